//
// Generated by NVIDIA NVVM Compiler
//
// Compiler Build ID: CL-36424714
// Cuda compilation tools, release 13.0, V13.0.88
// Based on NVVM 20.0.0
//

.version 9.0
.target sm_100
.address_size 64

	// .globl	_Z12cylBesselI0fPff
.global .align 4 .b8 __cudart_i2opi_f[24] = {65, 144, 67, 60, 153, 149, 98, 219, 192, 221, 52, 245, 209, 87, 39, 252, 41, 21, 68, 78, 110, 131, 249, 162};

.visible .entry _Z12cylBesselI0fPff(
	.param .u64 .ptr .align 1 _Z12cylBesselI0fPff_param_0,
	.param .f32 _Z12cylBesselI0fPff_param_1
)
{
	.reg .pred 	%p<9>;
	.reg .b32 	%f<52>;
	.reg .b64 	%rd<3>;

	ld.param.u64 	%rd1, [_Z12cylBesselI0fPff_param_0];
	ld.param.f32 	%f5, [_Z12cylBesselI0fPff_param_1];
	abs.f32 	%f1, %f5;
	setp.ltu.f32 	%p1, %f1, 0f41100000;
	setp.equ.f32 	%p2, %f1, 0f7F800000;
	or.pred  	%p3, %p1, %p2;
	@%p3 bra 	$L__BB0_2;
	rcp.approx.ftz.f32 	%f16, %f1;
	fma.rn.f32 	%f17, %f16, 0f3EB28BA6, 0fBBB2CB0D;
	fma.rn.f32 	%f18, %f17, %f16, 0f3D089707;
	fma.rn.f32 	%f19, %f18, %f16, 0f3CE477E2;
	fma.rn.f32 	%f20, %f19, %f16, 0f3D4C4525;
	fma.rn.f32 	%f21, %f20, %f16, 0f3ECC4229;
	rsqrt.approx.ftz.f32 	%f22, %f1;
	mul.f32 	%f23, %f21, %f22;
	mul.f32 	%f24, %f1, 0f3F000000;
	mul.f32 	%f25, %f24, 0f3FB8AA3B;
	cvt.rni.f32.f32 	%f26, %f25;
	abs.f32 	%f27, %f24;
	setp.lt.f32 	%p4, %f27, 0f3ED1EB85;
	selp.f32 	%f28, 0f00000000, %f26, %p4;
	fma.rn.f32 	%f29, %f28, 0fBF317200, %f24;
	fma.rn.f32 	%f30, %f28, 0fB5BFBE8E, %f29;
	setp.eq.f32 	%p5, %f28, 0f43000000;
	selp.f32 	%f31, 0f42FE0000, %f28, %p5;
	fma.rn.f32 	%f32, %f30, 0f3AB5EBE6, 0f3C095663;
	fma.rn.f32 	%f33, %f32, %f30, 0f3D2AABE3;
	fma.rn.f32 	%f34, %f33, %f30, 0f3E2AA9F6;
	fma.rn.f32 	%f35, %f34, %f30, 0f3EFFFFFE;
	mul.f32 	%f36, %f30, %f35;
	fma.rn.f32 	%f37, %f36, %f30, %f30;
	ex2.approx.f32 	%f38, %f31;
	add.f32 	%f39, %f38, 0fBF800000;
	fma.rn.f32 	%f40, %f37, %f38, %f39;
	add.f32 	%f41, %f40, %f40;
	selp.f32 	%f42, %f41, %f40, %p5;
	setp.gt.f32 	%p6, %f31, 0f43000000;
	selp.f32 	%f43, 0f7F800000, %f42, %p6;
	setp.lt.f32 	%p7, %f31, 0fC1C80000;
	selp.f32 	%f44, 0fBF800000, %f43, %p7;
	setp.eq.f32 	%p8, %f24, 0f00000000;
	add.f32 	%f45, %f24, %f24;
	selp.f32 	%f46, %f45, %f44, %p8;
	mul.rn.f32 	%f47, %f23, %f46;
	mov.f32 	%f48, 0f40000000;
	add.rn.f32 	%f49, %f46, %f48;
	mul.rn.f32 	%f50, %f47, %f49;
	add.rn.f32 	%f51, %f50, %f23;
	bra.uni 	$L__BB0_3;
$L__BB0_2:
	mul.f32 	%f6, %f1, %f1;
	fma.rn.f32 	%f7, %f6, 0f20372901, 0f2385AB76;
	fma.rn.f32 	%f8, %f7, %f6, 0f28408812;
	fma.rn.f32 	%f9, %f8, %f6, 0f2C244EDB;
	fma.rn.f32 	%f10, %f9, %f6, 0f30020914;
	fma.rn.f32 	%f11, %f10, %f6, 0f33918D5A;
	fma.rn.f32 	%f12, %f11, %f6, 0f36E3919C;
	fma.rn.f32 	%f13, %f12, %f6, 0f39E38DF6;
	fma.rn.f32 	%f14, %f13, %f6, 0f3C800002;
	fma.rn.f32 	%f15, %f14, %f6, 0f3E800000;
	fma.rn.f32 	%f51, %f15, %f6, 0f3F800000;
$L__BB0_3:
	cvta.to.global.u64 	%rd2, %rd1;
	st.global.f32 	[%rd2], %f51;
	ret;

}
	// .globl	_Z12cylBesselI1fPff
.visible .entry _Z12cylBesselI1fPff(
	.param .u64 .ptr .align 1 _Z12cylBesselI1fPff_param_0,
	.param .f32 _Z12cylBesselI1fPff_param_1
)
{
	.reg .pred 	%p<9>;
	.reg .b32 	%f<54>;
	.reg .b64 	%rd<3>;

	ld.param.u64 	%rd1, [_Z12cylBesselI1fPff_param_0];
	ld.param.f32 	%f5, [_Z12cylBesselI1fPff_param_1];
	abs.f32 	%f1, %f5;
	setp.ltu.f32 	%p1, %f1, 0f41015C29;
	setp.equ.f32 	%p2, %f1, 0f7F800000;
	or.pred  	%p3, %p1, %p2;
	@%p3 bra 	$L__BB1_2;
	rcp.approx.ftz.f32 	%f17, %f1;
	fma.rn.f32 	%f18, %f17, 0fBF00BCD4, 0f3CE93D2E;
	fma.rn.f32 	%f19, %f18, %f17, 0fBD47A025;
	fma.rn.f32 	%f20, %f19, %f17, 0fBD3E1EA9;
	fma.rn.f32 	%f21, %f20, %f17, 0fBE19334B;
	fma.rn.f32 	%f22, %f21, %f17, 0f3ECC422B;
	rsqrt.approx.ftz.f32 	%f23, %f1;
	mul.f32 	%f24, %f22, %f23;
	mul.f32 	%f25, %f1, 0f3F000000;
	mul.f32 	%f26, %f25, 0f3FB8AA3B;
	cvt.rni.f32.f32 	%f27, %f26;
	abs.f32 	%f28, %f25;
	setp.lt.f32 	%p4, %f28, 0f3ED1EB85;
	selp.f32 	%f29, 0f00000000, %f27, %p4;
	fma.rn.f32 	%f30, %f29, 0fBF317200, %f25;
	fma.rn.f32 	%f31, %f29, 0fB5BFBE8E, %f30;
	setp.eq.f32 	%p5, %f29, 0f43000000;
	selp.f32 	%f32, 0f42FE0000, %f29, %p5;
	fma.rn.f32 	%f33, %f31, 0f3AB5EBE6, 0f3C095663;
	fma.rn.f32 	%f34, %f33, %f31, 0f3D2AABE3;
	fma.rn.f32 	%f35, %f34, %f31, 0f3E2AA9F6;
	fma.rn.f32 	%f36, %f35, %f31, 0f3EFFFFFE;
	mul.f32 	%f37, %f31, %f36;
	fma.rn.f32 	%f38, %f37, %f31, %f31;
	ex2.approx.f32 	%f39, %f32;
	add.f32 	%f40, %f39, 0fBF800000;
	fma.rn.f32 	%f41, %f38, %f39, %f40;
	add.f32 	%f42, %f41, %f41;
	selp.f32 	%f43, %f42, %f41, %p5;
	setp.gt.f32 	%p6, %f32, 0f43000000;
	selp.f32 	%f44, 0f7F800000, %f43, %p6;
	setp.lt.f32 	%p7, %f32, 0fC1C80000;
	selp.f32 	%f45, 0fBF800000, %f44, %p7;
	setp.eq.f32 	%p8, %f25, 0f00000000;
	add.f32 	%f46, %f25, %f25;
	selp.f32 	%f47, %f46, %f45, %p8;
	mul.rn.f32 	%f48, %f24, %f47;
	mov.f32 	%f49, 0f40000000;
	add.rn.f32 	%f50, %f47, %f49;
	mul.rn.f32 	%f51, %f48, %f50;
	add.rn.f32 	%f52, %f51, %f24;
	copysign.f32 	%f53, %f5, %f52;
	bra.uni 	$L__BB1_3;
$L__BB1_2:
	mul.f32 	%f6, %f5, %f5;
	fma.rn.f32 	%f7, %f6, 0f224D7BDD, 0f25C54AC1;
	fma.rn.f32 	%f8, %f7, %f6, 0f2A370C80;
	fma.rn.f32 	%f9, %f8, %f6, 0f2E11C2C5;
	fma.rn.f32 	%f10, %f9, %f6, 0f31C296AE;
	fma.rn.f32 	%f11, %f10, %f6, 0f3535FFFE;
	fma.rn.f32 	%f12, %f11, %f6, 0f38638F95;
	fma.rn.f32 	%f13, %f12, %f6, 0f3B2AAA97;
	fma.rn.f32 	%f14, %f13, %f6, 0f3D800001;
	mul.f32 	%f15, %f6, %f14;
	mul.f32 	%f16, %f5, 0f3F000000;
	fma.rn.f32 	%f53, %f5, %f15, %f16;
$L__BB1_3:
	cvta.to.global.u64 	%rd2, %rd1;
	st.global.f32 	[%rd2], %f53;
	ret;

}
	// .globl	_Z9_erfcinvfPff
.visible .entry _Z9_erfcinvfPff(
	.param .u64 .ptr .align 1 _Z9_erfcinvfPff_param_0,
	.param .f32 _Z9_erfcinvfPff_param_1
)
{
	.reg .pred 	%p<6>;
	.reg .b32 	%f<37>;
	.reg .b64 	%rd<3>;

	ld.param.u64 	%rd1, [_Z9_erfcinvfPff_param_0];
	ld.param.f32 	%f6, [_Z9_erfcinvfPff_param_1];
	neg.f32 	%f1, %f6;
	mov.f32 	%f7, 0f40000000;
	add.rn.f32 	%f2, %f7, %f1;
	setp.ltu.f32 	%p1, %f6, 0f3B5ED289;
	setp.gtu.f32 	%p2, %f6, 0f3FFF9097;
	or.pred  	%p3, %p1, %p2;
	@%p3 bra 	$L__BB2_2;
	mul.rn.f32 	%f24, %f2, %f6;
	lg2.approx.ftz.f32 	%f25, %f24;
	neg.f32 	%f26, %f25;
	fma.rn.f32 	%f27, %f25, 0f2F8A6370, 0f3221F645;
	fma.rn.f32 	%f28, %f27, %f26, 0fB4016FDA;
	fma.rn.f32 	%f29, %f28, %f26, 0f3468F846;
	fma.rn.f32 	%f30, %f29, %f26, 0f370742AA;
	fma.rn.f32 	%f31, %f30, %f26, 0fB804DB4D;
	fma.rn.f32 	%f32, %f31, %f26, 0fBA4AFEA1;
	fma.rn.f32 	%f33, %f32, %f26, 0f3BB5C027;
	fma.rn.f32 	%f34, %f33, %f26, 0f3E24AE0F;
	fma.rn.f32 	%f35, %f34, %f26, 0f3F62DFC4;
	fma.rn.f32 	%f36, %f35, %f1, %f35;
	bra.uni 	$L__BB2_3;
$L__BB2_2:
	setp.gt.f32 	%p4, %f6, 0f3F800000;
	selp.f32 	%f8, %f2, %f6, %p4;
	lg2.approx.f32 	%f9, %f8;
	neg.f32 	%f10, %f9;
	rsqrt.approx.ftz.f32 	%f11, %f10;
	fma.rn.f32 	%f12, %f11, 0fC27C73F1, 0f42FEF829;
	fma.rn.f32 	%f13, %f12, %f11, 0fC2E4361C;
	fma.rn.f32 	%f14, %f13, %f11, 0f42714D9B;
	fma.rn.f32 	%f15, %f14, %f11, 0fC1AE51B3;
	fma.rn.f32 	%f16, %f15, %f11, 0f40CEF504;
	fma.rn.f32 	%f17, %f16, %f11, 0fBFEA9E05;
	fma.rn.f32 	%f18, %f17, %f11, 0fBCF871F4;
	fma.rn.f32 	%f19, %f18, %f11, 0f3F553775;
	mul.f32 	%f20, %f11, %f10;
	setp.eq.f32 	%p5, %f9, 0fFF800000;
	selp.f32 	%f21, 0f7F800000, %f20, %p5;
	neg.f32 	%f22, %f21;
	selp.f32 	%f23, %f22, %f21, %p4;
	mul.rn.f32 	%f36, %f19, %f23;
$L__BB2_3:
	cvta.to.global.u64 	%rd2, %rd1;
	st.global.f32 	[%rd2], %f36;
	ret;

}
	// .globl	_Z8_erfinvfPff
.visible .entry _Z8_erfinvfPff(
	.param .u64 .ptr .align 1 _Z8_erfinvfPff_param_0,
	.param .f32 _Z8_erfinvfPff_param_1
)
{
	.reg .pred 	%p<3>;
	.reg .b32 	%f<28>;
	.reg .b64 	%rd<3>;

	ld.param.u64 	%rd1, [_Z8_erfinvfPff_param_0];
	ld.param.f32 	%f6, [_Z8_erfinvfPff_param_1];
	neg.f32 	%f7, %f6;
	fma.rn.f32 	%f8, %f6, %f7, 0f3F800000;
	lg2.approx.ftz.f32 	%f1, %f8;
	neg.f32 	%f2, %f1;
	fma.rn.f32 	%f9, %f1, 0f2F8A6370, 0f3221F645;
	fma.rn.f32 	%f10, %f9, %f2, 0fB4016FDA;
	fma.rn.f32 	%f11, %f10, %f2, 0f3468F846;
	fma.rn.f32 	%f12, %f11, %f2, 0f370742AA;
	fma.rn.f32 	%f13, %f12, %f2, 0fB804DB4D;
	fma.rn.f32 	%f14, %f13, %f2, 0fBA4AFEA1;
	fma.rn.f32 	%f15, %f14, %f2, 0f3BB5C027;
	fma.rn.f32 	%f16, %f15, %f2, 0f3E24AE0F;
	fma.rn.f32 	%f17, %f16, %f2, 0f3F62DFC4;
	mul.f32 	%f27, %f6, %f17;
	setp.geu.f32 	%p1, %f1, 0fC1033333;
	@%p1 bra 	$L__BB3_2;
	rsqrt.approx.ftz.f32 	%f18, %f2;
	fma.rn.f32 	%f19, %f18, 0fBF1704A1, 0fBF29BAA5;
	fma.rn.f32 	%f20, %f19, %f18, 0f3FCC6ADC;
	fma.rn.f32 	%f21, %f20, %f18, 0fBF2CDAED;
	fma.rn.f32 	%f22, %f21, %f18, 0fBDC30537;
	fma.rn.f32 	%f23, %f22, %f18, 0f3F55D9B9;
	mul.f32 	%f24, %f18, %f2;
	mul.f32 	%f25, %f24, %f23;
	setp.eq.f32 	%p2, %f1, 0fFF800000;
	selp.f32 	%f26, 0f7F800000, %f25, %p2;
	copysign.f32 	%f27, %f6, %f26;
$L__BB3_2:
	cvta.to.global.u64 	%rd2, %rd1;
	st.global.f32 	[%rd2], %f27;
	ret;

}
	// .globl	_Z4_j0fPff
.visible .entry _Z4_j0fPff(
	.param .u64 .ptr .align 1 _Z4_j0fPff_param_0,
	.param .f32 _Z4_j0fPff_param_1
)
{
	.local .align 4 .b8 	__local_depot4[28];
	.reg .b64 	%SP;
	.reg .b64 	%SPL;
	.reg .pred 	%p<11>;
	.reg .b32 	%r<43>;
	.reg .b32 	%f<76>;
	.reg .b64 	%rd<23>;
	.reg .b64 	%fd<3>;

	mov.u64 	%SPL, __local_depot4;
	ld.param.u64 	%rd9, [_Z4_j0fPff_param_0];
	ld.param.f32 	%f12, [_Z4_j0fPff_param_1];
	add.u64 	%rd1, %SPL, 0;
	abs.f32 	%f1, %f12;
	setp.gtu.f32 	%p1, %f1, 0f41000000;
	@%p1 bra 	$L__BB4_2;
	add.f32 	%f13, %f1, 0fC019E8A9;
	add.f32 	%f14, %f13, 0fB3E971B3;
	fma.rn.f32 	%f15, %f14, 0fA6B3B8E7, 0fA9ACA9B3;
	fma.rn.f32 	%f16, %f15, %f14, 0f2C3F0E18;
	fma.rn.f32 	%f17, %f16, %f14, 0fACD41781;
	fma.rn.f32 	%f18, %f17, %f14, 0fAFE90F38;
	fma.rn.f32 	%f19, %f18, %f14, 0f3020305B;
	fma.rn.f32 	%f20, %f19, %f14, 0f33797143;
	fma.rn.f32 	%f21, %f20, %f14, 0f30F76F85;
	fma.rn.f32 	%f22, %f21, %f14, 0fB6B6DFC6;
	fma.rn.f32 	%f23, %f22, %f14, 0fB6F665C9;
	fma.rn.f32 	%f24, %f23, %f14, 0f399E2DEB;
	fma.rn.f32 	%f25, %f24, %f14, 0f3A4AE334;
	fma.rn.f32 	%f26, %f25, %f14, 0fBBEEAA1B;
	fma.rn.f32 	%f27, %f26, %f14, 0fBCDA7747;
	mul.f32 	%f28, %f14, %f27;
	add.f32 	%f29, %f1, 0fC0B0A47B;
	add.f32 	%f30, %f29, 0f339A7A37;
	mul.f32 	%f31, %f30, %f28;
	add.f32 	%f32, %f1, 0fC10A75AB;
	add.f32 	%f33, %f32, 0fB4CCCDED;
	mul.f32 	%f75, %f33, %f31;
	bra.uni 	$L__BB4_12;
$L__BB4_2:
	abs.f32 	%f35, %f1;
	setp.eq.f32 	%p2, %f35, 0f7F800000;
	mov.f32 	%f75, 0f00000000;
	@%p2 bra 	$L__BB4_12;
	rcp.approx.ftz.f32 	%f36, %f1;
	mul.f32 	%f37, %f36, %f36;
	fma.rn.f32 	%f38, %f37, 0f4056FE93, 0fBF03B7C2;
	fma.rn.f32 	%f39, %f38, %f37, 0f3DD3B3F3;
	fma.rn.f32 	%f40, %f39, %f37, 0fBD7FFFB6;
	fma.rn.f32 	%f41, %f40, %f37, 0f3F800000;
	fma.rn.f32 	%f42, %f37, 0f3F91E009, 0fBE52412D;
	fma.rn.f32 	%f43, %f42, %f37, 0f3D854ED1;
	fma.rn.f32 	%f44, %f43, %f37, 0fBDFFFFFF;
	fma.rn.f32 	%f3, %f44, %f36, %f1;
	rsqrt.approx.f32 	%f45, %f1;
	mul.f32 	%f46, %f45, 0f3F4C422A;
	mul.f32 	%f4, %f41, %f46;
	mul.f32 	%f47, %f3, 0f3F22F983;
	cvt.rni.s32.f32 	%r42, %f47;
	cvt.rn.f32.s32 	%f48, %r42;
	fma.rn.f32 	%f49, %f48, 0fBFC90FDA, %f3;
	fma.rn.f32 	%f50, %f48, 0fB3A22168, %f49;
	fma.rn.f32 	%f74, %f48, 0fA7C234C5, %f50;
	abs.f32 	%f6, %f3;
	setp.ltu.f32 	%p3, %f6, 0f47CE4780;
	@%p3 bra 	$L__BB4_11;
	setp.neu.f32 	%p4, %f6, 0f7F800000;
	@%p4 bra 	$L__BB4_6;
	mov.f32 	%f53, 0f00000000;
	mul.rn.f32 	%f74, %f3, %f53;
	mov.b32 	%r42, 0;
	bra.uni 	$L__BB4_11;
$L__BB4_6:
	mov.b32 	%r2, %f3;
	shl.b32 	%r16, %r2, 8;
	or.b32  	%r3, %r16, -2147483648;
	mov.b64 	%rd22, 0;
	mov.b32 	%r39, 0;
	mov.u64 	%rd20, __cudart_i2opi_f;
	mov.u64 	%rd21, %rd1;
$L__BB4_7:
	.pragma "nounroll";
	ld.global.nc.u32 	%r17, [%rd20];
	mad.wide.u32 	%rd13, %r17, %r3, %rd22;
	shr.u64 	%rd22, %rd13, 32;
	st.local.u32 	[%rd21], %rd13;
	add.s32 	%r39, %r39, 1;
	add.s64 	%rd21, %rd21, 4;
	add.s64 	%rd20, %rd20, 4;
	setp.ne.s32 	%p5, %r39, 6;
	@%p5 bra 	$L__BB4_7;
	shr.u32 	%r18, %r2, 23;
	st.local.u32 	[%rd1+24], %rd22;
	and.b32  	%r6, %r18, 31;
	and.b32  	%r19, %r18, 224;
	add.s32 	%r20, %r19, -128;
	shr.u32 	%r21, %r20, 5;
	mul.wide.u32 	%rd14, %r21, 4;
	sub.s64 	%rd8, %rd1, %rd14;
	ld.local.u32 	%r40, [%rd8+24];
	ld.local.u32 	%r41, [%rd8+20];
	setp.eq.s32 	%p6, %r6, 0;
	@%p6 bra 	$L__BB4_10;
	shf.l.wrap.b32 	%r40, %r41, %r40, %r6;
	ld.local.u32 	%r22, [%rd8+16];
	shf.l.wrap.b32 	%r41, %r22, %r41, %r6;
$L__BB4_10:
	shr.u32 	%r23, %r40, 30;
	shf.l.wrap.b32 	%r24, %r41, %r40, 2;
	shl.b32 	%r25, %r41, 2;
	shr.u32 	%r26, %r24, 31;
	add.s32 	%r27, %r26, %r23;
	neg.s32 	%r28, %r27;
	setp.lt.s32 	%p7, %r2, 0;
	selp.b32 	%r42, %r28, %r27, %p7;
	xor.b32  	%r29, %r24, %r2;
	shr.s32 	%r30, %r24, 31;
	xor.b32  	%r31, %r30, %r24;
	xor.b32  	%r32, %r30, %r25;
	cvt.u64.u32 	%rd15, %r31;
	shl.b64 	%rd16, %rd15, 32;
	cvt.u64.u32 	%rd17, %r32;
	or.b64  	%rd18, %rd16, %rd17;
	cvt.rn.f64.s64 	%fd1, %rd18;
	mul.f64 	%fd2, %fd1, 0d3BF921FB54442D19;
	cvt.rn.f32.f64 	%f51, %fd2;
	neg.f32 	%f52, %f51;
	setp.lt.s32 	%p8, %r29, 0;
	selp.f32 	%f74, %f52, %f51, %p8;
$L__BB4_11:
	and.b32  	%r34, %r42, 3;
	cvt.rn.f32.u32 	%f54, %r34;
	fma.rn.f32 	%f55, %f54, 0f3FC90FDB, 0fBF490FDB;
	add.f32 	%f56, %f74, %f55;
	mul.f32 	%f57, %f56, 0f3F22F983;
	cvt.rni.s32.f32 	%r35, %f57;
	cvt.rn.f32.s32 	%f58, %r35;
	fma.rn.f32 	%f59, %f58, 0fBFC90FDA, %f56;
	fma.rn.f32 	%f60, %f58, 0fB3A22168, %f59;
	add.s32 	%r36, %r35, 1;
	mul.rn.f32 	%f61, %f60, %f60;
	and.b32  	%r37, %r35, 1;
	setp.eq.b32 	%p9, %r37, 1;
	selp.f32 	%f62, %f60, 0f3F800000, %p9;
	fma.rn.f32 	%f63, %f61, %f62, 0f00000000;
	fma.rn.f32 	%f64, %f61, 0f37CBAC00, 0fBAB607ED;
	selp.f32 	%f65, 0fB94D4153, %f64, %p9;
	selp.f32 	%f66, 0f3C0885E4, 0f3D2AAABB, %p9;
	fma.rn.f32 	%f67, %f65, %f61, %f66;
	selp.f32 	%f68, 0fBE2AAAA8, 0fBEFFFFFF, %p9;
	fma.rn.f32 	%f69, %f67, %f61, %f68;
	fma.rn.f32 	%f70, %f69, %f63, %f62;
	and.b32  	%r38, %r36, 2;
	setp.eq.s32 	%p10, %r38, 0;
	mov.f32 	%f71, 0f00000000;
	sub.f32 	%f72, %f71, %f70;
	selp.f32 	%f73, %f70, %f72, %p10;
	mul.f32 	%f75, %f4, %f73;
$L__BB4_12:
	cvta.to.global.u64 	%rd19, %rd9;
	st.global.f32 	[%rd19], %f75;
	ret;

}
	// .globl	_Z4_j1fPff
.visible .entry _Z4_j1fPff(
	.param .u64 .ptr .align 1 _Z4_j1fPff_param_0,
	.param .f32 _Z4_j1fPff_param_1
)
{
	.local .align 4 .b8 	__local_depot5[28];
	.reg .b64 	%SP;
	.reg .b64 	%SPL;
	.reg .pred 	%p<13>;
	.reg .b32 	%r<43>;
	.reg .b32 	%f<77>;
	.reg .b64 	%rd<23>;
	.reg .b64 	%fd<3>;

	mov.u64 	%SPL, __local_depot5;
	ld.param.u64 	%rd9, [_Z4_j1fPff_param_0];
	ld.param.f32 	%f12, [_Z4_j1fPff_param_1];
	add.u64 	%rd1, %SPL, 0;
	abs.f32 	%f1, %f12;
	setp.gtu.f32 	%p1, %f1, 0f41000000;
	@%p1 bra 	$L__BB5_2;
	add.f32 	%f13, %f1, 0fC0753AAC;
	add.f32 	%f14, %f13, 0f33A5090F;
	fma.rn.f32 	%f15, %f14, 0f29AF3463, 0f2B81BF42;
	fma.rn.f32 	%f16, %f15, %f14, 0fADE21EC1;
	fma.rn.f32 	%f17, %f16, %f14, 0fAF5DDEFF;
	fma.rn.f32 	%f18, %f17, %f14, 0f319B0C9D;
	fma.rn.f32 	%f19, %f18, %f14, 0f32E81173;
	fma.rn.f32 	%f20, %f19, %f14, 0fB50F8DC8;
	fma.rn.f32 	%f21, %f20, %f14, 0fB61E653D;
	fma.rn.f32 	%f22, %f21, %f14, 0f382CD9C5;
	fma.rn.f32 	%f23, %f22, %f14, 0f38F9EB10;
	fma.rn.f32 	%f24, %f23, %f14, 0fBAECEB9C;
	fma.rn.f32 	%f25, %f24, %f14, 0fBB276FFD;
	fma.rn.f32 	%f26, %f25, %f14, 0f3D073993;
	add.f32 	%f27, %f1, 0fC0E07FB0;
	add.f32 	%f28, %f27, 0f3444B8DB;
	mul.f32 	%f29, %f28, %f26;
	mul.f32 	%f30, %f14, %f29;
	mul.f32 	%f76, %f1, %f30;
	bra.uni 	$L__BB5_12;
$L__BB5_2:
	abs.f32 	%f32, %f1;
	setp.eq.f32 	%p2, %f32, 0f7F800000;
	mov.f32 	%f76, 0f00000000;
	@%p2 bra 	$L__BB5_12;
	rcp.approx.ftz.f32 	%f33, %f1;
	mul.f32 	%f34, %f33, %f33;
	fma.rn.f32 	%f35, %f34, 0fC082CB37, 0f3F3FF7E9;
	fma.rn.f32 	%f36, %f35, %f34, 0fBE458BAE;
	fma.rn.f32 	%f37, %f36, %f34, 0f3E3FFF8B;
	fma.rn.f32 	%f3, %f37, %f34, 0f3F800000;
	fma.rn.f32 	%f38, %f34, 0fBFCA3BA2, 0f3EB914AD;
	fma.rn.f32 	%f39, %f38, %f34, 0fBE27F2EC;
	fma.rn.f32 	%f40, %f39, %f34, 0f3EBFFFFD;
	fma.rn.f32 	%f4, %f40, %f33, %f1;
	mul.f32 	%f41, %f4, 0f3F22F983;
	cvt.rni.s32.f32 	%r42, %f41;
	cvt.rn.f32.s32 	%f42, %r42;
	fma.rn.f32 	%f43, %f42, 0fBFC90FDA, %f4;
	fma.rn.f32 	%f44, %f42, 0fB3A22168, %f43;
	fma.rn.f32 	%f75, %f42, 0fA7C234C5, %f44;
	abs.f32 	%f6, %f4;
	setp.ltu.f32 	%p3, %f6, 0f47CE4780;
	@%p3 bra 	$L__BB5_11;
	setp.neu.f32 	%p4, %f6, 0f7F800000;
	@%p4 bra 	$L__BB5_6;
	mov.f32 	%f47, 0f00000000;
	mul.rn.f32 	%f75, %f4, %f47;
	mov.b32 	%r42, 0;
	bra.uni 	$L__BB5_11;
$L__BB5_6:
	mov.b32 	%r2, %f4;
	shl.b32 	%r16, %r2, 8;
	or.b32  	%r3, %r16, -2147483648;
	mov.b64 	%rd22, 0;
	mov.b32 	%r39, 0;
	mov.u64 	%rd20, __cudart_i2opi_f;
	mov.u64 	%rd21, %rd1;
$L__BB5_7:
	.pragma "nounroll";
	ld.global.nc.u32 	%r17, [%rd20];
	mad.wide.u32 	%rd13, %r17, %r3, %rd22;
	shr.u64 	%rd22, %rd13, 32;
	st.local.u32 	[%rd21], %rd13;
	add.s32 	%r39, %r39, 1;
	add.s64 	%rd21, %rd21, 4;
	add.s64 	%rd20, %rd20, 4;
	setp.ne.s32 	%p5, %r39, 6;
	@%p5 bra 	$L__BB5_7;
	shr.u32 	%r18, %r2, 23;
	st.local.u32 	[%rd1+24], %rd22;
	and.b32  	%r6, %r18, 31;
	and.b32  	%r19, %r18, 224;
	add.s32 	%r20, %r19, -128;
	shr.u32 	%r21, %r20, 5;
	mul.wide.u32 	%rd14, %r21, 4;
	sub.s64 	%rd8, %rd1, %rd14;
	ld.local.u32 	%r40, [%rd8+24];
	ld.local.u32 	%r41, [%rd8+20];
	setp.eq.s32 	%p6, %r6, 0;
	@%p6 bra 	$L__BB5_10;
	shf.l.wrap.b32 	%r40, %r41, %r40, %r6;
	ld.local.u32 	%r22, [%rd8+16];
	shf.l.wrap.b32 	%r41, %r22, %r41, %r6;
$L__BB5_10:
	shr.u32 	%r23, %r40, 30;
	shf.l.wrap.b32 	%r24, %r41, %r40, 2;
	shl.b32 	%r25, %r41, 2;
	shr.u32 	%r26, %r24, 31;
	add.s32 	%r27, %r26, %r23;
	neg.s32 	%r28, %r27;
	setp.lt.s32 	%p7, %r2, 0;
	selp.b32 	%r42, %r28, %r27, %p7;
	xor.b32  	%r29, %r24, %r2;
	shr.s32 	%r30, %r24, 31;
	xor.b32  	%r31, %r30, %r24;
	xor.b32  	%r32, %r30, %r25;
	cvt.u64.u32 	%rd15, %r31;
	shl.b64 	%rd16, %rd15, 32;
	cvt.u64.u32 	%rd17, %r32;
	or.b64  	%rd18, %rd16, %rd17;
	cvt.rn.f64.s64 	%fd1, %rd18;
	mul.f64 	%fd2, %fd1, 0d3BF921FB54442D19;
	cvt.rn.f32.f64 	%f45, %fd2;
	neg.f32 	%f46, %f45;
	setp.lt.s32 	%p8, %r29, 0;
	selp.f32 	%f75, %f46, %f45, %p8;
$L__BB5_11:
	and.b32  	%r34, %r42, 3;
	cvt.rn.f32.u32 	%f48, %r34;
	fma.rn.f32 	%f49, %f48, 0f3FC90FDB, 0fC016CBE4;
	add.f32 	%f50, %f75, %f49;
	mul.f32 	%f51, %f50, 0f3F22F983;
	cvt.rni.s32.f32 	%r35, %f51;
	cvt.rn.f32.s32 	%f52, %r35;
	fma.rn.f32 	%f53, %f52, 0fBFC90FDA, %f50;
	fma.rn.f32 	%f54, %f52, 0fB3A22168, %f53;
	add.s32 	%r36, %r35, 1;
	mul.rn.f32 	%f55, %f54, %f54;
	and.b32  	%r37, %r35, 1;
	setp.eq.b32 	%p9, %r37, 1;
	selp.f32 	%f56, %f54, 0f3F800000, %p9;
	fma.rn.f32 	%f57, %f55, %f56, 0f00000000;
	fma.rn.f32 	%f58, %f55, 0f37CBAC00, 0fBAB607ED;
	selp.f32 	%f59, 0fB94D4153, %f58, %p9;
	selp.f32 	%f60, 0f3C0885E4, 0f3D2AAABB, %p9;
	fma.rn.f32 	%f61, %f59, %f55, %f60;
	selp.f32 	%f62, 0fBE2AAAA8, 0fBEFFFFFF, %p9;
	fma.rn.f32 	%f63, %f61, %f55, %f62;
	fma.rn.f32 	%f64, %f63, %f57, %f56;
	and.b32  	%r38, %r36, 2;
	setp.eq.s32 	%p10, %r38, 0;
	mov.f32 	%f65, 0f00000000;
	sub.f32 	%f66, %f65, %f64;
	selp.f32 	%f67, %f64, %f66, %p10;
	rsqrt.approx.f32 	%f68, %f1;
	mul.f32 	%f69, %f68, 0f3F4C422A;
	mul.f32 	%f70, %f3, %f69;
	mul.f32 	%f76, %f70, %f67;
$L__BB5_12:
	cvta.to.global.u64 	%rd19, %rd9;
	setp.lt.f32 	%p11, %f12, 0f00000000;
	neg.f32 	%f71, %f76;
	selp.f32 	%f72, %f71, %f76, %p11;
	setp.lt.f32 	%p12, %f1, 0f0DA24260;
	copysign.f32 	%f73, %f12, %f72;
	selp.f32 	%f74, %f73, %f72, %p12;
	st.global.f32 	[%rd19], %f74;
	ret;

}
	// .globl	_Z4_jnfPfif
.visible .entry _Z4_jnfPfif(
	.param .u64 .ptr .align 1 _Z4_jnfPfif_param_0,
	.param .u32 _Z4_jnfPfif_param_1,
	.param .f32 _Z4_jnfPfif_param_2
)
{
	.local .align 4 .b8 	__local_depot6[28];
	.reg .b64 	%SP;
	.reg .b64 	%SPL;
	.reg .pred 	%p<74>;
	.reg .b16 	%rs<4>;
	.reg .b32 	%r<226>;
	.reg .b32 	%f<489>;
	.reg .b64 	%rd<77>;
	.reg .b64 	%fd<9>;

	mov.u64 	%SPL, __local_depot6;
	ld.param.u64 	%rd30, [_Z4_jnfPfif_param_0];
	ld.param.u32 	%r88, [_Z4_jnfPfif_param_1];
	ld.param.f32 	%f131, [_Z4_jnfPfif_param_2];
	add.u64 	%rd1, %SPL, 0;
	setp.eq.s32 	%p1, %r88, 1;
	@%p1 bra 	$L__BB6_14;
	setp.ne.s32 	%p2, %r88, 0;
	@%p2 bra 	$L__BB6_27;
	abs.f32 	%f1, %f131;
	setp.gtu.f32 	%p15, %f1, 0f41000000;
	@%p15 bra 	$L__BB6_4;
	add.f32 	%f193, %f1, 0fC019E8A9;
	add.f32 	%f194, %f193, 0fB3E971B3;
	fma.rn.f32 	%f195, %f194, 0fA6B3B8E7, 0fA9ACA9B3;
	fma.rn.f32 	%f196, %f195, %f194, 0f2C3F0E18;
	fma.rn.f32 	%f197, %f196, %f194, 0fACD41781;
	fma.rn.f32 	%f198, %f197, %f194, 0fAFE90F38;
	fma.rn.f32 	%f199, %f198, %f194, 0f3020305B;
	fma.rn.f32 	%f200, %f199, %f194, 0f33797143;
	fma.rn.f32 	%f201, %f200, %f194, 0f30F76F85;
	fma.rn.f32 	%f202, %f201, %f194, 0fB6B6DFC6;
	fma.rn.f32 	%f203, %f202, %f194, 0fB6F665C9;
	fma.rn.f32 	%f204, %f203, %f194, 0f399E2DEB;
	fma.rn.f32 	%f205, %f204, %f194, 0f3A4AE334;
	fma.rn.f32 	%f206, %f205, %f194, 0fBBEEAA1B;
	fma.rn.f32 	%f207, %f206, %f194, 0fBCDA7747;
	mul.f32 	%f208, %f194, %f207;
	add.f32 	%f209, %f1, 0fC0B0A47B;
	add.f32 	%f210, %f209, 0f339A7A37;
	mul.f32 	%f211, %f210, %f208;
	add.f32 	%f212, %f1, 0fC10A75AB;
	add.f32 	%f213, %f212, 0fB4CCCDED;
	mul.f32 	%f488, %f213, %f211;
	bra.uni 	$L__BB6_78;
$L__BB6_4:
	abs.f32 	%f215, %f1;
	setp.eq.f32 	%p16, %f215, 0f7F800000;
	mov.f32 	%f488, 0f00000000;
	@%p16 bra 	$L__BB6_78;
	rcp.approx.ftz.f32 	%f216, %f1;
	mul.f32 	%f217, %f216, %f216;
	fma.rn.f32 	%f218, %f217, 0f4056FE93, 0fBF03B7C2;
	fma.rn.f32 	%f219, %f218, %f217, 0f3DD3B3F3;
	fma.rn.f32 	%f220, %f219, %f217, 0fBD7FFFB6;
	fma.rn.f32 	%f221, %f220, %f217, 0f3F800000;
	fma.rn.f32 	%f222, %f217, 0f3F91E009, 0fBE52412D;
	fma.rn.f32 	%f223, %f222, %f217, 0f3D854ED1;
	fma.rn.f32 	%f224, %f223, %f217, 0fBDFFFFFF;
	fma.rn.f32 	%f3, %f224, %f216, %f1;
	rsqrt.approx.f32 	%f225, %f1;
	mul.f32 	%f226, %f225, 0f3F4C422A;
	mul.f32 	%f4, %f221, %f226;
	mul.f32 	%f227, %f3, 0f3F22F983;
	cvt.rni.s32.f32 	%r203, %f227;
	cvt.rn.f32.s32 	%f228, %r203;
	fma.rn.f32 	%f229, %f228, 0fBFC90FDA, %f3;
	fma.rn.f32 	%f230, %f228, 0fB3A22168, %f229;
	fma.rn.f32 	%f436, %f228, 0fA7C234C5, %f230;
	abs.f32 	%f6, %f3;
	setp.ltu.f32 	%p17, %f6, 0f47CE4780;
	@%p17 bra 	$L__BB6_13;
	setp.neu.f32 	%p18, %f6, 0f7F800000;
	@%p18 bra 	$L__BB6_8;
	mov.f32 	%f233, 0f00000000;
	mul.rn.f32 	%f436, %f3, %f233;
	mov.b32 	%r203, 0;
	bra.uni 	$L__BB6_13;
$L__BB6_8:
	mov.b32 	%r2, %f3;
	shl.b32 	%r114, %r2, 8;
	or.b32  	%r3, %r114, -2147483648;
	mov.b64 	%rd67, 0;
	mov.b32 	%r200, 0;
	mov.u64 	%rd65, __cudart_i2opi_f;
	mov.u64 	%rd66, %rd1;
$L__BB6_9:
	.pragma "nounroll";
	ld.global.nc.u32 	%r115, [%rd65];
	mad.wide.u32 	%rd42, %r115, %r3, %rd67;
	shr.u64 	%rd67, %rd42, 32;
	st.local.u32 	[%rd66], %rd42;
	add.s32 	%r200, %r200, 1;
	add.s64 	%rd66, %rd66, 4;
	add.s64 	%rd65, %rd65, 4;
	setp.ne.s32 	%p19, %r200, 6;
	@%p19 bra 	$L__BB6_9;
	shr.u32 	%r116, %r2, 23;
	st.local.u32 	[%rd1+24], %rd67;
	and.b32  	%r6, %r116, 31;
	and.b32  	%r117, %r116, 224;
	add.s32 	%r118, %r117, -128;
	shr.u32 	%r119, %r118, 5;
	mul.wide.u32 	%rd43, %r119, 4;
	sub.s64 	%rd8, %rd1, %rd43;
	ld.local.u32 	%r201, [%rd8+24];
	ld.local.u32 	%r202, [%rd8+20];
	setp.eq.s32 	%p20, %r6, 0;
	@%p20 bra 	$L__BB6_12;
	shf.l.wrap.b32 	%r201, %r202, %r201, %r6;
	ld.local.u32 	%r120, [%rd8+16];
	shf.l.wrap.b32 	%r202, %r120, %r202, %r6;
$L__BB6_12:
	shr.u32 	%r121, %r201, 30;
	shf.l.wrap.b32 	%r122, %r202, %r201, 2;
	shl.b32 	%r123, %r202, 2;
	shr.u32 	%r124, %r122, 31;
	add.s32 	%r125, %r124, %r121;
	neg.s32 	%r126, %r125;
	setp.lt.s32 	%p21, %r2, 0;
	selp.b32 	%r203, %r126, %r125, %p21;
	xor.b32  	%r127, %r122, %r2;
	shr.s32 	%r128, %r122, 31;
	xor.b32  	%r129, %r128, %r122;
	xor.b32  	%r130, %r128, %r123;
	cvt.u64.u32 	%rd44, %r129;
	shl.b64 	%rd45, %rd44, 32;
	cvt.u64.u32 	%rd46, %r130;
	or.b64  	%rd47, %rd45, %rd46;
	cvt.rn.f64.s64 	%fd3, %rd47;
	mul.f64 	%fd4, %fd3, 0d3BF921FB54442D19;
	cvt.rn.f32.f64 	%f231, %fd4;
	neg.f32 	%f232, %f231;
	setp.lt.s32 	%p22, %r127, 0;
	selp.f32 	%f436, %f232, %f231, %p22;
$L__BB6_13:
	and.b32  	%r132, %r203, 3;
	cvt.rn.f32.u32 	%f234, %r132;
	fma.rn.f32 	%f235, %f234, 0f3FC90FDB, 0fBF490FDB;
	add.f32 	%f236, %f436, %f235;
	mul.f32 	%f237, %f236, 0f3F22F983;
	cvt.rni.s32.f32 	%r133, %f237;
	cvt.rn.f32.s32 	%f238, %r133;
	fma.rn.f32 	%f239, %f238, 0fBFC90FDA, %f236;
	fma.rn.f32 	%f240, %f238, 0fB3A22168, %f239;
	add.s32 	%r134, %r133, 1;
	mul.rn.f32 	%f241, %f240, %f240;
	and.b32  	%r135, %r133, 1;
	setp.eq.b32 	%p23, %r135, 1;
	selp.f32 	%f242, %f240, 0f3F800000, %p23;
	fma.rn.f32 	%f243, %f241, %f242, 0f00000000;
	fma.rn.f32 	%f244, %f241, 0f37CBAC00, 0fBAB607ED;
	selp.f32 	%f245, 0fB94D4153, %f244, %p23;
	selp.f32 	%f246, 0f3C0885E4, 0f3D2AAABB, %p23;
	fma.rn.f32 	%f247, %f245, %f241, %f246;
	selp.f32 	%f248, 0fBE2AAAA8, 0fBEFFFFFF, %p23;
	fma.rn.f32 	%f249, %f247, %f241, %f248;
	fma.rn.f32 	%f250, %f249, %f243, %f242;
	and.b32  	%r136, %r134, 2;
	setp.eq.s32 	%p24, %r136, 0;
	mov.f32 	%f251, 0f00000000;
	sub.f32 	%f252, %f251, %f250;
	selp.f32 	%f253, %f250, %f252, %p24;
	mul.f32 	%f488, %f4, %f253;
	bra.uni 	$L__BB6_78;
$L__BB6_14:
	abs.f32 	%f11, %f131;
	setp.gtu.f32 	%p3, %f11, 0f41000000;
	@%p3 bra 	$L__BB6_16;
	add.f32 	%f132, %f11, 0fC0753AAC;
	add.f32 	%f133, %f132, 0f33A5090F;
	fma.rn.f32 	%f134, %f133, 0f29AF3463, 0f2B81BF42;
	fma.rn.f32 	%f135, %f134, %f133, 0fADE21EC1;
	fma.rn.f32 	%f136, %f135, %f133, 0fAF5DDEFF;
	fma.rn.f32 	%f137, %f136, %f133, 0f319B0C9D;
	fma.rn.f32 	%f138, %f137, %f133, 0f32E81173;
	fma.rn.f32 	%f139, %f138, %f133, 0fB50F8DC8;
	fma.rn.f32 	%f140, %f139, %f133, 0fB61E653D;
	fma.rn.f32 	%f141, %f140, %f133, 0f382CD9C5;
	fma.rn.f32 	%f142, %f141, %f133, 0f38F9EB10;
	fma.rn.f32 	%f143, %f142, %f133, 0fBAECEB9C;
	fma.rn.f32 	%f144, %f143, %f133, 0fBB276FFD;
	fma.rn.f32 	%f145, %f144, %f133, 0f3D073993;
	add.f32 	%f146, %f11, 0fC0E07FB0;
	add.f32 	%f147, %f146, 0f3444B8DB;
	mul.f32 	%f148, %f147, %f145;
	mul.f32 	%f149, %f133, %f148;
	mul.f32 	%f438, %f11, %f149;
	bra.uni 	$L__BB6_26;
$L__BB6_16:
	abs.f32 	%f151, %f11;
	setp.eq.f32 	%p4, %f151, 0f7F800000;
	mov.f32 	%f438, 0f00000000;
	@%p4 bra 	$L__BB6_26;
	rcp.approx.ftz.f32 	%f152, %f11;
	mul.f32 	%f153, %f152, %f152;
	fma.rn.f32 	%f154, %f153, 0fC082CB37, 0f3F3FF7E9;
	fma.rn.f32 	%f155, %f154, %f153, 0fBE458BAE;
	fma.rn.f32 	%f156, %f155, %f153, 0f3E3FFF8B;
	fma.rn.f32 	%f13, %f156, %f153, 0f3F800000;
	fma.rn.f32 	%f157, %f153, 0fBFCA3BA2, 0f3EB914AD;
	fma.rn.f32 	%f158, %f157, %f153, 0fBE27F2EC;
	fma.rn.f32 	%f159, %f158, %f153, 0f3EBFFFFD;
	fma.rn.f32 	%f14, %f159, %f152, %f11;
	mul.f32 	%f160, %f14, 0f3F22F983;
	cvt.rni.s32.f32 	%r207, %f160;
	cvt.rn.f32.s32 	%f161, %r207;
	fma.rn.f32 	%f162, %f161, 0fBFC90FDA, %f14;
	fma.rn.f32 	%f163, %f161, 0fB3A22168, %f162;
	fma.rn.f32 	%f437, %f161, 0fA7C234C5, %f163;
	abs.f32 	%f16, %f14;
	setp.ltu.f32 	%p5, %f16, 0f47CE4780;
	@%p5 bra 	$L__BB6_25;
	setp.neu.f32 	%p6, %f16, 0f7F800000;
	@%p6 bra 	$L__BB6_20;
	mov.f32 	%f166, 0f00000000;
	mul.rn.f32 	%f437, %f14, %f166;
	mov.b32 	%r207, 0;
	bra.uni 	$L__BB6_25;
$L__BB6_20:
	mov.b32 	%r16, %f14;
	shl.b32 	%r90, %r16, 8;
	or.b32  	%r17, %r90, -2147483648;
	mov.b64 	%rd70, 0;
	mov.b32 	%r204, 0;
	mov.u64 	%rd68, __cudart_i2opi_f;
	mov.u64 	%rd69, %rd1;
$L__BB6_21:
	.pragma "nounroll";
	ld.global.nc.u32 	%r91, [%rd68];
	mad.wide.u32 	%rd34, %r91, %r17, %rd70;
	shr.u64 	%rd70, %rd34, 32;
	st.local.u32 	[%rd69], %rd34;
	add.s32 	%r204, %r204, 1;
	add.s64 	%rd69, %rd69, 4;
	add.s64 	%rd68, %rd68, 4;
	setp.ne.s32 	%p7, %r204, 6;
	@%p7 bra 	$L__BB6_21;
	shr.u32 	%r92, %r16, 23;
	st.local.u32 	[%rd1+24], %rd70;
	and.b32  	%r20, %r92, 31;
	and.b32  	%r93, %r92, 224;
	add.s32 	%r94, %r93, -128;
	shr.u32 	%r95, %r94, 5;
	mul.wide.u32 	%rd35, %r95, 4;
	sub.s64 	%rd15, %rd1, %rd35;
	ld.local.u32 	%r205, [%rd15+24];
	ld.local.u32 	%r206, [%rd15+20];
	setp.eq.s32 	%p8, %r20, 0;
	@%p8 bra 	$L__BB6_24;
	shf.l.wrap.b32 	%r205, %r206, %r205, %r20;
	ld.local.u32 	%r96, [%rd15+16];
	shf.l.wrap.b32 	%r206, %r96, %r206, %r20;
$L__BB6_24:
	shr.u32 	%r97, %r205, 30;
	shf.l.wrap.b32 	%r98, %r206, %r205, 2;
	shl.b32 	%r99, %r206, 2;
	shr.u32 	%r100, %r98, 31;
	add.s32 	%r101, %r100, %r97;
	neg.s32 	%r102, %r101;
	setp.lt.s32 	%p9, %r16, 0;
	selp.b32 	%r207, %r102, %r101, %p9;
	xor.b32  	%r103, %r98, %r16;
	shr.s32 	%r104, %r98, 31;
	xor.b32  	%r105, %r104, %r98;
	xor.b32  	%r106, %r104, %r99;
	cvt.u64.u32 	%rd36, %r105;
	shl.b64 	%rd37, %rd36, 32;
	cvt.u64.u32 	%rd38, %r106;
	or.b64  	%rd39, %rd37, %rd38;
	cvt.rn.f64.s64 	%fd1, %rd39;
	mul.f64 	%fd2, %fd1, 0d3BF921FB54442D19;
	cvt.rn.f32.f64 	%f164, %fd2;
	neg.f32 	%f165, %f164;
	setp.lt.s32 	%p10, %r103, 0;
	selp.f32 	%f437, %f165, %f164, %p10;
$L__BB6_25:
	and.b32  	%r108, %r207, 3;
	cvt.rn.f32.u32 	%f167, %r108;
	fma.rn.f32 	%f168, %f167, 0f3FC90FDB, 0fC016CBE4;
	add.f32 	%f169, %f437, %f168;
	mul.f32 	%f170, %f169, 0f3F22F983;
	cvt.rni.s32.f32 	%r109, %f170;
	cvt.rn.f32.s32 	%f171, %r109;
	fma.rn.f32 	%f172, %f171, 0fBFC90FDA, %f169;
	fma.rn.f32 	%f173, %f171, 0fB3A22168, %f172;
	add.s32 	%r110, %r109, 1;
	mul.rn.f32 	%f174, %f173, %f173;
	and.b32  	%r111, %r109, 1;
	setp.eq.b32 	%p11, %r111, 1;
	selp.f32 	%f175, %f173, 0f3F800000, %p11;
	fma.rn.f32 	%f176, %f174, %f175, 0f00000000;
	fma.rn.f32 	%f177, %f174, 0f37CBAC00, 0fBAB607ED;
	selp.f32 	%f178, 0fB94D4153, %f177, %p11;
	selp.f32 	%f179, 0f3C0885E4, 0f3D2AAABB, %p11;
	fma.rn.f32 	%f180, %f178, %f174, %f179;
	selp.f32 	%f181, 0fBE2AAAA8, 0fBEFFFFFF, %p11;
	fma.rn.f32 	%f182, %f180, %f174, %f181;
	fma.rn.f32 	%f183, %f182, %f176, %f175;
	and.b32  	%r112, %r110, 2;
	setp.eq.s32 	%p12, %r112, 0;
	mov.f32 	%f184, 0f00000000;
	sub.f32 	%f185, %f184, %f183;
	selp.f32 	%f186, %f183, %f185, %p12;
	rsqrt.approx.f32 	%f187, %f11;
	mul.f32 	%f188, %f187, 0f3F4C422A;
	mul.f32 	%f189, %f13, %f188;
	mul.f32 	%f438, %f189, %f186;
$L__BB6_26:
	setp.lt.f32 	%p13, %f131, 0f00000000;
	neg.f32 	%f190, %f438;
	selp.f32 	%f191, %f190, %f438, %p13;
	setp.lt.f32 	%p14, %f11, 0f0DA24260;
	copysign.f32 	%f192, %f131, %f191;
	selp.f32 	%f488, %f192, %f191, %p14;
	bra.uni 	$L__BB6_78;
$L__BB6_27:
	setp.lt.s32 	%p25, %r88, 0;
	mov.f32 	%f488, 0f7FFFFFFF;
	@%p25 bra 	$L__BB6_78;
	setp.gt.u32 	%p26, %r88, 4;
	selp.u32 	%r137, 1, 0, %p26;
	add.s32 	%r138, %r88, %r137;
	abs.f32 	%f23, %f131;
	cvt.rn.f32.u32 	%f255, %r138;
	setp.leu.f32 	%p27, %f23, %f255;
	@%p27 bra 	$L__BB6_60;
	mov.f32 	%f295, 0f40000000;
	div.rn.f32 	%f24, %f295, %f131;
	setp.gtu.f32 	%p48, %f23, 0f41000000;
	@%p48 bra 	$L__BB6_31;
	add.f32 	%f296, %f23, 0fC0753AAC;
	add.f32 	%f297, %f296, 0f33A5090F;
	fma.rn.f32 	%f298, %f297, 0f29AF3463, 0f2B81BF42;
	fma.rn.f32 	%f299, %f298, %f297, 0fADE21EC1;
	fma.rn.f32 	%f300, %f299, %f297, 0fAF5DDEFF;
	fma.rn.f32 	%f301, %f300, %f297, 0f319B0C9D;
	fma.rn.f32 	%f302, %f301, %f297, 0f32E81173;
	fma.rn.f32 	%f303, %f302, %f297, 0fB50F8DC8;
	fma.rn.f32 	%f304, %f303, %f297, 0fB61E653D;
	fma.rn.f32 	%f305, %f304, %f297, 0f382CD9C5;
	fma.rn.f32 	%f306, %f305, %f297, 0f38F9EB10;
	fma.rn.f32 	%f307, %f306, %f297, 0fBAECEB9C;
	fma.rn.f32 	%f308, %f307, %f297, 0fBB276FFD;
	fma.rn.f32 	%f309, %f308, %f297, 0f3D073993;
	add.f32 	%f310, %f23, 0fC0E07FB0;
	add.f32 	%f311, %f310, 0f3444B8DB;
	mul.f32 	%f312, %f311, %f309;
	mul.f32 	%f313, %f297, %f312;
	mul.f32 	%f440, %f23, %f313;
	bra.uni 	$L__BB6_41;
$L__BB6_31:
	abs.f32 	%f315, %f23;
	setp.eq.f32 	%p49, %f315, 0f7F800000;
	mov.f32 	%f440, 0f00000000;
	@%p49 bra 	$L__BB6_41;
	rcp.approx.ftz.f32 	%f316, %f23;
	mul.f32 	%f317, %f316, %f316;
	fma.rn.f32 	%f318, %f317, 0fC082CB37, 0f3F3FF7E9;
	fma.rn.f32 	%f319, %f318, %f317, 0fBE458BAE;
	fma.rn.f32 	%f320, %f319, %f317, 0f3E3FFF8B;
	fma.rn.f32 	%f26, %f320, %f317, 0f3F800000;
	fma.rn.f32 	%f321, %f317, 0fBFCA3BA2, 0f3EB914AD;
	fma.rn.f32 	%f322, %f321, %f317, 0fBE27F2EC;
	fma.rn.f32 	%f323, %f322, %f317, 0f3EBFFFFD;
	fma.rn.f32 	%f27, %f323, %f316, %f23;
	mul.f32 	%f324, %f27, 0f3F22F983;
	cvt.rni.s32.f32 	%r211, %f324;
	cvt.rn.f32.s32 	%f325, %r211;
	fma.rn.f32 	%f326, %f325, 0fBFC90FDA, %f27;
	fma.rn.f32 	%f327, %f325, 0fB3A22168, %f326;
	fma.rn.f32 	%f439, %f325, 0fA7C234C5, %f327;
	abs.f32 	%f29, %f27;
	setp.ltu.f32 	%p50, %f29, 0f47CE4780;
	@%p50 bra 	$L__BB6_40;
	setp.neu.f32 	%p51, %f29, 0f7F800000;
	@%p51 bra 	$L__BB6_35;
	mov.f32 	%f330, 0f00000000;
	mul.rn.f32 	%f439, %f27, %f330;
	mov.b32 	%r211, 0;
	bra.uni 	$L__BB6_40;
$L__BB6_35:
	mov.b32 	%r30, %f27;
	shl.b32 	%r147, %r30, 8;
	or.b32  	%r31, %r147, -2147483648;
	mov.b64 	%rd73, 0;
	mov.b32 	%r208, 0;
	mov.u64 	%rd71, __cudart_i2opi_f;
	mov.u64 	%rd72, %rd1;
$L__BB6_36:
	.pragma "nounroll";
	ld.global.nc.u32 	%r148, [%rd71];
	mad.wide.u32 	%rd50, %r148, %r31, %rd73;
	shr.u64 	%rd73, %rd50, 32;
	st.local.u32 	[%rd72], %rd50;
	add.s32 	%r208, %r208, 1;
	add.s64 	%rd72, %rd72, 4;
	add.s64 	%rd71, %rd71, 4;
	setp.ne.s32 	%p52, %r208, 6;
	@%p52 bra 	$L__BB6_36;
	shr.u32 	%r149, %r30, 23;
	st.local.u32 	[%rd1+24], %rd73;
	and.b32  	%r34, %r149, 31;
	and.b32  	%r150, %r149, 224;
	add.s32 	%r151, %r150, -128;
	shr.u32 	%r152, %r151, 5;
	mul.wide.u32 	%rd51, %r152, 4;
	sub.s64 	%rd22, %rd1, %rd51;
	ld.local.u32 	%r209, [%rd22+24];
	ld.local.u32 	%r210, [%rd22+20];
	setp.eq.s32 	%p53, %r34, 0;
	@%p53 bra 	$L__BB6_39;
	shf.l.wrap.b32 	%r209, %r210, %r209, %r34;
	ld.local.u32 	%r153, [%rd22+16];
	shf.l.wrap.b32 	%r210, %r153, %r210, %r34;
$L__BB6_39:
	shr.u32 	%r154, %r209, 30;
	shf.l.wrap.b32 	%r155, %r210, %r209, 2;
	shl.b32 	%r156, %r210, 2;
	shr.u32 	%r157, %r155, 31;
	add.s32 	%r158, %r157, %r154;
	neg.s32 	%r159, %r158;
	setp.lt.s32 	%p54, %r30, 0;
	selp.b32 	%r211, %r159, %r158, %p54;
	xor.b32  	%r160, %r155, %r30;
	shr.s32 	%r161, %r155, 31;
	xor.b32  	%r162, %r161, %r155;
	xor.b32  	%r163, %r161, %r156;
	cvt.u64.u32 	%rd52, %r162;
	shl.b64 	%rd53, %rd52, 32;
	cvt.u64.u32 	%rd54, %r163;
	or.b64  	%rd55, %rd53, %rd54;
	cvt.rn.f64.s64 	%fd5, %rd55;
	mul.f64 	%fd6, %fd5, 0d3BF921FB54442D19;
	cvt.rn.f32.f64 	%f328, %fd6;
	neg.f32 	%f329, %f328;
	setp.lt.s32 	%p55, %r160, 0;
	selp.f32 	%f439, %f329, %f328, %p55;
$L__BB6_40:
	and.b32  	%r165, %r211, 3;
	cvt.rn.f32.u32 	%f331, %r165;
	fma.rn.f32 	%f332, %f331, 0f3FC90FDB, 0fC016CBE4;
	add.f32 	%f333, %f439, %f332;
	mul.f32 	%f334, %f333, 0f3F22F983;
	cvt.rni.s32.f32 	%r166, %f334;
	cvt.rn.f32.s32 	%f335, %r166;
	fma.rn.f32 	%f336, %f335, 0fBFC90FDA, %f333;
	fma.rn.f32 	%f337, %f335, 0fB3A22168, %f336;
	add.s32 	%r167, %r166, 1;
	mul.rn.f32 	%f338, %f337, %f337;
	and.b32  	%r168, %r166, 1;
	setp.eq.b32 	%p56, %r168, 1;
	selp.f32 	%f339, %f337, 0f3F800000, %p56;
	fma.rn.f32 	%f340, %f338, %f339, 0f00000000;
	fma.rn.f32 	%f341, %f338, 0f37CBAC00, 0fBAB607ED;
	selp.f32 	%f342, 0fB94D4153, %f341, %p56;
	selp.f32 	%f343, 0f3C0885E4, 0f3D2AAABB, %p56;
	fma.rn.f32 	%f344, %f342, %f338, %f343;
	selp.f32 	%f345, 0fBE2AAAA8, 0fBEFFFFFF, %p56;
	fma.rn.f32 	%f346, %f344, %f338, %f345;
	fma.rn.f32 	%f347, %f346, %f340, %f339;
	and.b32  	%r169, %r167, 2;
	setp.eq.s32 	%p57, %r169, 0;
	mov.f32 	%f348, 0f00000000;
	sub.f32 	%f349, %f348, %f347;
	selp.f32 	%f350, %f347, %f349, %p57;
	rsqrt.approx.f32 	%f351, %f23;
	mul.f32 	%f352, %f351, 0f3F4C422A;
	mul.f32 	%f353, %f26, %f352;
	mul.f32 	%f440, %f353, %f350;
$L__BB6_41:
	setp.gtu.f32 	%p58, %f23, 0f41000000;
	setp.lt.f32 	%p59, %f131, 0f00000000;
	neg.f32 	%f354, %f440;
	selp.f32 	%f355, %f354, %f440, %p59;
	setp.lt.f32 	%p60, %f23, 0f0DA24260;
	copysign.f32 	%f356, %f131, %f355;
	selp.f32 	%f488, %f356, %f355, %p60;
	@%p58 bra 	$L__BB6_43;
	add.f32 	%f357, %f23, 0fC019E8A9;
	add.f32 	%f358, %f357, 0fB3E971B3;
	fma.rn.f32 	%f359, %f358, 0fA6B3B8E7, 0fA9ACA9B3;
	fma.rn.f32 	%f360, %f359, %f358, 0f2C3F0E18;
	fma.rn.f32 	%f361, %f360, %f358, 0fACD41781;
	fma.rn.f32 	%f362, %f361, %f358, 0fAFE90F38;
	fma.rn.f32 	%f363, %f362, %f358, 0f3020305B;
	fma.rn.f32 	%f364, %f363, %f358, 0f33797143;
	fma.rn.f32 	%f365, %f364, %f358, 0f30F76F85;
	fma.rn.f32 	%f366, %f365, %f358, 0fB6B6DFC6;
	fma.rn.f32 	%f367, %f366, %f358, 0fB6F665C9;
	fma.rn.f32 	%f368, %f367, %f358, 0f399E2DEB;
	fma.rn.f32 	%f369, %f368, %f358, 0f3A4AE334;
	fma.rn.f32 	%f370, %f369, %f358, 0fBBEEAA1B;
	fma.rn.f32 	%f371, %f370, %f358, 0fBCDA7747;
	mul.f32 	%f372, %f358, %f371;
	add.f32 	%f373, %f23, 0fC0B0A47B;
	add.f32 	%f374, %f373, 0f339A7A37;
	mul.f32 	%f375, %f374, %f372;
	add.f32 	%f376, %f23, 0fC10A75AB;
	add.f32 	%f377, %f376, 0fB4CCCDED;
	mul.f32 	%f442, %f377, %f375;
	bra.uni 	$L__BB6_53;
$L__BB6_43:
	abs.f32 	%f379, %f23;
	setp.eq.f32 	%p61, %f379, 0f7F800000;
	mov.f32 	%f442, 0f00000000;
	@%p61 bra 	$L__BB6_53;
	rcp.approx.ftz.f32 	%f380, %f23;
	mul.f32 	%f381, %f380, %f380;
	fma.rn.f32 	%f382, %f381, 0f4056FE93, 0fBF03B7C2;
	fma.rn.f32 	%f383, %f382, %f381, 0f3DD3B3F3;
	fma.rn.f32 	%f384, %f383, %f381, 0fBD7FFFB6;
	fma.rn.f32 	%f385, %f384, %f381, 0f3F800000;
	fma.rn.f32 	%f386, %f381, 0f3F91E009, 0fBE52412D;
	fma.rn.f32 	%f387, %f386, %f381, 0f3D854ED1;
	fma.rn.f32 	%f388, %f387, %f381, 0fBDFFFFFF;
	fma.rn.f32 	%f37, %f388, %f380, %f23;
	rsqrt.approx.f32 	%f389, %f23;
	mul.f32 	%f390, %f389, 0f3F4C422A;
	mul.f32 	%f38, %f385, %f390;
	mul.f32 	%f391, %f37, 0f3F22F983;
	cvt.rni.s32.f32 	%r215, %f391;
	cvt.rn.f32.s32 	%f392, %r215;
	fma.rn.f32 	%f393, %f392, 0fBFC90FDA, %f37;
	fma.rn.f32 	%f394, %f392, 0fB3A22168, %f393;
	fma.rn.f32 	%f441, %f392, 0fA7C234C5, %f394;
	abs.f32 	%f40, %f37;
	setp.ltu.f32 	%p62, %f40, 0f47CE4780;
	@%p62 bra 	$L__BB6_52;
	setp.neu.f32 	%p63, %f40, 0f7F800000;
	@%p63 bra 	$L__BB6_47;
	mov.f32 	%f397, 0f00000000;
	mul.rn.f32 	%f441, %f37, %f397;
	mov.b32 	%r215, 0;
	bra.uni 	$L__BB6_52;
$L__BB6_47:
	mov.b32 	%r44, %f37;
	shl.b32 	%r171, %r44, 8;
	or.b32  	%r45, %r171, -2147483648;
	mov.b32 	%r212, 0;
	mov.b64 	%rd76, 0;
	mov.u64 	%rd74, __cudart_i2opi_f;
	mov.u64 	%rd75, %rd1;
$L__BB6_48:
	.pragma "nounroll";
	ld.global.nc.u32 	%r172, [%rd74];
	mad.wide.u32 	%rd58, %r172, %r45, %rd76;
	shr.u64 	%rd76, %rd58, 32;
	st.local.u32 	[%rd75], %rd58;
	add.s32 	%r212, %r212, 1;
	add.s64 	%rd75, %rd75, 4;
	add.s64 	%rd74, %rd74, 4;
	setp.ne.s32 	%p64, %r212, 6;
	@%p64 bra 	$L__BB6_48;
	shr.u32 	%r173, %r44, 23;
	st.local.u32 	[%rd1+24], %rd76;
	and.b32  	%r48, %r173, 31;
	and.b32  	%r174, %r173, 224;
	add.s32 	%r175, %r174, -128;
	shr.u32 	%r176, %r175, 5;
	mul.wide.u32 	%rd59, %r176, 4;
	sub.s64 	%rd29, %rd1, %rd59;
	ld.local.u32 	%r214, [%rd29+24];
	ld.local.u32 	%r213, [%rd29+20];
	setp.eq.s32 	%p65, %r48, 0;
	@%p65 bra 	$L__BB6_51;
	shf.l.wrap.b32 	%r214, %r213, %r214, %r48;
	ld.local.u32 	%r177, [%rd29+16];
	shf.l.wrap.b32 	%r213, %r177, %r213, %r48;
$L__BB6_51:
	shr.u32 	%r178, %r214, 30;
	shf.l.wrap.b32 	%r179, %r213, %r214, 2;
	shl.b32 	%r180, %r213, 2;
	shr.u32 	%r181, %r179, 31;
	add.s32 	%r182, %r181, %r178;
	neg.s32 	%r183, %r182;
	setp.lt.s32 	%p66, %r44, 0;
	selp.b32 	%r215, %r183, %r182, %p66;
	shr.s32 	%r184, %r179, 31;
	xor.b32  	%r185, %r184, %r180;
	xor.b32  	%r186, %r184, %r179;
	xor.b32  	%r187, %r179, %r44;
	cvt.u64.u32 	%rd60, %r186;
	shl.b64 	%rd61, %rd60, 32;
	cvt.u64.u32 	%rd62, %r185;
	or.b64  	%rd63, %rd61, %rd62;
	cvt.rn.f64.s64 	%fd7, %rd63;
	mul.f64 	%fd8, %fd7, 0d3BF921FB54442D19;
	cvt.rn.f32.f64 	%f395, %fd8;
	neg.f32 	%f396, %f395;
	setp.lt.s32 	%p67, %r187, 0;
	selp.f32 	%f441, %f396, %f395, %p67;
$L__BB6_52:
	and.b32  	%r189, %r215, 3;
	cvt.rn.f32.u32 	%f398, %r189;
	fma.rn.f32 	%f399, %f398, 0f3FC90FDB, 0fBF490FDB;
	add.f32 	%f400, %f441, %f399;
	mul.f32 	%f401, %f400, 0f3F22F983;
	cvt.rni.s32.f32 	%r190, %f401;
	cvt.rn.f32.s32 	%f402, %r190;
	fma.rn.f32 	%f403, %f402, 0fBFC90FDA, %f400;
	fma.rn.f32 	%f404, %f402, 0fB3A22168, %f403;
	add.s32 	%r191, %r190, 1;
	mul.rn.f32 	%f405, %f404, %f404;
	and.b32  	%r192, %r190, 1;
	setp.eq.b32 	%p68, %r192, 1;
	selp.f32 	%f406, %f404, 0f3F800000, %p68;
	fma.rn.f32 	%f407, %f405, %f406, 0f00000000;
	fma.rn.f32 	%f408, %f405, 0f37CBAC00, 0fBAB607ED;
	selp.f32 	%f409, 0fB94D4153, %f408, %p68;
	selp.f32 	%f410, 0f3C0885E4, 0f3D2AAABB, %p68;
	fma.rn.f32 	%f411, %f409, %f405, %f410;
	selp.f32 	%f412, 0fBE2AAAA8, 0fBEFFFFFF, %p68;
	fma.rn.f32 	%f413, %f411, %f405, %f412;
	fma.rn.f32 	%f414, %f413, %f407, %f406;
	and.b32  	%r193, %r191, 2;
	setp.eq.s32 	%p69, %r193, 0;
	mov.f32 	%f415, 0f00000000;
	sub.f32 	%f416, %f415, %f414;
	selp.f32 	%f417, %f414, %f416, %p69;
	mul.f32 	%f442, %f38, %f417;
$L__BB6_53:
	add.s32 	%r57, %r88, -1;
	add.s32 	%r195, %r88, -2;
	and.b32  	%r58, %r57, 3;
	setp.lt.u32 	%p70, %r195, 3;
	mov.b32 	%r225, 1;
	@%p70 bra 	$L__BB6_57;
	and.b32  	%r59, %r57, -4;
	mov.b32 	%r216, 0;
$L__BB6_55:
	add.s32 	%r197, %r216, 1;
	cvt.rn.f32.u32 	%f419, %r197;
	mul.f32 	%f420, %f488, %f419;
	neg.f32 	%f421, %f442;
	fma.rn.f32 	%f422, %f420, %f24, %f421;
	add.s32 	%r198, %r216, 2;
	cvt.rn.f32.u32 	%f423, %r198;
	mul.f32 	%f424, %f422, %f423;
	neg.f32 	%f425, %f488;
	fma.rn.f32 	%f426, %f424, %f24, %f425;
	add.s32 	%r199, %r216, 3;
	cvt.rn.f32.u32 	%f427, %r199;
	mul.f32 	%f428, %f426, %f427;
	neg.f32 	%f429, %f422;
	fma.rn.f32 	%f442, %f428, %f24, %f429;
	add.s32 	%r216, %r216, 4;
	cvt.rn.f32.u32 	%f430, %r216;
	mul.f32 	%f431, %f442, %f430;
	neg.f32 	%f432, %f426;
	fma.rn.f32 	%f488, %f431, %f24, %f432;
	setp.eq.s32 	%p71, %r216, %r59;
	@%p71 bra 	$L__BB6_56;
	bra.uni 	$L__BB6_55;
$L__BB6_56:
	add.s32 	%r225, %r216, 1;
$L__BB6_57:
	setp.eq.s32 	%p72, %r58, 0;
	@%p72 bra 	$L__BB6_78;
	neg.s32 	%r224, %r58;
$L__BB6_59:
	.pragma "nounroll";
	mov.f32 	%f128, %f488;
	cvt.rn.f32.u32 	%f433, %r225;
	mul.f32 	%f434, %f128, %f433;
	neg.f32 	%f435, %f442;
	fma.rn.f32 	%f488, %f434, %f24, %f435;
	add.s32 	%r225, %r225, 1;
	add.s32 	%r224, %r224, 1;
	setp.ne.s32 	%p73, %r224, 0;
	mov.f32 	%f442, %f128;
	@%p73 bra 	$L__BB6_59;
	bra.uni 	$L__BB6_78;
$L__BB6_60:
	mul.lo.s32 	%r139, %r88, 40;
	cvt.rn.f32.u32 	%f257, %r139;
	sqrt.rn.f32 	%f258, %f257;
	cvt.rzi.s32.f32 	%r140, %f258;
	add.s32 	%r62, %r88, %r140;
	setp.lt.s32 	%p28, %r62, 2;
	mov.f32 	%f488, 0f80000000;
	@%p28 bra 	$L__BB6_78;
	and.b32  	%r63, %r62, 2147483646;
	and.b32  	%r141, %r62, 2;
	setp.eq.s32 	%p29, %r141, 0;
	mov.f32 	%f466, 0f00000000;
	mov.f32 	%f464, 0f3F800000;
	mov.u32 	%r221, %r63;
	mov.f32 	%f465, %f466;
	mov.f32 	%f476, %f466;
	@%p29 bra 	$L__BB6_66;
	sub.s32 	%r218, %r63, %r88;
	cvt.u16.u32 	%rs1, %r62;
	shr.u16 	%rs2, %rs1, 1;
	and.b16  	%rs3, %rs2, 1;
	mul.wide.u16 	%r143, %rs3, 2;
	neg.s32 	%r217, %r143;
	mov.f32 	%f466, 0f00000000;
	mov.f32 	%f449, 0f3F800000;
	mov.b32 	%r219, 1;
	mov.u32 	%r221, %r63;
$L__BB6_63:
	.pragma "nounroll";
	cvt.rn.f32.u32 	%f264, %r221;
	add.f32 	%f265, %f264, %f264;
	div.rn.f32 	%f266, %f265, %f131;
	mul.f32 	%f267, %f449, %f266;
	sub.f32 	%f464, %f267, %f476;
	abs.f32 	%f268, %f464;
	setp.leu.f32 	%p30, %f268, 0f58635FA9;
	@%p30 bra 	$L__BB6_65;
	mul.f32 	%f464, %f464, 0f26901D7D;
	mul.f32 	%f449, %f449, 0f26901D7D;
	mul.f32 	%f465, %f465, 0f26901D7D;
	mul.f32 	%f466, %f466, 0f26901D7D;
$L__BB6_65:
	mov.f32 	%f476, %f449;
	add.s32 	%r221, %r221, -1;
	setp.eq.s32 	%p31, %r218, 1;
	selp.f32 	%f465, %f464, %f465, %p31;
	setp.eq.s32 	%p32, %r219, 1;
	fma.rn.f32 	%f269, %f464, 0f40000000, %f466;
	selp.f32 	%f466, %f466, %f269, %p32;
	add.s32 	%r219, %r219, 1;
	add.s32 	%r218, %r218, -1;
	add.s32 	%r217, %r217, 1;
	setp.ne.s32 	%p33, %r217, 0;
	mov.f32 	%f449, %f464;
	@%p33 bra 	$L__BB6_63;
$L__BB6_66:
	add.s32 	%r144, %r63, -1;
	setp.lt.u32 	%p34, %r144, 3;
	@%p34 bra 	$L__BB6_77;
	and.b32  	%r75, %r221, 1;
$L__BB6_68:
	cvt.rn.f32.u32 	%f270, %r221;
	add.f32 	%f271, %f270, %f270;
	div.rn.f32 	%f272, %f271, %f131;
	mul.f32 	%f273, %f464, %f272;
	sub.f32 	%f468, %f273, %f476;
	abs.f32 	%f274, %f468;
	setp.leu.f32 	%p35, %f274, 0f58635FA9;
	@%p35 bra 	$L__BB6_70;
	mul.f32 	%f468, %f468, 0f26901D7D;
	mul.f32 	%f464, %f464, 0f26901D7D;
	mul.f32 	%f465, %f465, 0f26901D7D;
	mul.f32 	%f466, %f466, 0f26901D7D;
$L__BB6_70:
	setp.eq.s32 	%p36, %r75, 0;
	add.s32 	%r77, %r221, -1;
	setp.eq.s32 	%p37, %r77, %r88;
	selp.f32 	%f469, %f468, %f465, %p37;
	fma.rn.f32 	%f275, %f468, 0f40000000, %f466;
	selp.f32 	%f470, %f466, %f275, %p36;
	cvt.rn.f32.u32 	%f276, %r77;
	add.f32 	%f277, %f276, %f276;
	div.rn.f32 	%f278, %f277, %f131;
	mul.f32 	%f279, %f468, %f278;
	sub.f32 	%f472, %f279, %f464;
	abs.f32 	%f280, %f472;
	setp.leu.f32 	%p38, %f280, 0f58635FA9;
	@%p38 bra 	$L__BB6_72;
	mul.f32 	%f472, %f472, 0f26901D7D;
	mul.f32 	%f468, %f468, 0f26901D7D;
	mul.f32 	%f469, %f469, 0f26901D7D;
	mul.f32 	%f470, %f470, 0f26901D7D;
$L__BB6_72:
	setp.eq.s32 	%p39, %r75, 0;
	add.s32 	%r78, %r77, -1;
	setp.eq.s32 	%p40, %r78, %r88;
	selp.f32 	%f473, %f472, %f469, %p40;
	fma.rn.f32 	%f281, %f472, 0f40000000, %f470;
	selp.f32 	%f474, %f281, %f470, %p39;
	cvt.rn.f32.u32 	%f282, %r78;
	add.f32 	%f283, %f282, %f282;
	div.rn.f32 	%f284, %f283, %f131;
	mul.f32 	%f285, %f472, %f284;
	sub.f32 	%f476, %f285, %f468;
	abs.f32 	%f286, %f476;
	setp.leu.f32 	%p41, %f286, 0f58635FA9;
	@%p41 bra 	$L__BB6_74;
	mul.f32 	%f476, %f476, 0f26901D7D;
	mul.f32 	%f472, %f472, 0f26901D7D;
	mul.f32 	%f473, %f473, 0f26901D7D;
	mul.f32 	%f474, %f474, 0f26901D7D;
$L__BB6_74:
	setp.eq.s32 	%p42, %r75, 0;
	add.s32 	%r79, %r78, -1;
	setp.eq.s32 	%p43, %r79, %r88;
	selp.f32 	%f477, %f476, %f473, %p43;
	fma.rn.f32 	%f287, %f476, 0f40000000, %f474;
	selp.f32 	%f478, %f474, %f287, %p42;
	cvt.rn.f32.u32 	%f288, %r79;
	add.f32 	%f289, %f288, %f288;
	div.rn.f32 	%f290, %f289, %f131;
	mul.f32 	%f291, %f476, %f290;
	sub.f32 	%f464, %f291, %f472;
	abs.f32 	%f292, %f464;
	setp.leu.f32 	%p44, %f292, 0f58635FA9;
	@%p44 bra 	$L__BB6_76;
	mul.f32 	%f464, %f464, 0f26901D7D;
	mul.f32 	%f476, %f476, 0f26901D7D;
	mul.f32 	%f477, %f477, 0f26901D7D;
	mul.f32 	%f478, %f478, 0f26901D7D;
$L__BB6_76:
	setp.eq.s32 	%p45, %r75, 0;
	add.s32 	%r221, %r79, -1;
	setp.eq.s32 	%p46, %r221, %r88;
	selp.f32 	%f465, %f464, %f477, %p46;
	fma.rn.f32 	%f293, %f464, 0f40000000, %f478;
	selp.f32 	%f466, %f293, %f478, %p45;
	add.s32 	%r145, %r79, 3;
	setp.gt.s32 	%p47, %r145, 4;
	@%p47 bra 	$L__BB6_68;
$L__BB6_77:
	sub.f32 	%f294, %f466, %f464;
	div.rn.f32 	%f488, %f465, %f294;
$L__BB6_78:
	cvta.to.global.u64 	%rd64, %rd30;
	st.global.f32 	[%rd64], %f488;
	ret;

}
	// .globl	_Z9_normcdffPff
.visible .entry _Z9_normcdffPff(
	.param .u64 .ptr .align 1 _Z9_normcdffPff_param_0,
	.param .f32 _Z9_normcdffPff_param_1
)
{
	.reg .pred 	%p<6>;
	.reg .b32 	%r<3>;
	.reg .b32 	%f<71>;
	.reg .b64 	%rd<3>;

	ld.param.u64 	%rd1, [_Z9_normcdffPff_param_0];
	ld.param.f32 	%f7, [_Z9_normcdffPff_param_1];
	abs.f32 	%f8, %f7;
	setp.gt.f32 	%p1, %f8, 0f41680000;
	mov.f32 	%f9, 0f41680000;
	copysign.f32 	%f10, %f7, %f9;
	selp.f32 	%f11, %f10, %f7, %p1;
	mov.f32 	%f12, 0fBF3504F3;
	mul.rn.f32 	%f1, %f11, %f12;
	neg.f32 	%f13, %f1;
	fma.rn.f32 	%f14, %f11, 0fBF3504F3, %f13;
	fma.rn.f32 	%f2, %f11, 0fB24FE77A, %f14;
	add.rn.f32 	%f3, %f1, %f2;
	abs.f32 	%f15, %f3;
	add.f32 	%f16, %f15, 0fC0800000;
	add.f32 	%f17, %f15, 0f40800000;
	rcp.approx.ftz.f32 	%f18, %f17;
	mul.rn.f32 	%f19, %f16, %f18;
	add.f32 	%f20, %f19, 0f3F800000;
	fma.rn.f32 	%f21, %f20, 0fC0800000, %f15;
	neg.f32 	%f22, %f19;
	fma.rn.f32 	%f23, %f22, %f15, %f21;
	fma.rn.f32 	%f24, %f18, %f23, %f19;
	fma.rn.f32 	%f25, %f24, 0f3A69A091, 0f3BE6E05B;
	fma.rn.f32 	%f26, %f25, %f24, 0fBC81FB4B;
	fma.rn.f32 	%f27, %f26, %f24, 0f3D15373B;
	fma.rn.f32 	%f28, %f27, %f24, 0fBD887C5A;
	fma.rn.f32 	%f29, %f28, %f24, 0f3DC021D5;
	fma.rn.f32 	%f30, %f29, %f24, 0fBDCED424;
	fma.rn.f32 	%f31, %f30, %f24, 0f3D8B74DE;
	fma.rn.f32 	%f32, %f31, %f24, 0f3C7BF170;
	fma.rn.f32 	%f33, %f32, %f24, 0fBE0EF8D4;
	fma.rn.f32 	%f34, %f33, %f24, 0f3F9DD2C9;
	fma.rn.f32 	%f35, %f15, 0f40000000, 0f3F800000;
	rcp.approx.ftz.f32 	%f36, %f35;
	mul.rn.f32 	%f37, %f34, %f36;
	mul.f32 	%f38, %f37, 0fC0000000;
	fma.rn.f32 	%f39, %f15, %f38, %f34;
	sub.f32 	%f40, %f39, %f37;
	fma.rn.f32 	%f41, %f40, %f36, %f37;
	neg.f32 	%f42, %f15;
	mul.f32 	%f43, %f15, %f42;
	mov.f32 	%f44, 0f3FB8AA3B;
	mul.rn.f32 	%f45, %f43, %f44;
	cvt.rzi.f32.f32 	%f46, %f45;
	abs.f32 	%f47, %f46;
	setp.gt.f32 	%p2, %f47, 0f42FC0000;
	mov.f32 	%f48, 0f42FC0000;
	copysign.f32 	%f49, %f46, %f48;
	selp.f32 	%f50, %f49, %f46, %p2;
	fma.rn.f32 	%f51, %f50, 0fBF317218, %f43;
	fma.rn.f32 	%f52, %f50, 0f3102E308, %f51;
	mul.f32 	%f53, %f52, 0f3FB8AA3B;
	add.f32 	%f54, %f50, 0f4B40007F;
	mov.b32 	%r1, %f54;
	shl.b32 	%r2, %r1, 23;
	mov.b32 	%f55, %r2;
	ex2.approx.ftz.f32 	%f56, %f53;
	mul.f32 	%f57, %f56, %f55;
	neg.f32 	%f58, %f43;
	fma.rn.f32 	%f59, %f42, %f15, %f58;
	fma.rn.f32 	%f60, %f57, %f59, %f57;
	mul.f32 	%f61, %f41, %f60;
	setp.gt.f32 	%p3, %f15, 0f4120E148;
	selp.f32 	%f62, 0f00000000, %f61, %p3;
	setp.lt.f32 	%p4, %f3, 0f00000000;
	mov.f32 	%f63, 0f40000000;
	sub.f32 	%f64, %f63, %f62;
	selp.f32 	%f70, %f64, %f62, %p4;
	setp.geu.f32 	%p5, %f11, 0fBF800000;
	@%p5 bra 	$L__BB7_2;
	sub.f32 	%f65, %f1, %f3;
	add.rn.f32 	%f66, %f65, %f2;
	mul.f32 	%f67, %f3, 0fC0000000;
	mul.f32 	%f68, %f67, %f70;
	fma.rn.f32 	%f70, %f68, %f66, %f70;
$L__BB7_2:
	cvta.to.global.u64 	%rd2, %rd1;
	mul.f32 	%f69, %f70, 0f3F000000;
	st.global.f32 	[%rd2], %f69;
	ret;

}
	// .globl	_Z12_normcdfinvfPff
.visible .entry _Z12_normcdfinvfPff(
	.param .u64 .ptr .align 1 _Z12_normcdfinvfPff_param_0,
	.param .f32 _Z12_normcdfinvfPff_param_1
)
{
	.reg .pred 	%p<6>;
	.reg .b32 	%f<39>;
	.reg .b64 	%rd<3>;

	ld.param.u64 	%rd1, [_Z12_normcdfinvfPff_param_0];
	ld.param.f32 	%f7, [_Z12_normcdfinvfPff_param_1];
	add.f32 	%f1, %f7, %f7;
	neg.f32 	%f2, %f1;
	mov.f32 	%f8, 0f40000000;
	add.rn.f32 	%f3, %f8, %f2;
	setp.ltu.f32 	%p1, %f1, 0f3B5ED289;
	setp.gtu.f32 	%p2, %f1, 0f3FFF9097;
	or.pred  	%p3, %p1, %p2;
	@%p3 bra 	$L__BB8_2;
	mul.rn.f32 	%f25, %f3, %f1;
	lg2.approx.ftz.f32 	%f26, %f25;
	neg.f32 	%f27, %f26;
	fma.rn.f32 	%f28, %f26, 0f2F8A6370, 0f3221F645;
	fma.rn.f32 	%f29, %f28, %f27, 0fB4016FDA;
	fma.rn.f32 	%f30, %f29, %f27, 0f3468F846;
	fma.rn.f32 	%f31, %f30, %f27, 0f370742AA;
	fma.rn.f32 	%f32, %f31, %f27, 0fB804DB4D;
	fma.rn.f32 	%f33, %f32, %f27, 0fBA4AFEA1;
	fma.rn.f32 	%f34, %f33, %f27, 0f3BB5C027;
	fma.rn.f32 	%f35, %f34, %f27, 0f3E24AE0F;
	fma.rn.f32 	%f36, %f35, %f27, 0f3F62DFC4;
	fma.rn.f32 	%f38, %f36, %f2, %f36;
	bra.uni 	$L__BB8_3;
$L__BB8_2:
	setp.gt.f32 	%p4, %f1, 0f3F800000;
	selp.f32 	%f9, %f3, %f1, %p4;
	lg2.approx.f32 	%f10, %f9;
	neg.f32 	%f11, %f10;
	rsqrt.approx.ftz.f32 	%f12, %f11;
	fma.rn.f32 	%f13, %f12, 0fC27C73F1, 0f42FEF829;
	fma.rn.f32 	%f14, %f13, %f12, 0fC2E4361C;
	fma.rn.f32 	%f15, %f14, %f12, 0f42714D9B;
	fma.rn.f32 	%f16, %f15, %f12, 0fC1AE51B3;
	fma.rn.f32 	%f17, %f16, %f12, 0f40CEF504;
	fma.rn.f32 	%f18, %f17, %f12, 0fBFEA9E05;
	fma.rn.f32 	%f19, %f18, %f12, 0fBCF871F4;
	fma.rn.f32 	%f20, %f19, %f12, 0f3F553775;
	mul.f32 	%f21, %f12, %f11;
	setp.eq.f32 	%p5, %f10, 0fFF800000;
	selp.f32 	%f22, 0f7F800000, %f21, %p5;
	neg.f32 	%f23, %f22;
	selp.f32 	%f24, %f23, %f22, %p4;
	mul.rn.f32 	%f38, %f20, %f24;
$L__BB8_3:
	cvta.to.global.u64 	%rd2, %rd1;
	fma.rn.f32 	%f37, %f38, 0fBFB504F3, 0f00000000;
	st.global.f32 	[%rd2], %f37;
	ret;

}
	// .globl	_Z11setVecValuePff
.visible .entry _Z11setVecValuePff(
	.param .u64 .ptr .align 1 _Z11setVecValuePff_param_0,
	.param .f32 _Z11setVecValuePff_param_1
)
{
	.reg .b32 	%f<2>;
	.reg .b64 	%rd<3>;

	ld.param.u64 	%rd1, [_Z11setVecValuePff_param_0];
	ld.param.f32 	%f1, [_Z11setVecValuePff_param_1];
	cvta.to.global.u64 	%rd2, %rd1;
	st.global.f32 	[%rd2], %f1;
	ret;

}
	// .globl	_Z6_normfPfiPKf
.visible .entry _Z6_normfPfiPKf(
	.param .u64 .ptr .align 1 _Z6_normfPfiPKf_param_0,
	.param .u32 _Z6_normfPfiPKf_param_1,
	.param .u64 .ptr .align 1 _Z6_normfPfiPKf_param_2
)
{
	.reg .pred 	%p<67>;
	.reg .b32 	%r<99>;
	.reg .b32 	%f<226>;
	.reg .b64 	%rd<28>;

	ld.param.u64 	%rd11, [_Z6_normfPfiPKf_param_0];
	ld.param.u32 	%r37, [_Z6_normfPfiPKf_param_1];
	ld.param.u64 	%rd12, [_Z6_normfPfiPKf_param_2];
	cvta.to.global.u64 	%rd1, %rd12;
	ld.global.f32 	%f29, [%rd1];
	abs.f32 	%f217, %f29;
	setp.lt.s32 	%p1, %r37, 2;
	@%p1 bra 	$L__BB10_14;
	add.s32 	%r1, %r37, -1;
	add.s32 	%r39, %r37, -2;
	and.b32  	%r2, %r1, 15;
	setp.lt.u32 	%p2, %r39, 15;
	mov.b32 	%r88, 1;
	@%p2 bra 	$L__BB10_5;
	and.b32  	%r41, %r1, -16;
	neg.s32 	%r86, %r41;
	add.s64 	%rd25, %rd1, 32;
	mov.b32 	%r85, 0;
$L__BB10_3:
	.pragma "nounroll";
	ld.global.f32 	%f31, [%rd25+-28];
	abs.f32 	%f32, %f31;
	max.f32 	%f33, %f32, %f217;
	ld.global.f32 	%f34, [%rd25+-24];
	abs.f32 	%f35, %f34;
	max.f32 	%f36, %f35, %f33;
	ld.global.f32 	%f37, [%rd25+-20];
	abs.f32 	%f38, %f37;
	max.f32 	%f39, %f38, %f36;
	ld.global.f32 	%f40, [%rd25+-16];
	abs.f32 	%f41, %f40;
	max.f32 	%f42, %f41, %f39;
	ld.global.f32 	%f43, [%rd25+-12];
	abs.f32 	%f44, %f43;
	max.f32 	%f45, %f44, %f42;
	ld.global.f32 	%f46, [%rd25+-8];
	abs.f32 	%f47, %f46;
	max.f32 	%f48, %f47, %f45;
	ld.global.f32 	%f49, [%rd25+-4];
	abs.f32 	%f50, %f49;
	max.f32 	%f51, %f50, %f48;
	ld.global.f32 	%f52, [%rd25];
	abs.f32 	%f53, %f52;
	max.f32 	%f54, %f53, %f51;
	ld.global.f32 	%f55, [%rd25+4];
	abs.f32 	%f56, %f55;
	max.f32 	%f57, %f56, %f54;
	ld.global.f32 	%f58, [%rd25+8];
	abs.f32 	%f59, %f58;
	max.f32 	%f60, %f59, %f57;
	ld.global.f32 	%f61, [%rd25+12];
	abs.f32 	%f62, %f61;
	max.f32 	%f63, %f62, %f60;
	ld.global.f32 	%f64, [%rd25+16];
	abs.f32 	%f65, %f64;
	max.f32 	%f66, %f65, %f63;
	ld.global.f32 	%f67, [%rd25+20];
	abs.f32 	%f68, %f67;
	max.f32 	%f69, %f68, %f66;
	ld.global.f32 	%f70, [%rd25+24];
	abs.f32 	%f71, %f70;
	max.f32 	%f72, %f71, %f69;
	ld.global.f32 	%f73, [%rd25+28];
	abs.f32 	%f74, %f73;
	max.f32 	%f75, %f74, %f72;
	ld.global.f32 	%f76, [%rd25+32];
	abs.f32 	%f77, %f76;
	max.f32 	%f217, %f77, %f75;
	add.s32 	%r86, %r86, 16;
	add.s32 	%r85, %r85, 16;
	add.s64 	%rd25, %rd25, 64;
	setp.ne.s32 	%p3, %r86, 0;
	@%p3 bra 	$L__BB10_3;
	add.s32 	%r88, %r85, 1;
$L__BB10_5:
	setp.eq.s32 	%p4, %r2, 0;
	@%p4 bra 	$L__BB10_14;
	and.b32  	%r10, %r1, 7;
	setp.lt.u32 	%p5, %r2, 8;
	@%p5 bra 	$L__BB10_8;
	mul.wide.u32 	%rd13, %r88, 4;
	add.s64 	%rd14, %rd1, %rd13;
	ld.global.f32 	%f79, [%rd14];
	abs.f32 	%f80, %f79;
	max.f32 	%f81, %f80, %f217;
	ld.global.f32 	%f82, [%rd14+4];
	abs.f32 	%f83, %f82;
	max.f32 	%f84, %f83, %f81;
	ld.global.f32 	%f85, [%rd14+8];
	abs.f32 	%f86, %f85;
	max.f32 	%f87, %f86, %f84;
	ld.global.f32 	%f88, [%rd14+12];
	abs.f32 	%f89, %f88;
	max.f32 	%f90, %f89, %f87;
	ld.global.f32 	%f91, [%rd14+16];
	abs.f32 	%f92, %f91;
	max.f32 	%f93, %f92, %f90;
	ld.global.f32 	%f94, [%rd14+20];
	abs.f32 	%f95, %f94;
	max.f32 	%f96, %f95, %f93;
	ld.global.f32 	%f97, [%rd14+24];
	abs.f32 	%f98, %f97;
	max.f32 	%f99, %f98, %f96;
	ld.global.f32 	%f100, [%rd14+28];
	abs.f32 	%f101, %f100;
	max.f32 	%f217, %f101, %f99;
	add.s32 	%r88, %r88, 8;
$L__BB10_8:
	setp.eq.s32 	%p6, %r10, 0;
	@%p6 bra 	$L__BB10_14;
	and.b32  	%r13, %r1, 3;
	setp.lt.u32 	%p7, %r10, 4;
	@%p7 bra 	$L__BB10_11;
	mul.wide.u32 	%rd15, %r88, 4;
	add.s64 	%rd16, %rd1, %rd15;
	ld.global.f32 	%f103, [%rd16];
	abs.f32 	%f104, %f103;
	max.f32 	%f105, %f104, %f217;
	ld.global.f32 	%f106, [%rd16+4];
	abs.f32 	%f107, %f106;
	max.f32 	%f108, %f107, %f105;
	ld.global.f32 	%f109, [%rd16+8];
	abs.f32 	%f110, %f109;
	max.f32 	%f111, %f110, %f108;
	ld.global.f32 	%f112, [%rd16+12];
	abs.f32 	%f113, %f112;
	max.f32 	%f217, %f113, %f111;
	add.s32 	%r88, %r88, 4;
$L__BB10_11:
	setp.eq.s32 	%p8, %r13, 0;
	@%p8 bra 	$L__BB10_14;
	mul.wide.u32 	%rd17, %r88, 4;
	add.s64 	%rd26, %rd1, %rd17;
	neg.s32 	%r90, %r13;
$L__BB10_13:
	.pragma "nounroll";
	ld.global.f32 	%f114, [%rd26];
	abs.f32 	%f115, %f114;
	max.f32 	%f217, %f115, %f217;
	add.s64 	%rd26, %rd26, 4;
	add.s32 	%r90, %r90, 1;
	setp.ne.s32 	%p9, %r90, 0;
	@%p9 bra 	$L__BB10_13;
$L__BB10_14:
	mov.b32 	%r42, %f217;
	and.b32  	%r19, %r42, -33554432;
	xor.b32  	%r43, %r19, 2122317824;
	mov.b32 	%f15, %r43;
	mul.f32 	%f16, %f217, %f15;
	setp.lt.s32 	%p10, %r37, 1;
	mov.f32 	%f225, 0f00000000;
	@%p10 bra 	$L__BB10_26;
	and.b32  	%r20, %r37, 7;
	setp.lt.u32 	%p11, %r37, 8;
	mov.f32 	%f225, 0f00000000;
	mov.b32 	%r93, 0;
	mov.u32 	%r96, %r93;
	@%p11 bra 	$L__BB10_18;
	and.b32  	%r96, %r37, 2147483640;
	add.s64 	%rd27, %rd1, 16;
	mov.f32 	%f225, 0f00000000;
	mov.b32 	%r93, 0;
	mov.u32 	%r92, %r93;
$L__BB10_17:
	.pragma "nounroll";
	ld.global.f32 	%f120, [%rd27+-16];
	abs.f32 	%f121, %f120;
	mul.f32 	%f122, %f121, %f15;
	setp.neu.f32 	%p12, %f122, %f16;
	setp.ne.s32 	%p13, %r92, %r93;
	or.pred  	%p14, %p12, %p13;
	fma.rn.f32 	%f124, %f122, %f122, %f225;
	selp.f32 	%f125, %f124, %f225, %p14;
	selp.u32 	%r46, 1, 0, %p14;
	add.s32 	%r47, %r93, %r46;
	ld.global.f32 	%f126, [%rd27+-12];
	abs.f32 	%f127, %f126;
	mul.f32 	%f128, %f127, %f15;
	setp.neu.f32 	%p15, %f128, %f16;
	add.s32 	%r48, %r92, 1;
	setp.ne.s32 	%p16, %r48, %r47;
	or.pred  	%p17, %p15, %p16;
	fma.rn.f32 	%f129, %f128, %f128, %f125;
	selp.f32 	%f130, %f129, %f125, %p17;
	selp.u32 	%r49, 1, 0, %p17;
	add.s32 	%r50, %r47, %r49;
	ld.global.f32 	%f131, [%rd27+-8];
	abs.f32 	%f132, %f131;
	mul.f32 	%f133, %f132, %f15;
	setp.neu.f32 	%p19, %f133, %f16;
	add.s32 	%r51, %r92, 2;
	setp.ne.s32 	%p20, %r51, %r50;
	or.pred  	%p21, %p19, %p20;
	fma.rn.f32 	%f135, %f133, %f133, %f130;
	selp.f32 	%f136, %f135, %f130, %p21;
	selp.u32 	%r52, 1, 0, %p21;
	add.s32 	%r53, %r50, %r52;
	ld.global.f32 	%f137, [%rd27+-4];
	abs.f32 	%f138, %f137;
	mul.f32 	%f139, %f138, %f15;
	setp.neu.f32 	%p22, %f139, %f16;
	add.s32 	%r54, %r92, 3;
	setp.ne.s32 	%p23, %r54, %r53;
	or.pred  	%p24, %p22, %p23;
	fma.rn.f32 	%f141, %f139, %f139, %f136;
	selp.f32 	%f142, %f141, %f136, %p24;
	selp.u32 	%r55, 1, 0, %p24;
	add.s32 	%r56, %r53, %r55;
	ld.global.f32 	%f143, [%rd27];
	abs.f32 	%f144, %f143;
	mul.f32 	%f145, %f144, %f15;
	setp.neu.f32 	%p25, %f145, %f16;
	add.s32 	%r57, %r92, 4;
	setp.ne.s32 	%p26, %r57, %r56;
	or.pred  	%p27, %p25, %p26;
	fma.rn.f32 	%f147, %f145, %f145, %f142;
	selp.f32 	%f148, %f147, %f142, %p27;
	selp.u32 	%r58, 1, 0, %p27;
	add.s32 	%r59, %r56, %r58;
	ld.global.f32 	%f149, [%rd27+4];
	abs.f32 	%f150, %f149;
	mul.f32 	%f151, %f150, %f15;
	setp.neu.f32 	%p28, %f151, %f16;
	add.s32 	%r60, %r92, 5;
	setp.ne.s32 	%p29, %r60, %r59;
	or.pred  	%p30, %p28, %p29;
	fma.rn.f32 	%f153, %f151, %f151, %f148;
	selp.f32 	%f154, %f153, %f148, %p30;
	selp.u32 	%r61, 1, 0, %p30;
	add.s32 	%r62, %r59, %r61;
	ld.global.f32 	%f155, [%rd27+8];
	abs.f32 	%f156, %f155;
	mul.f32 	%f157, %f156, %f15;
	setp.neu.f32 	%p31, %f157, %f16;
	add.s32 	%r63, %r92, 6;
	setp.ne.s32 	%p32, %r63, %r62;
	or.pred  	%p33, %p31, %p32;
	fma.rn.f32 	%f159, %f157, %f157, %f154;
	selp.f32 	%f160, %f159, %f154, %p33;
	selp.u32 	%r64, 1, 0, %p33;
	add.s32 	%r65, %r62, %r64;
	ld.global.f32 	%f161, [%rd27+12];
	abs.f32 	%f162, %f161;
	mul.f32 	%f163, %f162, %f15;
	setp.neu.f32 	%p34, %f163, %f16;
	add.s32 	%r66, %r92, 7;
	setp.ne.s32 	%p35, %r66, %r65;
	or.pred  	%p36, %p34, %p35;
	fma.rn.f32 	%f164, %f163, %f163, %f160;
	selp.f32 	%f225, %f164, %f160, %p36;
	selp.u32 	%r67, 1, 0, %p36;
	add.s32 	%r93, %r65, %r67;
	add.s64 	%rd27, %rd27, 32;
	add.s32 	%r92, %r92, 8;
	setp.ne.s32 	%p37, %r92, %r96;
	@%p37 bra 	$L__BB10_17;
$L__BB10_18:
	setp.eq.s32 	%p38, %r20, 0;
	@%p38 bra 	$L__BB10_26;
	and.b32  	%r28, %r37, 3;
	setp.lt.u32 	%p39, %r20, 4;
	@%p39 bra 	$L__BB10_21;
	mul.wide.u32 	%rd18, %r96, 4;
	add.s64 	%rd19, %rd1, %rd18;
	ld.global.f32 	%f166, [%rd19];
	abs.f32 	%f167, %f166;
	mul.f32 	%f168, %f167, %f15;
	setp.neu.f32 	%p40, %f168, %f16;
	setp.ne.s32 	%p41, %r96, %r93;
	or.pred  	%p42, %p40, %p41;
	fma.rn.f32 	%f170, %f168, %f168, %f225;
	selp.f32 	%f171, %f170, %f225, %p42;
	selp.u32 	%r69, 1, 0, %p42;
	add.s32 	%r70, %r93, %r69;
	add.s32 	%r71, %r96, 1;
	ld.global.f32 	%f172, [%rd19+4];
	abs.f32 	%f173, %f172;
	mul.f32 	%f174, %f173, %f15;
	setp.neu.f32 	%p43, %f174, %f16;
	setp.ne.s32 	%p44, %r71, %r70;
	or.pred  	%p45, %p43, %p44;
	fma.rn.f32 	%f175, %f174, %f174, %f171;
	selp.f32 	%f176, %f175, %f171, %p45;
	selp.u32 	%r72, 1, 0, %p45;
	add.s32 	%r73, %r70, %r72;
	add.s32 	%r74, %r96, 2;
	ld.global.f32 	%f177, [%rd19+8];
	abs.f32 	%f178, %f177;
	mul.f32 	%f179, %f178, %f15;
	setp.neu.f32 	%p47, %f179, %f16;
	setp.ne.s32 	%p48, %r74, %r73;
	or.pred  	%p49, %p47, %p48;
	fma.rn.f32 	%f181, %f179, %f179, %f176;
	selp.f32 	%f182, %f181, %f176, %p49;
	selp.u32 	%r75, 1, 0, %p49;
	add.s32 	%r76, %r73, %r75;
	add.s32 	%r77, %r96, 3;
	ld.global.f32 	%f183, [%rd19+12];
	abs.f32 	%f184, %f183;
	mul.f32 	%f185, %f184, %f15;
	setp.neu.f32 	%p50, %f185, %f16;
	setp.ne.s32 	%p51, %r77, %r76;
	or.pred  	%p52, %p50, %p51;
	fma.rn.f32 	%f186, %f185, %f185, %f182;
	selp.f32 	%f225, %f186, %f182, %p52;
	selp.u32 	%r78, 1, 0, %p52;
	add.s32 	%r93, %r76, %r78;
	add.s32 	%r96, %r96, 4;
$L__BB10_21:
	setp.eq.s32 	%p53, %r28, 0;
	@%p53 bra 	$L__BB10_26;
	setp.eq.s32 	%p54, %r28, 1;
	@%p54 bra 	$L__BB10_24;
	mul.wide.u32 	%rd20, %r96, 4;
	add.s64 	%rd21, %rd1, %rd20;
	ld.global.f32 	%f188, [%rd21];
	abs.f32 	%f189, %f188;
	mul.f32 	%f190, %f189, %f15;
	setp.neu.f32 	%p55, %f190, %f16;
	setp.ne.s32 	%p56, %r96, %r93;
	or.pred  	%p57, %p55, %p56;
	fma.rn.f32 	%f192, %f190, %f190, %f225;
	selp.f32 	%f193, %f192, %f225, %p57;
	selp.u32 	%r79, 1, 0, %p57;
	add.s32 	%r80, %r93, %r79;
	add.s32 	%r81, %r96, 1;
	ld.global.f32 	%f194, [%rd21+4];
	abs.f32 	%f195, %f194;
	mul.f32 	%f196, %f195, %f15;
	setp.neu.f32 	%p58, %f196, %f16;
	setp.ne.s32 	%p59, %r81, %r80;
	or.pred  	%p60, %p58, %p59;
	fma.rn.f32 	%f197, %f196, %f196, %f193;
	selp.f32 	%f225, %f197, %f193, %p60;
	selp.u32 	%r82, 1, 0, %p60;
	add.s32 	%r93, %r80, %r82;
	add.s32 	%r96, %r96, 2;
$L__BB10_24:
	and.b32  	%r83, %r37, 1;
	setp.eq.b32 	%p61, %r83, 1;
	not.pred 	%p62, %p61;
	@%p62 bra 	$L__BB10_26;
	mul.wide.u32 	%rd22, %r96, 4;
	add.s64 	%rd23, %rd1, %rd22;
	ld.global.f32 	%f198, [%rd23];
	abs.f32 	%f199, %f198;
	mul.f32 	%f200, %f199, %f15;
	setp.neu.f32 	%p63, %f200, %f16;
	setp.ne.s32 	%p64, %r96, %r93;
	fma.rn.f32 	%f201, %f200, %f200, %f225;
	selp.f32 	%f202, %f201, %f225, %p64;
	selp.f32 	%f225, %f201, %f202, %p63;
$L__BB10_26:
	cvta.to.global.u64 	%rd24, %rd11;
	fma.rn.f32 	%f203, %f16, %f16, %f225;
	sqrt.rn.f32 	%f204, %f203;
	add.s32 	%r84, %r19, 8388608;
	mov.b32 	%f205, %r84;
	mul.f32 	%f206, %f204, %f205;
	setp.eq.f32 	%p65, %f225, 0f00000000;
	setp.eq.f32 	%p66, %f217, 0f7F800000;
	selp.f32 	%f207, %f217, %f206, %p66;
	selp.f32 	%f208, %f217, %f207, %p65;
	st.global.f32 	[%rd24], %f208;
	ret;

}
	// .globl	_Z7_rnormfPfiPKf
.visible .entry _Z7_rnormfPfiPKf(
	.param .u64 .ptr .align 1 _Z7_rnormfPfiPKf_param_0,
	.param .u32 _Z7_rnormfPfiPKf_param_1,
	.param .u64 .ptr .align 1 _Z7_rnormfPfiPKf_param_2
)
{
	.reg .pred 	%p<66>;
	.reg .b32 	%r<98>;
	.reg .b32 	%f<224>;
	.reg .b64 	%rd<28>;

	ld.param.u64 	%rd11, [_Z7_rnormfPfiPKf_param_0];
	ld.param.u32 	%r36, [_Z7_rnormfPfiPKf_param_1];
	ld.param.u64 	%rd12, [_Z7_rnormfPfiPKf_param_2];
	cvta.to.global.u64 	%rd1, %rd12;
	ld.global.f32 	%f29, [%rd1];
	abs.f32 	%f215, %f29;
	setp.lt.s32 	%p1, %r36, 2;
	@%p1 bra 	$L__BB11_14;
	add.s32 	%r1, %r36, -1;
	add.s32 	%r38, %r36, -2;
	and.b32  	%r2, %r1, 15;
	setp.lt.u32 	%p2, %r38, 15;
	mov.b32 	%r87, 1;
	@%p2 bra 	$L__BB11_5;
	and.b32  	%r40, %r1, -16;
	neg.s32 	%r85, %r40;
	add.s64 	%rd25, %rd1, 32;
	mov.b32 	%r84, 0;
$L__BB11_3:
	.pragma "nounroll";
	ld.global.f32 	%f31, [%rd25+-28];
	abs.f32 	%f32, %f31;
	max.f32 	%f33, %f32, %f215;
	ld.global.f32 	%f34, [%rd25+-24];
	abs.f32 	%f35, %f34;
	max.f32 	%f36, %f35, %f33;
	ld.global.f32 	%f37, [%rd25+-20];
	abs.f32 	%f38, %f37;
	max.f32 	%f39, %f38, %f36;
	ld.global.f32 	%f40, [%rd25+-16];
	abs.f32 	%f41, %f40;
	max.f32 	%f42, %f41, %f39;
	ld.global.f32 	%f43, [%rd25+-12];
	abs.f32 	%f44, %f43;
	max.f32 	%f45, %f44, %f42;
	ld.global.f32 	%f46, [%rd25+-8];
	abs.f32 	%f47, %f46;
	max.f32 	%f48, %f47, %f45;
	ld.global.f32 	%f49, [%rd25+-4];
	abs.f32 	%f50, %f49;
	max.f32 	%f51, %f50, %f48;
	ld.global.f32 	%f52, [%rd25];
	abs.f32 	%f53, %f52;
	max.f32 	%f54, %f53, %f51;
	ld.global.f32 	%f55, [%rd25+4];
	abs.f32 	%f56, %f55;
	max.f32 	%f57, %f56, %f54;
	ld.global.f32 	%f58, [%rd25+8];
	abs.f32 	%f59, %f58;
	max.f32 	%f60, %f59, %f57;
	ld.global.f32 	%f61, [%rd25+12];
	abs.f32 	%f62, %f61;
	max.f32 	%f63, %f62, %f60;
	ld.global.f32 	%f64, [%rd25+16];
	abs.f32 	%f65, %f64;
	max.f32 	%f66, %f65, %f63;
	ld.global.f32 	%f67, [%rd25+20];
	abs.f32 	%f68, %f67;
	max.f32 	%f69, %f68, %f66;
	ld.global.f32 	%f70, [%rd25+24];
	abs.f32 	%f71, %f70;
	max.f32 	%f72, %f71, %f69;
	ld.global.f32 	%f73, [%rd25+28];
	abs.f32 	%f74, %f73;
	max.f32 	%f75, %f74, %f72;
	ld.global.f32 	%f76, [%rd25+32];
	abs.f32 	%f77, %f76;
	max.f32 	%f215, %f77, %f75;
	add.s32 	%r85, %r85, 16;
	add.s32 	%r84, %r84, 16;
	add.s64 	%rd25, %rd25, 64;
	setp.ne.s32 	%p3, %r85, 0;
	@%p3 bra 	$L__BB11_3;
	add.s32 	%r87, %r84, 1;
$L__BB11_5:
	setp.eq.s32 	%p4, %r2, 0;
	@%p4 bra 	$L__BB11_14;
	and.b32  	%r10, %r1, 7;
	setp.lt.u32 	%p5, %r2, 8;
	@%p5 bra 	$L__BB11_8;
	mul.wide.u32 	%rd13, %r87, 4;
	add.s64 	%rd14, %rd1, %rd13;
	ld.global.f32 	%f79, [%rd14];
	abs.f32 	%f80, %f79;
	max.f32 	%f81, %f80, %f215;
	ld.global.f32 	%f82, [%rd14+4];
	abs.f32 	%f83, %f82;
	max.f32 	%f84, %f83, %f81;
	ld.global.f32 	%f85, [%rd14+8];
	abs.f32 	%f86, %f85;
	max.f32 	%f87, %f86, %f84;
	ld.global.f32 	%f88, [%rd14+12];
	abs.f32 	%f89, %f88;
	max.f32 	%f90, %f89, %f87;
	ld.global.f32 	%f91, [%rd14+16];
	abs.f32 	%f92, %f91;
	max.f32 	%f93, %f92, %f90;
	ld.global.f32 	%f94, [%rd14+20];
	abs.f32 	%f95, %f94;
	max.f32 	%f96, %f95, %f93;
	ld.global.f32 	%f97, [%rd14+24];
	abs.f32 	%f98, %f97;
	max.f32 	%f99, %f98, %f96;
	ld.global.f32 	%f100, [%rd14+28];
	abs.f32 	%f101, %f100;
	max.f32 	%f215, %f101, %f99;
	add.s32 	%r87, %r87, 8;
$L__BB11_8:
	setp.eq.s32 	%p6, %r10, 0;
	@%p6 bra 	$L__BB11_14;
	and.b32  	%r13, %r1, 3;
	setp.lt.u32 	%p7, %r10, 4;
	@%p7 bra 	$L__BB11_11;
	mul.wide.u32 	%rd15, %r87, 4;
	add.s64 	%rd16, %rd1, %rd15;
	ld.global.f32 	%f103, [%rd16];
	abs.f32 	%f104, %f103;
	max.f32 	%f105, %f104, %f215;
	ld.global.f32 	%f106, [%rd16+4];
	abs.f32 	%f107, %f106;
	max.f32 	%f108, %f107, %f105;
	ld.global.f32 	%f109, [%rd16+8];
	abs.f32 	%f110, %f109;
	max.f32 	%f111, %f110, %f108;
	ld.global.f32 	%f112, [%rd16+12];
	abs.f32 	%f113, %f112;
	max.f32 	%f215, %f113, %f111;
	add.s32 	%r87, %r87, 4;
$L__BB11_11:
	setp.eq.s32 	%p8, %r13, 0;
	@%p8 bra 	$L__BB11_14;
	mul.wide.u32 	%rd17, %r87, 4;
	add.s64 	%rd26, %rd1, %rd17;
	neg.s32 	%r89, %r13;
$L__BB11_13:
	.pragma "nounroll";
	ld.global.f32 	%f114, [%rd26];
	abs.f32 	%f115, %f114;
	max.f32 	%f215, %f115, %f215;
	add.s64 	%rd26, %rd26, 4;
	add.s32 	%r89, %r89, 1;
	setp.ne.s32 	%p9, %r89, 0;
	@%p9 bra 	$L__BB11_13;
$L__BB11_14:
	mov.b32 	%r41, %f215;
	and.b32  	%r42, %r41, -33554432;
	xor.b32  	%r43, %r42, 2122317824;
	mov.b32 	%f15, %r43;
	mul.f32 	%f16, %f215, %f15;
	setp.lt.s32 	%p10, %r36, 1;
	mov.f32 	%f223, 0f00000000;
	@%p10 bra 	$L__BB11_26;
	and.b32  	%r19, %r36, 7;
	setp.lt.u32 	%p11, %r36, 8;
	mov.f32 	%f223, 0f00000000;
	mov.b32 	%r92, 0;
	mov.u32 	%r95, %r92;
	@%p11 bra 	$L__BB11_18;
	and.b32  	%r95, %r36, 2147483640;
	add.s64 	%rd27, %rd1, 16;
	mov.f32 	%f223, 0f00000000;
	mov.b32 	%r92, 0;
	mov.u32 	%r91, %r92;
$L__BB11_17:
	.pragma "nounroll";
	ld.global.f32 	%f120, [%rd27+-16];
	abs.f32 	%f121, %f120;
	mul.f32 	%f122, %f121, %f15;
	setp.neu.f32 	%p12, %f122, %f16;
	setp.ne.s32 	%p13, %r91, %r92;
	or.pred  	%p14, %p12, %p13;
	fma.rn.f32 	%f124, %f122, %f122, %f223;
	selp.f32 	%f125, %f124, %f223, %p14;
	selp.u32 	%r46, 1, 0, %p14;
	add.s32 	%r47, %r92, %r46;
	ld.global.f32 	%f126, [%rd27+-12];
	abs.f32 	%f127, %f126;
	mul.f32 	%f128, %f127, %f15;
	setp.neu.f32 	%p15, %f128, %f16;
	add.s32 	%r48, %r91, 1;
	setp.ne.s32 	%p16, %r48, %r47;
	or.pred  	%p17, %p15, %p16;
	fma.rn.f32 	%f129, %f128, %f128, %f125;
	selp.f32 	%f130, %f129, %f125, %p17;
	selp.u32 	%r49, 1, 0, %p17;
	add.s32 	%r50, %r47, %r49;
	ld.global.f32 	%f131, [%rd27+-8];
	abs.f32 	%f132, %f131;
	mul.f32 	%f133, %f132, %f15;
	setp.neu.f32 	%p19, %f133, %f16;
	add.s32 	%r51, %r91, 2;
	setp.ne.s32 	%p20, %r51, %r50;
	or.pred  	%p21, %p19, %p20;
	fma.rn.f32 	%f135, %f133, %f133, %f130;
	selp.f32 	%f136, %f135, %f130, %p21;
	selp.u32 	%r52, 1, 0, %p21;
	add.s32 	%r53, %r50, %r52;
	ld.global.f32 	%f137, [%rd27+-4];
	abs.f32 	%f138, %f137;
	mul.f32 	%f139, %f138, %f15;
	setp.neu.f32 	%p22, %f139, %f16;
	add.s32 	%r54, %r91, 3;
	setp.ne.s32 	%p23, %r54, %r53;
	or.pred  	%p24, %p22, %p23;
	fma.rn.f32 	%f141, %f139, %f139, %f136;
	selp.f32 	%f142, %f141, %f136, %p24;
	selp.u32 	%r55, 1, 0, %p24;
	add.s32 	%r56, %r53, %r55;
	ld.global.f32 	%f143, [%rd27];
	abs.f32 	%f144, %f143;
	mul.f32 	%f145, %f144, %f15;
	setp.neu.f32 	%p25, %f145, %f16;
	add.s32 	%r57, %r91, 4;
	setp.ne.s32 	%p26, %r57, %r56;
	or.pred  	%p27, %p25, %p26;
	fma.rn.f32 	%f147, %f145, %f145, %f142;
	selp.f32 	%f148, %f147, %f142, %p27;
	selp.u32 	%r58, 1, 0, %p27;
	add.s32 	%r59, %r56, %r58;
	ld.global.f32 	%f149, [%rd27+4];
	abs.f32 	%f150, %f149;
	mul.f32 	%f151, %f150, %f15;
	setp.neu.f32 	%p28, %f151, %f16;
	add.s32 	%r60, %r91, 5;
	setp.ne.s32 	%p29, %r60, %r59;
	or.pred  	%p30, %p28, %p29;
	fma.rn.f32 	%f153, %f151, %f151, %f148;
	selp.f32 	%f154, %f153, %f148, %p30;
	selp.u32 	%r61, 1, 0, %p30;
	add.s32 	%r62, %r59, %r61;
	ld.global.f32 	%f155, [%rd27+8];
	abs.f32 	%f156, %f155;
	mul.f32 	%f157, %f156, %f15;
	setp.neu.f32 	%p31, %f157, %f16;
	add.s32 	%r63, %r91, 6;
	setp.ne.s32 	%p32, %r63, %r62;
	or.pred  	%p33, %p31, %p32;
	fma.rn.f32 	%f159, %f157, %f157, %f154;
	selp.f32 	%f160, %f159, %f154, %p33;
	selp.u32 	%r64, 1, 0, %p33;
	add.s32 	%r65, %r62, %r64;
	ld.global.f32 	%f161, [%rd27+12];
	abs.f32 	%f162, %f161;
	mul.f32 	%f163, %f162, %f15;
	setp.neu.f32 	%p34, %f163, %f16;
	add.s32 	%r66, %r91, 7;
	setp.ne.s32 	%p35, %r66, %r65;
	or.pred  	%p36, %p34, %p35;
	fma.rn.f32 	%f164, %f163, %f163, %f160;
	selp.f32 	%f223, %f164, %f160, %p36;
	selp.u32 	%r67, 1, 0, %p36;
	add.s32 	%r92, %r65, %r67;
	add.s64 	%rd27, %rd27, 32;
	add.s32 	%r91, %r91, 8;
	setp.ne.s32 	%p37, %r91, %r95;
	@%p37 bra 	$L__BB11_17;
$L__BB11_18:
	setp.eq.s32 	%p38, %r19, 0;
	@%p38 bra 	$L__BB11_26;
	and.b32  	%r27, %r36, 3;
	setp.lt.u32 	%p39, %r19, 4;
	@%p39 bra 	$L__BB11_21;
	mul.wide.u32 	%rd18, %r95, 4;
	add.s64 	%rd19, %rd1, %rd18;
	ld.global.f32 	%f166, [%rd19];
	abs.f32 	%f167, %f166;
	mul.f32 	%f168, %f167, %f15;
	setp.neu.f32 	%p40, %f168, %f16;
	setp.ne.s32 	%p41, %r95, %r92;
	or.pred  	%p42, %p40, %p41;
	fma.rn.f32 	%f170, %f168, %f168, %f223;
	selp.f32 	%f171, %f170, %f223, %p42;
	selp.u32 	%r69, 1, 0, %p42;
	add.s32 	%r70, %r92, %r69;
	add.s32 	%r71, %r95, 1;
	ld.global.f32 	%f172, [%rd19+4];
	abs.f32 	%f173, %f172;
	mul.f32 	%f174, %f173, %f15;
	setp.neu.f32 	%p43, %f174, %f16;
	setp.ne.s32 	%p44, %r71, %r70;
	or.pred  	%p45, %p43, %p44;
	fma.rn.f32 	%f175, %f174, %f174, %f171;
	selp.f32 	%f176, %f175, %f171, %p45;
	selp.u32 	%r72, 1, 0, %p45;
	add.s32 	%r73, %r70, %r72;
	add.s32 	%r74, %r95, 2;
	ld.global.f32 	%f177, [%rd19+8];
	abs.f32 	%f178, %f177;
	mul.f32 	%f179, %f178, %f15;
	setp.neu.f32 	%p47, %f179, %f16;
	setp.ne.s32 	%p48, %r74, %r73;
	or.pred  	%p49, %p47, %p48;
	fma.rn.f32 	%f181, %f179, %f179, %f176;
	selp.f32 	%f182, %f181, %f176, %p49;
	selp.u32 	%r75, 1, 0, %p49;
	add.s32 	%r76, %r73, %r75;
	add.s32 	%r77, %r95, 3;
	ld.global.f32 	%f183, [%rd19+12];
	abs.f32 	%f184, %f183;
	mul.f32 	%f185, %f184, %f15;
	setp.neu.f32 	%p50, %f185, %f16;
	setp.ne.s32 	%p51, %r77, %r76;
	or.pred  	%p52, %p50, %p51;
	fma.rn.f32 	%f186, %f185, %f185, %f182;
	selp.f32 	%f223, %f186, %f182, %p52;
	selp.u32 	%r78, 1, 0, %p52;
	add.s32 	%r92, %r76, %r78;
	add.s32 	%r95, %r95, 4;
$L__BB11_21:
	setp.eq.s32 	%p53, %r27, 0;
	@%p53 bra 	$L__BB11_26;
	setp.eq.s32 	%p54, %r27, 1;
	@%p54 bra 	$L__BB11_24;
	mul.wide.u32 	%rd20, %r95, 4;
	add.s64 	%rd21, %rd1, %rd20;
	ld.global.f32 	%f188, [%rd21];
	abs.f32 	%f189, %f188;
	mul.f32 	%f190, %f189, %f15;
	setp.neu.f32 	%p55, %f190, %f16;
	setp.ne.s32 	%p56, %r95, %r92;
	or.pred  	%p57, %p55, %p56;
	fma.rn.f32 	%f192, %f190, %f190, %f223;
	selp.f32 	%f193, %f192, %f223, %p57;
	selp.u32 	%r79, 1, 0, %p57;
	add.s32 	%r80, %r92, %r79;
	add.s32 	%r81, %r95, 1;
	ld.global.f32 	%f194, [%rd21+4];
	abs.f32 	%f195, %f194;
	mul.f32 	%f196, %f195, %f15;
	setp.neu.f32 	%p58, %f196, %f16;
	setp.ne.s32 	%p59, %r81, %r80;
	or.pred  	%p60, %p58, %p59;
	fma.rn.f32 	%f197, %f196, %f196, %f193;
	selp.f32 	%f223, %f197, %f193, %p60;
	selp.u32 	%r82, 1, 0, %p60;
	add.s32 	%r92, %r80, %r82;
	add.s32 	%r95, %r95, 2;
$L__BB11_24:
	and.b32  	%r83, %r36, 1;
	setp.eq.b32 	%p61, %r83, 1;
	not.pred 	%p62, %p61;
	@%p62 bra 	$L__BB11_26;
	mul.wide.u32 	%rd22, %r95, 4;
	add.s64 	%rd23, %rd1, %rd22;
	ld.global.f32 	%f198, [%rd23];
	abs.f32 	%f199, %f198;
	mul.f32 	%f200, %f199, %f15;
	setp.neu.f32 	%p63, %f200, %f16;
	setp.ne.s32 	%p64, %r95, %r92;
	fma.rn.f32 	%f201, %f200, %f200, %f223;
	selp.f32 	%f202, %f201, %f223, %p64;
	selp.f32 	%f223, %f201, %f202, %p63;
$L__BB11_26:
	cvta.to.global.u64 	%rd24, %rd11;
	fma.rn.f32 	%f203, %f16, %f16, %f223;
	rsqrt.approx.f32 	%f204, %f203;
	mul.f32 	%f205, %f204, %f15;
	setp.eq.f32 	%p65, %f215, 0f7F800000;
	selp.f32 	%f206, 0f00000000, %f205, %p65;
	st.global.f32 	[%rd24], %f206;
	ret;

}
	// .globl	_Z4_y0fPff
.visible .entry _Z4_y0fPff(
	.param .u64 .ptr .align 1 _Z4_y0fPff_param_0,
	.param .f32 _Z4_y0fPff_param_1
)
{
	.local .align 4 .b8 	__local_depot12[28];
	.reg .b64 	%SP;
	.reg .b64 	%SPL;
	.reg .pred 	%p<28>;
	.reg .b32 	%r<89>;
	.reg .b32 	%f<195>;
	.reg .b64 	%rd<41>;
	.reg .b64 	%fd<5>;

	mov.u64 	%SPL, __local_depot12;
	ld.param.u64 	%rd16, [_Z4_y0fPff_param_0];
	ld.param.f32 	%f27, [_Z4_y0fPff_param_1];
	add.u64 	%rd1, %SPL, 0;
	abs.f32 	%f1, %f27;
	setp.gtu.f32 	%p1, %f1, 0f3EE4C176;
	@%p1 bra 	$L__BB12_14;
	mul.f32 	%f2, %f1, %f1;
	abs.f32 	%f3, %f1;
	setp.gtu.f32 	%p2, %f3, 0f41000000;
	@%p2 bra 	$L__BB12_3;
	add.f32 	%f28, %f3, 0fC019E8A9;
	add.f32 	%f29, %f28, 0fB3E971B3;
	fma.rn.f32 	%f30, %f29, 0fA6B3B8E7, 0fA9ACA9B3;
	fma.rn.f32 	%f31, %f30, %f29, 0f2C3F0E18;
	fma.rn.f32 	%f32, %f31, %f29, 0fACD41781;
	fma.rn.f32 	%f33, %f32, %f29, 0fAFE90F38;
	fma.rn.f32 	%f34, %f33, %f29, 0f3020305B;
	fma.rn.f32 	%f35, %f34, %f29, 0f33797143;
	fma.rn.f32 	%f36, %f35, %f29, 0f30F76F85;
	fma.rn.f32 	%f37, %f36, %f29, 0fB6B6DFC6;
	fma.rn.f32 	%f38, %f37, %f29, 0fB6F665C9;
	fma.rn.f32 	%f39, %f38, %f29, 0f399E2DEB;
	fma.rn.f32 	%f40, %f39, %f29, 0f3A4AE334;
	fma.rn.f32 	%f41, %f40, %f29, 0fBBEEAA1B;
	fma.rn.f32 	%f42, %f41, %f29, 0fBCDA7747;
	mul.f32 	%f43, %f29, %f42;
	add.f32 	%f44, %f3, 0fC0B0A47B;
	add.f32 	%f45, %f44, 0f339A7A37;
	mul.f32 	%f46, %f45, %f43;
	add.f32 	%f47, %f3, 0fC10A75AB;
	add.f32 	%f48, %f47, 0fB4CCCDED;
	mul.f32 	%f192, %f48, %f46;
	bra.uni 	$L__BB12_13;
$L__BB12_3:
	abs.f32 	%f50, %f3;
	setp.eq.f32 	%p3, %f50, 0f7F800000;
	mov.f32 	%f192, 0f00000000;
	@%p3 bra 	$L__BB12_13;
	rcp.approx.ftz.f32 	%f51, %f3;
	mul.f32 	%f52, %f51, %f51;
	fma.rn.f32 	%f53, %f52, 0f4056FE93, 0fBF03B7C2;
	fma.rn.f32 	%f54, %f53, %f52, 0f3DD3B3F3;
	fma.rn.f32 	%f55, %f54, %f52, 0fBD7FFFB6;
	fma.rn.f32 	%f56, %f55, %f52, 0f3F800000;
	fma.rn.f32 	%f57, %f52, 0f3F91E009, 0fBE52412D;
	fma.rn.f32 	%f58, %f57, %f52, 0f3D854ED1;
	fma.rn.f32 	%f59, %f58, %f52, 0fBDFFFFFF;
	fma.rn.f32 	%f5, %f59, %f51, %f3;
	rsqrt.approx.f32 	%f60, %f3;
	mul.f32 	%f61, %f60, 0f3F4C422A;
	mul.f32 	%f6, %f56, %f61;
	mul.f32 	%f62, %f5, 0f3F22F983;
	cvt.rni.s32.f32 	%r84, %f62;
	cvt.rn.f32.s32 	%f63, %r84;
	fma.rn.f32 	%f64, %f63, 0fBFC90FDA, %f5;
	fma.rn.f32 	%f65, %f63, 0fB3A22168, %f64;
	fma.rn.f32 	%f191, %f63, 0fA7C234C5, %f65;
	abs.f32 	%f8, %f5;
	setp.ltu.f32 	%p4, %f8, 0f47CE4780;
	@%p4 bra 	$L__BB12_12;
	setp.neu.f32 	%p5, %f8, 0f7F800000;
	@%p5 bra 	$L__BB12_7;
	mov.f32 	%f68, 0f00000000;
	mul.rn.f32 	%f191, %f5, %f68;
	mov.b32 	%r84, 0;
	bra.uni 	$L__BB12_12;
$L__BB12_7:
	mov.b32 	%r2, %f5;
	shl.b32 	%r30, %r2, 8;
	or.b32  	%r3, %r30, -2147483648;
	mov.b64 	%rd37, 0;
	mov.b32 	%r81, 0;
	mov.u64 	%rd35, __cudart_i2opi_f;
	mov.u64 	%rd36, %rd1;
$L__BB12_8:
	.pragma "nounroll";
	ld.global.nc.u32 	%r31, [%rd35];
	mad.wide.u32 	%rd20, %r31, %r3, %rd37;
	shr.u64 	%rd37, %rd20, 32;
	st.local.u32 	[%rd36], %rd20;
	add.s32 	%r81, %r81, 1;
	add.s64 	%rd36, %rd36, 4;
	add.s64 	%rd35, %rd35, 4;
	setp.ne.s32 	%p6, %r81, 6;
	@%p6 bra 	$L__BB12_8;
	shr.u32 	%r32, %r2, 23;
	st.local.u32 	[%rd1+24], %rd37;
	and.b32  	%r6, %r32, 31;
	and.b32  	%r33, %r32, 224;
	add.s32 	%r34, %r33, -128;
	shr.u32 	%r35, %r34, 5;
	mul.wide.u32 	%rd21, %r35, 4;
	sub.s64 	%rd8, %rd1, %rd21;
	ld.local.u32 	%r82, [%rd8+24];
	ld.local.u32 	%r83, [%rd8+20];
	setp.eq.s32 	%p7, %r6, 0;
	@%p7 bra 	$L__BB12_11;
	shf.l.wrap.b32 	%r82, %r83, %r82, %r6;
	ld.local.u32 	%r36, [%rd8+16];
	shf.l.wrap.b32 	%r83, %r36, %r83, %r6;
$L__BB12_11:
	shr.u32 	%r37, %r82, 30;
	shf.l.wrap.b32 	%r38, %r83, %r82, 2;
	shl.b32 	%r39, %r83, 2;
	shr.u32 	%r40, %r38, 31;
	add.s32 	%r41, %r40, %r37;
	neg.s32 	%r42, %r41;
	setp.lt.s32 	%p8, %r2, 0;
	selp.b32 	%r84, %r42, %r41, %p8;
	xor.b32  	%r43, %r38, %r2;
	shr.s32 	%r44, %r38, 31;
	xor.b32  	%r45, %r44, %r38;
	xor.b32  	%r46, %r44, %r39;
	cvt.u64.u32 	%rd22, %r45;
	shl.b64 	%rd23, %rd22, 32;
	cvt.u64.u32 	%rd24, %r46;
	or.b64  	%rd25, %rd23, %rd24;
	cvt.rn.f64.s64 	%fd1, %rd25;
	mul.f64 	%fd2, %fd1, 0d3BF921FB54442D19;
	cvt.rn.f32.f64 	%f66, %fd2;
	neg.f32 	%f67, %f66;
	setp.lt.s32 	%p9, %r43, 0;
	selp.f32 	%f191, %f67, %f66, %p9;
$L__BB12_12:
	and.b32  	%r48, %r84, 3;
	cvt.rn.f32.u32 	%f69, %r48;
	fma.rn.f32 	%f70, %f69, 0f3FC90FDB, 0fBF490FDB;
	add.f32 	%f71, %f191, %f70;
	mul.f32 	%f72, %f71, 0f3F22F983;
	cvt.rni.s32.f32 	%r49, %f72;
	cvt.rn.f32.s32 	%f73, %r49;
	fma.rn.f32 	%f74, %f73, 0fBFC90FDA, %f71;
	fma.rn.f32 	%f75, %f73, 0fB3A22168, %f74;
	add.s32 	%r50, %r49, 1;
	mul.rn.f32 	%f76, %f75, %f75;
	and.b32  	%r51, %r49, 1;
	setp.eq.b32 	%p10, %r51, 1;
	selp.f32 	%f77, %f75, 0f3F800000, %p10;
	fma.rn.f32 	%f78, %f76, %f77, 0f00000000;
	fma.rn.f32 	%f79, %f76, 0f37CBAC00, 0fBAB607ED;
	selp.f32 	%f80, 0fB94D4153, %f79, %p10;
	selp.f32 	%f81, 0f3C0885E4, 0f3D2AAABB, %p10;
	fma.rn.f32 	%f82, %f80, %f76, %f81;
	selp.f32 	%f83, 0fBE2AAAA8, 0fBEFFFFFF, %p10;
	fma.rn.f32 	%f84, %f82, %f76, %f83;
	fma.rn.f32 	%f85, %f84, %f78, %f77;
	and.b32  	%r52, %r50, 2;
	setp.eq.s32 	%p11, %r52, 0;
	mov.f32 	%f86, 0f00000000;
	sub.f32 	%f87, %f86, %f85;
	selp.f32 	%f88, %f85, %f87, %p11;
	mul.f32 	%f192, %f6, %f88;
$L__BB12_13:
	setp.lt.f32 	%p12, %f1, 0f00800000;
	mul.f32 	%f89, %f1, 0f4B000000;
	selp.f32 	%f90, %f89, %f1, %p12;
	mov.b32 	%r53, %f90;
	add.s32 	%r54, %r53, -1059760811;
	and.b32  	%r55, %r54, -8388608;
	sub.s32 	%r56, %r53, %r55;
	mov.b32 	%f91, %r56;
	add.f32 	%f92, %f91, 0fBF800000;
	fma.rn.f32 	%f93, %f90, 0f7F800000, 0f7F800000;
	setp.gt.u32 	%p13, %r53, 2139095039;
	fma.rn.f32 	%f94, %f92, 0fBE055027, 0f3E1039F6;
	fma.rn.f32 	%f95, %f94, %f92, 0fBDF8CDCC;
	fma.rn.f32 	%f96, %f95, %f92, 0f3E0F2955;
	fma.rn.f32 	%f97, %f96, %f92, 0fBE2AD8B9;
	fma.rn.f32 	%f98, %f97, %f92, 0f3E4CED0B;
	fma.rn.f32 	%f99, %f98, %f92, 0fBE7FFF22;
	fma.rn.f32 	%f100, %f99, %f92, 0f3EAAAA78;
	fma.rn.f32 	%f101, %f100, %f92, 0fBF000000;
	mul.f32 	%f102, %f92, %f101;
	fma.rn.f32 	%f103, %f102, %f92, %f92;
	cvt.rn.f32.s32 	%f104, %r55;
	selp.f32 	%f105, 0fC1B80000, 0f00000000, %p12;
	fma.rn.f32 	%f106, %f104, 0f34000000, %f105;
	fma.rn.f32 	%f107, %f106, 0f3F317218, %f103;
	selp.f32 	%f108, %f93, %f107, %p13;
	mul.f32 	%f109, %f108, 0f3F22F983;
	setp.eq.f32 	%p14, %f90, 0f00000000;
	selp.f32 	%f110, 0fFF800000, %f109, %p14;
	fma.rn.f32 	%f111, %f2, 0f33DBE5AC, 0fB71F49B6;
	fma.rn.f32 	%f112, %f111, %f2, 0f3A0D3100;
	fma.rn.f32 	%f113, %f112, %f2, 0fBC83AD8E;
	fma.rn.f32 	%f114, %f113, %f2, 0f3E35DE5A;
	fma.rn.f32 	%f115, %f114, %f2, 0fBD9726B5;
	fma.rn.f32 	%f194, %f110, %f192, %f115;
	bra.uni 	$L__BB12_30;
$L__BB12_14:
	setp.gtu.f32 	%p15, %f1, 0f3FF67AF8;
	@%p15 bra 	$L__BB12_16;
	add.f32 	%f116, %f1, 0fBF64C176;
	add.f32 	%f117, %f116, 0f32657D03;
	fma.rn.f32 	%f118, %f117, 0f3CDDC8B3, 0fBE02574C;
	fma.rn.f32 	%f119, %f118, %f117, 0f3E7F2CC9;
	fma.rn.f32 	%f120, %f119, %f117, 0fBE8BF29B;
	fma.rn.f32 	%f121, %f120, %f117, 0f3E5BCE93;
	fma.rn.f32 	%f122, %f121, %f117, 0fBE38C4FF;
	fma.rn.f32 	%f123, %f122, %f117, 0f3E42774D;
	fma.rn.f32 	%f124, %f123, %f117, 0fBE525CB2;
	fma.rn.f32 	%f125, %f124, %f117, 0f3E60F43D;
	fma.rn.f32 	%f126, %f125, %f117, 0fBE679145;
	fma.rn.f32 	%f127, %f126, %f117, 0f3E61D24A;
	fma.rn.f32 	%f128, %f127, %f117, 0fBEFBF1AD;
	fma.rn.f32 	%f129, %f128, %f117, 0f3F6121BB;
	mul.f32 	%f194, %f117, %f129;
	bra.uni 	$L__BB12_30;
$L__BB12_16:
	setp.gtu.f32 	%p16, %f1, 0f40B0B31E;
	@%p16 bra 	$L__BB12_18;
	add.f32 	%f130, %f1, 0fC07D4A9A;
	add.f32 	%f131, %f130, 0fB3D9856A;
	fma.rn.f32 	%f132, %f131, 0fB449DD3F, 0fB45E2607;
	fma.rn.f32 	%f133, %f132, %f131, 0fB6857064;
	fma.rn.f32 	%f134, %f133, %f131, 0f38554610;
	fma.rn.f32 	%f135, %f134, %f131, 0f394ACED7;
	fma.rn.f32 	%f136, %f135, %f131, 0fBB0F1A0C;
	fma.rn.f32 	%f137, %f136, %f131, 0fBBE07F2E;
	fma.rn.f32 	%f138, %f137, %f131, 0f3D6FB6B5;
	fma.rn.f32 	%f139, %f138, %f131, 0f3D504DF1;
	fma.rn.f32 	%f140, %f139, %f131, 0fBECE1A13;
	mul.f32 	%f194, %f131, %f140;
	bra.uni 	$L__BB12_30;
$L__BB12_18:
	setp.gtu.f32 	%p17, %f1, 0f410A7798;
	@%p17 bra 	$L__BB12_20;
	add.f32 	%f141, %f1, 0fC0E2C0EE;
	add.f32 	%f142, %f141, 0fB39CE420;
	fma.rn.f32 	%f143, %f142, 0f3510CEBE, 0f3629DA6C;
	fma.rn.f32 	%f144, %f143, %f142, 0fB84054C0;
	fma.rn.f32 	%f145, %f144, %f142, 0fB91318AB;
	fma.rn.f32 	%f146, %f145, %f142, 0f3B0E9921;
	fma.rn.f32 	%f147, %f146, %f142, 0f3B5974D5;
	fma.rn.f32 	%f148, %f147, %f142, 0fBD44B4D7;
	fma.rn.f32 	%f149, %f148, %f142, 0fBCAD7799;
	fma.rn.f32 	%f150, %f149, %f142, 0f3E99A665;
	mul.f32 	%f194, %f142, %f150;
	bra.uni 	$L__BB12_30;
$L__BB12_20:
	abs.f32 	%f152, %f1;
	setp.eq.f32 	%p18, %f152, 0f7F800000;
	mov.f32 	%f194, 0f00000000;
	@%p18 bra 	$L__BB12_30;
	rcp.approx.ftz.f32 	%f153, %f1;
	mul.f32 	%f154, %f153, %f153;
	fma.rn.f32 	%f155, %f154, 0fBECC69F3, 0f3DD0D5F0;
	fma.rn.f32 	%f156, %f155, %f154, 0fBD7FF855;
	fma.rn.f32 	%f157, %f156, %f154, 0f3F800000;
	fma.rn.f32 	%f158, %f154, 0f3F8CCD61, 0fBE50D31C;
	fma.rn.f32 	%f159, %f158, %f154, 0f3D854783;
	fma.rn.f32 	%f160, %f159, %f154, 0fBDFFFFFB;
	fma.rn.f32 	%f18, %f160, %f153, %f1;
	rsqrt.approx.f32 	%f161, %f1;
	mul.f32 	%f162, %f161, 0f3F4C422A;
	mul.f32 	%f19, %f157, %f162;
	mul.f32 	%f163, %f18, 0f3F22F983;
	cvt.rni.s32.f32 	%r88, %f163;
	cvt.rn.f32.s32 	%f164, %r88;
	fma.rn.f32 	%f165, %f164, 0fBFC90FDA, %f18;
	fma.rn.f32 	%f166, %f164, 0fB3A22168, %f165;
	fma.rn.f32 	%f193, %f164, 0fA7C234C5, %f166;
	abs.f32 	%f21, %f18;
	setp.ltu.f32 	%p19, %f21, 0f47CE4780;
	@%p19 bra 	$L__BB12_29;
	setp.neu.f32 	%p20, %f21, 0f7F800000;
	@%p20 bra 	$L__BB12_24;
	mov.f32 	%f169, 0f00000000;
	mul.rn.f32 	%f193, %f18, %f169;
	mov.b32 	%r88, 0;
	bra.uni 	$L__BB12_29;
$L__BB12_24:
	mov.b32 	%r16, %f18;
	shl.b32 	%r58, %r16, 8;
	or.b32  	%r17, %r58, -2147483648;
	mov.b32 	%r85, 0;
	mov.b64 	%rd40, 0;
	mov.u64 	%rd38, __cudart_i2opi_f;
	mov.u64 	%rd39, %rd1;
$L__BB12_25:
	.pragma "nounroll";
	ld.global.nc.u32 	%r59, [%rd38];
	mad.wide.u32 	%rd28, %r59, %r17, %rd40;
	shr.u64 	%rd40, %rd28, 32;
	st.local.u32 	[%rd39], %rd28;
	add.s32 	%r85, %r85, 1;
	add.s64 	%rd39, %rd39, 4;
	add.s64 	%rd38, %rd38, 4;
	setp.ne.s32 	%p21, %r85, 6;
	@%p21 bra 	$L__BB12_25;
	shr.u32 	%r60, %r16, 23;
	st.local.u32 	[%rd1+24], %rd40;
	and.b32  	%r20, %r60, 31;
	and.b32  	%r61, %r60, 224;
	add.s32 	%r62, %r61, -128;
	shr.u32 	%r63, %r62, 5;
	mul.wide.u32 	%rd29, %r63, 4;
	sub.s64 	%rd15, %rd1, %rd29;
	ld.local.u32 	%r87, [%rd15+24];
	ld.local.u32 	%r86, [%rd15+20];
	setp.eq.s32 	%p22, %r20, 0;
	@%p22 bra 	$L__BB12_28;
	shf.l.wrap.b32 	%r87, %r86, %r87, %r20;
	ld.local.u32 	%r64, [%rd15+16];
	shf.l.wrap.b32 	%r86, %r64, %r86, %r20;
$L__BB12_28:
	shr.u32 	%r65, %r87, 30;
	shf.l.wrap.b32 	%r66, %r86, %r87, 2;
	shl.b32 	%r67, %r86, 2;
	shr.u32 	%r68, %r66, 31;
	add.s32 	%r69, %r68, %r65;
	neg.s32 	%r70, %r69;
	setp.lt.s32 	%p23, %r16, 0;
	selp.b32 	%r88, %r70, %r69, %p23;
	shr.s32 	%r71, %r66, 31;
	xor.b32  	%r72, %r71, %r67;
	xor.b32  	%r73, %r71, %r66;
	xor.b32  	%r74, %r66, %r16;
	cvt.u64.u32 	%rd30, %r73;
	shl.b64 	%rd31, %rd30, 32;
	cvt.u64.u32 	%rd32, %r72;
	or.b64  	%rd33, %rd31, %rd32;
	cvt.rn.f64.s64 	%fd3, %rd33;
	mul.f64 	%fd4, %fd3, 0d3BF921FB54442D19;
	cvt.rn.f32.f64 	%f167, %fd4;
	neg.f32 	%f168, %f167;
	setp.lt.s32 	%p24, %r74, 0;
	selp.f32 	%f193, %f168, %f167, %p24;
$L__BB12_29:
	and.b32  	%r76, %r88, 3;
	cvt.rn.f32.u32 	%f170, %r76;
	fma.rn.f32 	%f171, %f170, 0f3FC90FDB, 0fC016CBE4;
	add.f32 	%f172, %f193, %f171;
	mul.f32 	%f173, %f172, 0f3F22F983;
	cvt.rni.s32.f32 	%r77, %f173;
	cvt.rn.f32.s32 	%f174, %r77;
	fma.rn.f32 	%f175, %f174, 0fBFC90FDA, %f172;
	fma.rn.f32 	%f176, %f174, 0fB3A22168, %f175;
	add.s32 	%r78, %r77, 1;
	mul.rn.f32 	%f177, %f176, %f176;
	and.b32  	%r79, %r77, 1;
	setp.eq.b32 	%p25, %r79, 1;
	selp.f32 	%f178, %f176, 0f3F800000, %p25;
	fma.rn.f32 	%f179, %f177, %f178, 0f00000000;
	fma.rn.f32 	%f180, %f177, 0f37CBAC00, 0fBAB607ED;
	selp.f32 	%f181, 0fB94D4153, %f180, %p25;
	selp.f32 	%f182, 0f3C0885E4, 0f3D2AAABB, %p25;
	fma.rn.f32 	%f183, %f181, %f177, %f182;
	selp.f32 	%f184, 0fBE2AAAA8, 0fBEFFFFFF, %p25;
	fma.rn.f32 	%f185, %f183, %f177, %f184;
	fma.rn.f32 	%f186, %f185, %f179, %f178;
	and.b32  	%r80, %r78, 2;
	setp.eq.s32 	%p26, %r80, 0;
	mov.f32 	%f187, 0f00000000;
	sub.f32 	%f188, %f187, %f186;
	selp.f32 	%f189, %f186, %f188, %p26;
	mul.f32 	%f194, %f19, %f189;
$L__BB12_30:
	cvta.to.global.u64 	%rd34, %rd16;
	setp.lt.f32 	%p27, %f27, 0f00000000;
	selp.f32 	%f190, 0f7FFFFFFF, %f194, %p27;
	st.global.f32 	[%rd34], %f190;
	ret;

}
	// .globl	_Z4_y1fPff
.visible .entry _Z4_y1fPff(
	.param .u64 .ptr .align 1 _Z4_y1fPff_param_0,
	.param .f32 _Z4_y1fPff_param_1
)
{
	.local .align 4 .b8 	__local_depot13[28];
	.reg .b64 	%SP;
	.reg .b64 	%SPL;
	.reg .pred 	%p<28>;
	.reg .b32 	%r<89>;
	.reg .b32 	%f<192>;
	.reg .b64 	%rd<41>;
	.reg .b64 	%fd<5>;

	mov.u64 	%SPL, __local_depot13;
	ld.param.u64 	%rd16, [_Z4_y1fPff_param_0];
	ld.param.f32 	%f27, [_Z4_y1fPff_param_1];
	add.u64 	%rd1, %SPL, 0;
	abs.f32 	%f1, %f27;
	setp.geu.f32 	%p1, %f1, 0f00800000;
	@%p1 bra 	$L__BB13_2;
	mov.f32 	%f186, 0fBF22F983;
	div.rn.f32 	%f191, %f186, %f1;
	bra.uni 	$L__BB13_32;
$L__BB13_2:
	setp.gtu.f32 	%p2, %f1, 0f3FD96AC4;
	@%p2 bra 	$L__BB13_16;
	abs.f32 	%f3, %f1;
	setp.gtu.f32 	%p3, %f3, 0f41000000;
	@%p3 bra 	$L__BB13_5;
	add.f32 	%f28, %f3, 0fC0753AAC;
	add.f32 	%f29, %f28, 0f33A5090F;
	fma.rn.f32 	%f30, %f29, 0f29AF3463, 0f2B81BF42;
	fma.rn.f32 	%f31, %f30, %f29, 0fADE21EC1;
	fma.rn.f32 	%f32, %f31, %f29, 0fAF5DDEFF;
	fma.rn.f32 	%f33, %f32, %f29, 0f319B0C9D;
	fma.rn.f32 	%f34, %f33, %f29, 0f32E81173;
	fma.rn.f32 	%f35, %f34, %f29, 0fB50F8DC8;
	fma.rn.f32 	%f36, %f35, %f29, 0fB61E653D;
	fma.rn.f32 	%f37, %f36, %f29, 0f382CD9C5;
	fma.rn.f32 	%f38, %f37, %f29, 0f38F9EB10;
	fma.rn.f32 	%f39, %f38, %f29, 0fBAECEB9C;
	fma.rn.f32 	%f40, %f39, %f29, 0fBB276FFD;
	fma.rn.f32 	%f41, %f40, %f29, 0f3D073993;
	add.f32 	%f42, %f3, 0fC0E07FB0;
	add.f32 	%f43, %f42, 0f3444B8DB;
	mul.f32 	%f44, %f43, %f41;
	mul.f32 	%f45, %f29, %f44;
	mul.f32 	%f189, %f3, %f45;
	bra.uni 	$L__BB13_15;
$L__BB13_5:
	abs.f32 	%f47, %f3;
	setp.eq.f32 	%p4, %f47, 0f7F800000;
	mov.f32 	%f189, 0f00000000;
	@%p4 bra 	$L__BB13_15;
	rcp.approx.ftz.f32 	%f48, %f3;
	mul.f32 	%f49, %f48, %f48;
	fma.rn.f32 	%f50, %f49, 0fC082CB37, 0f3F3FF7E9;
	fma.rn.f32 	%f51, %f50, %f49, 0fBE458BAE;
	fma.rn.f32 	%f52, %f51, %f49, 0f3E3FFF8B;
	fma.rn.f32 	%f5, %f52, %f49, 0f3F800000;
	fma.rn.f32 	%f53, %f49, 0fBFCA3BA2, 0f3EB914AD;
	fma.rn.f32 	%f54, %f53, %f49, 0fBE27F2EC;
	fma.rn.f32 	%f55, %f54, %f49, 0f3EBFFFFD;
	fma.rn.f32 	%f6, %f55, %f48, %f3;
	mul.f32 	%f56, %f6, 0f3F22F983;
	cvt.rni.s32.f32 	%r84, %f56;
	cvt.rn.f32.s32 	%f57, %r84;
	fma.rn.f32 	%f58, %f57, 0fBFC90FDA, %f6;
	fma.rn.f32 	%f59, %f57, 0fB3A22168, %f58;
	fma.rn.f32 	%f188, %f57, 0fA7C234C5, %f59;
	abs.f32 	%f8, %f6;
	setp.ltu.f32 	%p5, %f8, 0f47CE4780;
	@%p5 bra 	$L__BB13_14;
	setp.neu.f32 	%p6, %f8, 0f7F800000;
	@%p6 bra 	$L__BB13_9;
	mov.f32 	%f62, 0f00000000;
	mul.rn.f32 	%f188, %f6, %f62;
	mov.b32 	%r84, 0;
	bra.uni 	$L__BB13_14;
$L__BB13_9:
	mov.b32 	%r2, %f6;
	shl.b32 	%r30, %r2, 8;
	or.b32  	%r3, %r30, -2147483648;
	mov.b64 	%rd37, 0;
	mov.b32 	%r81, 0;
	mov.u64 	%rd35, __cudart_i2opi_f;
	mov.u64 	%rd36, %rd1;
$L__BB13_10:
	.pragma "nounroll";
	ld.global.nc.u32 	%r31, [%rd35];
	mad.wide.u32 	%rd20, %r31, %r3, %rd37;
	shr.u64 	%rd37, %rd20, 32;
	st.local.u32 	[%rd36], %rd20;
	add.s32 	%r81, %r81, 1;
	add.s64 	%rd36, %rd36, 4;
	add.s64 	%rd35, %rd35, 4;
	setp.ne.s32 	%p7, %r81, 6;
	@%p7 bra 	$L__BB13_10;
	shr.u32 	%r32, %r2, 23;
	st.local.u32 	[%rd1+24], %rd37;
	and.b32  	%r6, %r32, 31;
	and.b32  	%r33, %r32, 224;
	add.s32 	%r34, %r33, -128;
	shr.u32 	%r35, %r34, 5;
	mul.wide.u32 	%rd21, %r35, 4;
	sub.s64 	%rd8, %rd1, %rd21;
	ld.local.u32 	%r82, [%rd8+24];
	ld.local.u32 	%r83, [%rd8+20];
	setp.eq.s32 	%p8, %r6, 0;
	@%p8 bra 	$L__BB13_13;
	shf.l.wrap.b32 	%r82, %r83, %r82, %r6;
	ld.local.u32 	%r36, [%rd8+16];
	shf.l.wrap.b32 	%r83, %r36, %r83, %r6;
$L__BB13_13:
	shr.u32 	%r37, %r82, 30;
	shf.l.wrap.b32 	%r38, %r83, %r82, 2;
	shl.b32 	%r39, %r83, 2;
	shr.u32 	%r40, %r38, 31;
	add.s32 	%r41, %r40, %r37;
	neg.s32 	%r42, %r41;
	setp.lt.s32 	%p9, %r2, 0;
	selp.b32 	%r84, %r42, %r41, %p9;
	xor.b32  	%r43, %r38, %r2;
	shr.s32 	%r44, %r38, 31;
	xor.b32  	%r45, %r44, %r38;
	xor.b32  	%r46, %r44, %r39;
	cvt.u64.u32 	%rd22, %r45;
	shl.b64 	%rd23, %rd22, 32;
	cvt.u64.u32 	%rd24, %r46;
	or.b64  	%rd25, %rd23, %rd24;
	cvt.rn.f64.s64 	%fd1, %rd25;
	mul.f64 	%fd2, %fd1, 0d3BF921FB54442D19;
	cvt.rn.f32.f64 	%f60, %fd2;
	neg.f32 	%f61, %f60;
	setp.lt.s32 	%p10, %r43, 0;
	selp.f32 	%f188, %f61, %f60, %p10;
$L__BB13_14:
	and.b32  	%r48, %r84, 3;
	cvt.rn.f32.u32 	%f63, %r48;
	fma.rn.f32 	%f64, %f63, 0f3FC90FDB, 0fC016CBE4;
	add.f32 	%f65, %f188, %f64;
	mul.f32 	%f66, %f65, 0f3F22F983;
	cvt.rni.s32.f32 	%r49, %f66;
	cvt.rn.f32.s32 	%f67, %r49;
	fma.rn.f32 	%f68, %f67, 0fBFC90FDA, %f65;
	fma.rn.f32 	%f69, %f67, 0fB3A22168, %f68;
	add.s32 	%r50, %r49, 1;
	mul.rn.f32 	%f70, %f69, %f69;
	and.b32  	%r51, %r49, 1;
	setp.eq.b32 	%p11, %r51, 1;
	selp.f32 	%f71, %f69, 0f3F800000, %p11;
	fma.rn.f32 	%f72, %f70, %f71, 0f00000000;
	fma.rn.f32 	%f73, %f70, 0f37CBAC00, 0fBAB607ED;
	selp.f32 	%f74, 0fB94D4153, %f73, %p11;
	selp.f32 	%f75, 0f3C0885E4, 0f3D2AAABB, %p11;
	fma.rn.f32 	%f76, %f74, %f70, %f75;
	selp.f32 	%f77, 0fBE2AAAA8, 0fBEFFFFFF, %p11;
	fma.rn.f32 	%f78, %f76, %f70, %f77;
	fma.rn.f32 	%f79, %f78, %f72, %f71;
	and.b32  	%r52, %r50, 2;
	setp.eq.s32 	%p12, %r52, 0;
	mov.f32 	%f80, 0f00000000;
	sub.f32 	%f81, %f80, %f79;
	selp.f32 	%f82, %f79, %f81, %p12;
	rsqrt.approx.f32 	%f83, %f3;
	mul.f32 	%f84, %f83, 0f3F4C422A;
	mul.f32 	%f85, %f5, %f84;
	mul.f32 	%f189, %f85, %f82;
$L__BB13_15:
	mul.f32 	%f86, %f1, %f1;
	setp.lt.f32 	%p13, %f3, 0f0DA24260;
	abs.f32 	%f87, %f189;
	selp.f32 	%f88, %f87, %f189, %p13;
	mov.b32 	%r53, %f1;
	add.s32 	%r54, %r53, -1059760811;
	and.b32  	%r55, %r54, -8388608;
	sub.s32 	%r56, %r53, %r55;
	mov.b32 	%f89, %r56;
	cvt.rn.f32.s32 	%f90, %r55;
	fma.rn.f32 	%f91, %f90, 0f34000000, 0f00000000;
	add.f32 	%f92, %f89, 0fBF800000;
	fma.rn.f32 	%f93, %f92, 0fBE055027, 0f3E1039F6;
	fma.rn.f32 	%f94, %f93, %f92, 0fBDF8CDCC;
	fma.rn.f32 	%f95, %f94, %f92, 0f3E0F2955;
	fma.rn.f32 	%f96, %f95, %f92, 0fBE2AD8B9;
	fma.rn.f32 	%f97, %f96, %f92, 0f3E4CED0B;
	fma.rn.f32 	%f98, %f97, %f92, 0fBE7FFF22;
	fma.rn.f32 	%f99, %f98, %f92, 0f3EAAAA78;
	fma.rn.f32 	%f100, %f99, %f92, 0fBF000000;
	mul.f32 	%f101, %f92, %f100;
	fma.rn.f32 	%f102, %f101, %f92, %f92;
	fma.rn.f32 	%f103, %f91, 0f3F317218, %f102;
	setp.gt.u32 	%p14, %r53, 2139095039;
	fma.rn.f32 	%f104, %f1, 0f7F800000, 0f7F800000;
	selp.f32 	%f105, %f104, %f103, %p14;
	mov.f32 	%f106, 0fBF800000;
	div.rn.f32 	%f107, %f106, %f1;
	fma.rn.f32 	%f108, %f88, %f105, %f107;
	mul.f32 	%f109, %f108, 0f3F22F983;
	fma.rn.f32 	%f110, %f86, 0f321462CC, 0fB58527DA;
	fma.rn.f32 	%f111, %f110, %f86, 0f38963E95;
	fma.rn.f32 	%f112, %f111, %f86, 0fBB41ADCB;
	fma.rn.f32 	%f113, %f112, %f86, 0f3D5E9CBB;
	fma.rn.f32 	%f114, %f113, %f86, 0fBE48C331;
	fma.rn.f32 	%f191, %f114, %f1, %f109;
	bra.uni 	$L__BB13_32;
$L__BB13_16:
	setp.gtu.f32 	%p15, %f1, 0f40740EEE;
	@%p15 bra 	$L__BB13_18;
	add.f32 	%f115, %f1, 0fC00C9DF7;
	add.f32 	%f116, %f115, 0f33B200DC;
	fma.rn.f32 	%f117, %f116, 0fB789E29D, 0f39064A88;
	fma.rn.f32 	%f118, %f117, %f116, 0fB9F0AB0D;
	fma.rn.f32 	%f119, %f118, %f116, 0f3A8F6102;
	fma.rn.f32 	%f120, %f119, %f116, 0fBB2C7045;
	fma.rn.f32 	%f121, %f120, %f116, 0f3BF35DF7;
	fma.rn.f32 	%f122, %f121, %f116, 0fBB9D097C;
	fma.rn.f32 	%f123, %f122, %f116, 0fBD06968A;
	fma.rn.f32 	%f124, %f123, %f116, 0fBDF2B7DF;
	fma.rn.f32 	%f125, %f124, %f116, 0f3F055242;
	mul.f32 	%f191, %f116, %f125;
	bra.uni 	$L__BB13_32;
$L__BB13_18:
	setp.gtu.f32 	%p16, %f1, 0f40E06937;
	@%p16 bra 	$L__BB13_20;
	add.f32 	%f126, %f1, 0fC0ADBFF2;
	add.f32 	%f127, %f126, 0fB4687B03;
	fma.rn.f32 	%f128, %f127, 0f32BE57D0, 0fB508A416;
	fma.rn.f32 	%f129, %f128, %f127, 0fB63F8A14;
	fma.rn.f32 	%f130, %f129, %f127, 0f38427E02;
	fma.rn.f32 	%f131, %f130, %f127, 0f3919BB1C;
	fma.rn.f32 	%f132, %f131, %f127, 0fBB0DF1FD;
	fma.rn.f32 	%f133, %f132, %f127, 0fBB885189;
	fma.rn.f32 	%f134, %f133, %f127, 0f3D50AEC1;
	fma.rn.f32 	%f135, %f134, %f127, 0f3D005CFC;
	fma.rn.f32 	%f136, %f135, %f127, 0fBEAE3E2B;
	mul.f32 	%f191, %f127, %f136;
	bra.uni 	$L__BB13_32;
$L__BB13_20:
	setp.gtu.f32 	%p17, %f1, 0f4122C2E3;
	@%p17 bra 	$L__BB13_22;
	add.f32 	%f137, %f1, 0fC109893D;
	add.f32 	%f138, %f137, 0fB4E6169B;
	fma.rn.f32 	%f139, %f138, 0f350CF383, 0f3602902E;
	fma.rn.f32 	%f140, %f139, %f138, 0fB8375F71;
	fma.rn.f32 	%f141, %f140, %f138, 0fB8D9FAA8;
	fma.rn.f32 	%f142, %f141, %f138, 0f3B03D19A;
	fma.rn.f32 	%f143, %f142, %f138, 0f3B1E736D;
	fma.rn.f32 	%f144, %f143, %f138, 0fBD31CAE5;
	fma.rn.f32 	%f145, %f144, %f138, 0fBC8159B6;
	fma.rn.f32 	%f146, %f145, %f138, 0f3E8AFCCA;
	mul.f32 	%f191, %f138, %f146;
	bra.uni 	$L__BB13_32;
$L__BB13_22:
	abs.f32 	%f148, %f1;
	setp.eq.f32 	%p18, %f148, 0f7F800000;
	mov.f32 	%f191, 0f00000000;
	@%p18 bra 	$L__BB13_32;
	rcp.approx.ftz.f32 	%f149, %f1;
	mul.f32 	%f150, %f149, %f149;
	fma.rn.f32 	%f151, %f150, 0f3F267F60, 0fBE44AB90;
	fma.rn.f32 	%f152, %f151, %f150, 0f3E3FFEBF;
	fma.rn.f32 	%f153, %f152, %f150, 0f3F800000;
	fma.rn.f32 	%f154, %f150, 0fBFE4E1AB, 0f3EBB73AB;
	fma.rn.f32 	%f155, %f154, %f150, 0fBE27FB6E;
	fma.rn.f32 	%f156, %f155, %f150, 0f3EBFFFFF;
	fma.rn.f32 	%f18, %f156, %f149, %f1;
	rsqrt.approx.f32 	%f157, %f1;
	mul.f32 	%f158, %f157, 0f3F4C422A;
	mul.f32 	%f19, %f153, %f158;
	mul.f32 	%f159, %f18, 0f3F22F983;
	cvt.rni.s32.f32 	%r88, %f159;
	cvt.rn.f32.s32 	%f160, %r88;
	fma.rn.f32 	%f161, %f160, 0fBFC90FDA, %f18;
	fma.rn.f32 	%f162, %f160, 0fB3A22168, %f161;
	fma.rn.f32 	%f190, %f160, 0fA7C234C5, %f162;
	abs.f32 	%f21, %f18;
	setp.ltu.f32 	%p19, %f21, 0f47CE4780;
	@%p19 bra 	$L__BB13_31;
	setp.neu.f32 	%p20, %f21, 0f7F800000;
	@%p20 bra 	$L__BB13_26;
	mov.f32 	%f165, 0f00000000;
	mul.rn.f32 	%f190, %f18, %f165;
	mov.b32 	%r88, 0;
	bra.uni 	$L__BB13_31;
$L__BB13_26:
	mov.b32 	%r16, %f18;
	shl.b32 	%r58, %r16, 8;
	or.b32  	%r17, %r58, -2147483648;
	mov.b32 	%r85, 0;
	mov.b64 	%rd40, 0;
	mov.u64 	%rd38, __cudart_i2opi_f;
	mov.u64 	%rd39, %rd1;
$L__BB13_27:
	.pragma "nounroll";
	ld.global.nc.u32 	%r59, [%rd38];
	mad.wide.u32 	%rd28, %r59, %r17, %rd40;
	shr.u64 	%rd40, %rd28, 32;
	st.local.u32 	[%rd39], %rd28;
	add.s32 	%r85, %r85, 1;
	add.s64 	%rd39, %rd39, 4;
	add.s64 	%rd38, %rd38, 4;
	setp.ne.s32 	%p21, %r85, 6;
	@%p21 bra 	$L__BB13_27;
	shr.u32 	%r60, %r16, 23;
	st.local.u32 	[%rd1+24], %rd40;
	and.b32  	%r20, %r60, 31;
	and.b32  	%r61, %r60, 224;
	add.s32 	%r62, %r61, -128;
	shr.u32 	%r63, %r62, 5;
	mul.wide.u32 	%rd29, %r63, 4;
	sub.s64 	%rd15, %rd1, %rd29;
	ld.local.u32 	%r87, [%rd15+24];
	ld.local.u32 	%r86, [%rd15+20];
	setp.eq.s32 	%p22, %r20, 0;
	@%p22 bra 	$L__BB13_30;
	shf.l.wrap.b32 	%r87, %r86, %r87, %r20;
	ld.local.u32 	%r64, [%rd15+16];
	shf.l.wrap.b32 	%r86, %r64, %r86, %r20;
$L__BB13_30:
	shr.u32 	%r65, %r87, 30;
	shf.l.wrap.b32 	%r66, %r86, %r87, 2;
	shl.b32 	%r67, %r86, 2;
	shr.u32 	%r68, %r66, 31;
	add.s32 	%r69, %r68, %r65;
	neg.s32 	%r70, %r69;
	setp.lt.s32 	%p23, %r16, 0;
	selp.b32 	%r88, %r70, %r69, %p23;
	shr.s32 	%r71, %r66, 31;
	xor.b32  	%r72, %r71, %r67;
	xor.b32  	%r73, %r71, %r66;
	xor.b32  	%r74, %r66, %r16;
	cvt.u64.u32 	%rd30, %r73;
	shl.b64 	%rd31, %rd30, 32;
	cvt.u64.u32 	%rd32, %r72;
	or.b64  	%rd33, %rd31, %rd32;
	cvt.rn.f64.s64 	%fd3, %rd33;
	mul.f64 	%fd4, %fd3, 0d3BF921FB54442D19;
	cvt.rn.f32.f64 	%f163, %fd4;
	neg.f32 	%f164, %f163;
	setp.lt.s32 	%p24, %r74, 0;
	selp.f32 	%f190, %f164, %f163, %p24;
$L__BB13_31:
	and.b32  	%r76, %r88, 3;
	cvt.rn.f32.u32 	%f166, %r76;
	fma.rn.f32 	%f167, %f166, 0f3FC90FDB, 0fC07B53D1;
	add.f32 	%f168, %f190, %f167;
	mul.f32 	%f169, %f168, 0f3F22F983;
	cvt.rni.s32.f32 	%r77, %f169;
	cvt.rn.f32.s32 	%f170, %r77;
	fma.rn.f32 	%f171, %f170, 0fBFC90FDA, %f168;
	fma.rn.f32 	%f172, %f170, 0fB3A22168, %f171;
	add.s32 	%r78, %r77, 1;
	mul.rn.f32 	%f173, %f172, %f172;
	and.b32  	%r79, %r77, 1;
	setp.eq.b32 	%p25, %r79, 1;
	selp.f32 	%f174, %f172, 0f3F800000, %p25;
	fma.rn.f32 	%f175, %f173, %f174, 0f00000000;
	fma.rn.f32 	%f176, %f173, 0f37CBAC00, 0fBAB607ED;
	selp.f32 	%f177, 0fB94D4153, %f176, %p25;
	selp.f32 	%f178, 0f3C0885E4, 0f3D2AAABB, %p25;
	fma.rn.f32 	%f179, %f177, %f173, %f178;
	selp.f32 	%f180, 0fBE2AAAA8, 0fBEFFFFFF, %p25;
	fma.rn.f32 	%f181, %f179, %f173, %f180;
	fma.rn.f32 	%f182, %f181, %f175, %f174;
	and.b32  	%r80, %r78, 2;
	setp.eq.s32 	%p26, %r80, 0;
	mov.f32 	%f183, 0f00000000;
	sub.f32 	%f184, %f183, %f182;
	selp.f32 	%f185, %f182, %f184, %p26;
	mul.f32 	%f191, %f19, %f185;
$L__BB13_32:
	cvta.to.global.u64 	%rd34, %rd16;
	setp.lt.f32 	%p27, %f27, 0f00000000;
	selp.f32 	%f187, 0f7FFFFFFF, %f191, %p27;
	st.global.f32 	[%rd34], %f187;
	ret;

}
	// .globl	_Z4_ynfPfif
.visible .entry _Z4_ynfPfif(
	.param .u64 .ptr .align 1 _Z4_ynfPfif_param_0,
	.param .u32 _Z4_ynfPfif_param_1,
	.param .f32 _Z4_ynfPfif_param_2
)
{
	.local .align 4 .b8 	__local_depot14[28];
	.reg .b64 	%SP;
	.reg .b64 	%SPL;
	.reg .pred 	%p<120>;
	.reg .b32 	%r<376>;
	.reg .b32 	%f<811>;
	.reg .b64 	%rd<149>;
	.reg .b64 	%fd<17>;

	mov.u64 	%SPL, __local_depot14;
	ld.param.u64 	%rd58, [_Z4_ynfPfif_param_0];
	ld.param.u32 	%r125, [_Z4_ynfPfif_param_1];
	ld.param.f32 	%f118, [_Z4_ynfPfif_param_2];
	add.u64 	%rd1, %SPL, 0;
	abs.f32 	%f1, %f118;
	setp.geu.f32 	%p1, %f1, 0f00800000;
	@%p1 bra 	$L__BB14_2;
	mov.f32 	%f277, 0fBF22F983;
	div.rn.f32 	%f789, %f277, %f1;
	bra.uni 	$L__BB14_32;
$L__BB14_2:
	setp.gtu.f32 	%p2, %f1, 0f3FD96AC4;
	@%p2 bra 	$L__BB14_16;
	abs.f32 	%f3, %f1;
	setp.gtu.f32 	%p3, %f3, 0f41000000;
	@%p3 bra 	$L__BB14_5;
	add.f32 	%f119, %f3, 0fC0753AAC;
	add.f32 	%f120, %f119, 0f33A5090F;
	fma.rn.f32 	%f121, %f120, 0f29AF3463, 0f2B81BF42;
	fma.rn.f32 	%f122, %f121, %f120, 0fADE21EC1;
	fma.rn.f32 	%f123, %f122, %f120, 0fAF5DDEFF;
	fma.rn.f32 	%f124, %f123, %f120, 0f319B0C9D;
	fma.rn.f32 	%f125, %f124, %f120, 0f32E81173;
	fma.rn.f32 	%f126, %f125, %f120, 0fB50F8DC8;
	fma.rn.f32 	%f127, %f126, %f120, 0fB61E653D;
	fma.rn.f32 	%f128, %f127, %f120, 0f382CD9C5;
	fma.rn.f32 	%f129, %f128, %f120, 0f38F9EB10;
	fma.rn.f32 	%f130, %f129, %f120, 0fBAECEB9C;
	fma.rn.f32 	%f131, %f130, %f120, 0fBB276FFD;
	fma.rn.f32 	%f132, %f131, %f120, 0f3D073993;
	add.f32 	%f133, %f3, 0fC0E07FB0;
	add.f32 	%f134, %f133, 0f3444B8DB;
	mul.f32 	%f135, %f134, %f132;
	mul.f32 	%f136, %f120, %f135;
	mul.f32 	%f787, %f3, %f136;
	bra.uni 	$L__BB14_15;
$L__BB14_5:
	abs.f32 	%f138, %f3;
	setp.eq.f32 	%p4, %f138, 0f7F800000;
	mov.f32 	%f787, 0f00000000;
	@%p4 bra 	$L__BB14_15;
	rcp.approx.ftz.f32 	%f139, %f3;
	mul.f32 	%f140, %f139, %f139;
	fma.rn.f32 	%f141, %f140, 0fC082CB37, 0f3F3FF7E9;
	fma.rn.f32 	%f142, %f141, %f140, 0fBE458BAE;
	fma.rn.f32 	%f143, %f142, %f140, 0f3E3FFF8B;
	fma.rn.f32 	%f5, %f143, %f140, 0f3F800000;
	fma.rn.f32 	%f144, %f140, 0fBFCA3BA2, 0f3EB914AD;
	fma.rn.f32 	%f145, %f144, %f140, 0fBE27F2EC;
	fma.rn.f32 	%f146, %f145, %f140, 0f3EBFFFFD;
	fma.rn.f32 	%f6, %f146, %f139, %f3;
	mul.f32 	%f147, %f6, 0f3F22F983;
	cvt.rni.s32.f32 	%r343, %f147;
	cvt.rn.f32.s32 	%f148, %r343;
	fma.rn.f32 	%f149, %f148, 0fBFC90FDA, %f6;
	fma.rn.f32 	%f150, %f148, 0fB3A22168, %f149;
	fma.rn.f32 	%f786, %f148, 0fA7C234C5, %f150;
	abs.f32 	%f8, %f6;
	setp.ltu.f32 	%p5, %f8, 0f47CE4780;
	@%p5 bra 	$L__BB14_14;
	setp.neu.f32 	%p6, %f8, 0f7F800000;
	@%p6 bra 	$L__BB14_9;
	mov.f32 	%f153, 0f00000000;
	mul.rn.f32 	%f786, %f6, %f153;
	mov.b32 	%r343, 0;
	bra.uni 	$L__BB14_14;
$L__BB14_9:
	mov.b32 	%r2, %f6;
	shl.b32 	%r127, %r2, 8;
	or.b32  	%r3, %r127, -2147483648;
	mov.b64 	%rd127, 0;
	mov.b32 	%r340, 0;
	mov.u64 	%rd125, __cudart_i2opi_f;
	mov.u64 	%rd126, %rd1;
$L__BB14_10:
	.pragma "nounroll";
	ld.global.nc.u32 	%r128, [%rd125];
	mad.wide.u32 	%rd62, %r128, %r3, %rd127;
	shr.u64 	%rd127, %rd62, 32;
	st.local.u32 	[%rd126], %rd62;
	add.s32 	%r340, %r340, 1;
	add.s64 	%rd126, %rd126, 4;
	add.s64 	%rd125, %rd125, 4;
	setp.ne.s32 	%p7, %r340, 6;
	@%p7 bra 	$L__BB14_10;
	shr.u32 	%r129, %r2, 23;
	st.local.u32 	[%rd1+24], %rd127;
	and.b32  	%r6, %r129, 31;
	and.b32  	%r130, %r129, 224;
	add.s32 	%r131, %r130, -128;
	shr.u32 	%r132, %r131, 5;
	mul.wide.u32 	%rd63, %r132, 4;
	sub.s64 	%rd8, %rd1, %rd63;
	ld.local.u32 	%r341, [%rd8+24];
	ld.local.u32 	%r342, [%rd8+20];
	setp.eq.s32 	%p8, %r6, 0;
	@%p8 bra 	$L__BB14_13;
	shf.l.wrap.b32 	%r341, %r342, %r341, %r6;
	ld.local.u32 	%r133, [%rd8+16];
	shf.l.wrap.b32 	%r342, %r133, %r342, %r6;
$L__BB14_13:
	shr.u32 	%r134, %r341, 30;
	shf.l.wrap.b32 	%r135, %r342, %r341, 2;
	shl.b32 	%r136, %r342, 2;
	shr.u32 	%r137, %r135, 31;
	add.s32 	%r138, %r137, %r134;
	neg.s32 	%r139, %r138;
	setp.lt.s32 	%p9, %r2, 0;
	selp.b32 	%r343, %r139, %r138, %p9;
	xor.b32  	%r140, %r135, %r2;
	shr.s32 	%r141, %r135, 31;
	xor.b32  	%r142, %r141, %r135;
	xor.b32  	%r143, %r141, %r136;
	cvt.u64.u32 	%rd64, %r142;
	shl.b64 	%rd65, %rd64, 32;
	cvt.u64.u32 	%rd66, %r143;
	or.b64  	%rd67, %rd65, %rd66;
	cvt.rn.f64.s64 	%fd1, %rd67;
	mul.f64 	%fd2, %fd1, 0d3BF921FB54442D19;
	cvt.rn.f32.f64 	%f151, %fd2;
	neg.f32 	%f152, %f151;
	setp.lt.s32 	%p10, %r140, 0;
	selp.f32 	%f786, %f152, %f151, %p10;
$L__BB14_14:
	and.b32  	%r145, %r343, 3;
	cvt.rn.f32.u32 	%f154, %r145;
	fma.rn.f32 	%f155, %f154, 0f3FC90FDB, 0fC016CBE4;
	add.f32 	%f156, %f786, %f155;
	mul.f32 	%f157, %f156, 0f3F22F983;
	cvt.rni.s32.f32 	%r146, %f157;
	cvt.rn.f32.s32 	%f158, %r146;
	fma.rn.f32 	%f159, %f158, 0fBFC90FDA, %f156;
	fma.rn.f32 	%f160, %f158, 0fB3A22168, %f159;
	add.s32 	%r147, %r146, 1;
	mul.rn.f32 	%f161, %f160, %f160;
	and.b32  	%r148, %r146, 1;
	setp.eq.b32 	%p11, %r148, 1;
	selp.f32 	%f162, %f160, 0f3F800000, %p11;
	fma.rn.f32 	%f163, %f161, %f162, 0f00000000;
	fma.rn.f32 	%f164, %f161, 0f37CBAC00, 0fBAB607ED;
	selp.f32 	%f165, 0fB94D4153, %f164, %p11;
	selp.f32 	%f166, 0f3C0885E4, 0f3D2AAABB, %p11;
	fma.rn.f32 	%f167, %f165, %f161, %f166;
	selp.f32 	%f168, 0fBE2AAAA8, 0fBEFFFFFF, %p11;
	fma.rn.f32 	%f169, %f167, %f161, %f168;
	fma.rn.f32 	%f170, %f169, %f163, %f162;
	and.b32  	%r149, %r147, 2;
	setp.eq.s32 	%p12, %r149, 0;
	mov.f32 	%f171, 0f00000000;
	sub.f32 	%f172, %f171, %f170;
	selp.f32 	%f173, %f170, %f172, %p12;
	rsqrt.approx.f32 	%f174, %f3;
	mul.f32 	%f175, %f174, 0f3F4C422A;
	mul.f32 	%f176, %f5, %f175;
	mul.f32 	%f787, %f176, %f173;
$L__BB14_15:
	mul.f32 	%f177, %f1, %f1;
	setp.lt.f32 	%p13, %f3, 0f0DA24260;
	abs.f32 	%f178, %f787;
	selp.f32 	%f179, %f178, %f787, %p13;
	mov.b32 	%r150, %f1;
	add.s32 	%r151, %r150, -1059760811;
	and.b32  	%r152, %r151, -8388608;
	sub.s32 	%r153, %r150, %r152;
	mov.b32 	%f180, %r153;
	cvt.rn.f32.s32 	%f181, %r152;
	fma.rn.f32 	%f182, %f181, 0f34000000, 0f00000000;
	add.f32 	%f183, %f180, 0fBF800000;
	fma.rn.f32 	%f184, %f183, 0fBE055027, 0f3E1039F6;
	fma.rn.f32 	%f185, %f184, %f183, 0fBDF8CDCC;
	fma.rn.f32 	%f186, %f185, %f183, 0f3E0F2955;
	fma.rn.f32 	%f187, %f186, %f183, 0fBE2AD8B9;
	fma.rn.f32 	%f188, %f187, %f183, 0f3E4CED0B;
	fma.rn.f32 	%f189, %f188, %f183, 0fBE7FFF22;
	fma.rn.f32 	%f190, %f189, %f183, 0f3EAAAA78;
	fma.rn.f32 	%f191, %f190, %f183, 0fBF000000;
	mul.f32 	%f192, %f183, %f191;
	fma.rn.f32 	%f193, %f192, %f183, %f183;
	fma.rn.f32 	%f194, %f182, 0f3F317218, %f193;
	setp.gt.u32 	%p14, %r150, 2139095039;
	fma.rn.f32 	%f195, %f1, 0f7F800000, 0f7F800000;
	selp.f32 	%f196, %f195, %f194, %p14;
	mov.f32 	%f197, 0fBF800000;
	div.rn.f32 	%f198, %f197, %f1;
	fma.rn.f32 	%f199, %f179, %f196, %f198;
	mul.f32 	%f200, %f199, 0f3F22F983;
	fma.rn.f32 	%f201, %f177, 0f321462CC, 0fB58527DA;
	fma.rn.f32 	%f202, %f201, %f177, 0f38963E95;
	fma.rn.f32 	%f203, %f202, %f177, 0fBB41ADCB;
	fma.rn.f32 	%f204, %f203, %f177, 0f3D5E9CBB;
	fma.rn.f32 	%f205, %f204, %f177, 0fBE48C331;
	fma.rn.f32 	%f789, %f205, %f1, %f200;
	bra.uni 	$L__BB14_32;
$L__BB14_16:
	setp.gtu.f32 	%p15, %f1, 0f40740EEE;
	@%p15 bra 	$L__BB14_18;
	add.f32 	%f206, %f1, 0fC00C9DF7;
	add.f32 	%f207, %f206, 0f33B200DC;
	fma.rn.f32 	%f208, %f207, 0fB789E29D, 0f39064A88;
	fma.rn.f32 	%f209, %f208, %f207, 0fB9F0AB0D;
	fma.rn.f32 	%f210, %f209, %f207, 0f3A8F6102;
	fma.rn.f32 	%f211, %f210, %f207, 0fBB2C7045;
	fma.rn.f32 	%f212, %f211, %f207, 0f3BF35DF7;
	fma.rn.f32 	%f213, %f212, %f207, 0fBB9D097C;
	fma.rn.f32 	%f214, %f213, %f207, 0fBD06968A;
	fma.rn.f32 	%f215, %f214, %f207, 0fBDF2B7DF;
	fma.rn.f32 	%f216, %f215, %f207, 0f3F055242;
	mul.f32 	%f789, %f207, %f216;
	bra.uni 	$L__BB14_32;
$L__BB14_18:
	setp.gtu.f32 	%p16, %f1, 0f40E06937;
	@%p16 bra 	$L__BB14_20;
	add.f32 	%f217, %f1, 0fC0ADBFF2;
	add.f32 	%f218, %f217, 0fB4687B03;
	fma.rn.f32 	%f219, %f218, 0f32BE57D0, 0fB508A416;
	fma.rn.f32 	%f220, %f219, %f218, 0fB63F8A14;
	fma.rn.f32 	%f221, %f220, %f218, 0f38427E02;
	fma.rn.f32 	%f222, %f221, %f218, 0f3919BB1C;
	fma.rn.f32 	%f223, %f222, %f218, 0fBB0DF1FD;
	fma.rn.f32 	%f224, %f223, %f218, 0fBB885189;
	fma.rn.f32 	%f225, %f224, %f218, 0f3D50AEC1;
	fma.rn.f32 	%f226, %f225, %f218, 0f3D005CFC;
	fma.rn.f32 	%f227, %f226, %f218, 0fBEAE3E2B;
	mul.f32 	%f789, %f218, %f227;
	bra.uni 	$L__BB14_32;
$L__BB14_20:
	setp.gtu.f32 	%p17, %f1, 0f4122C2E3;
	@%p17 bra 	$L__BB14_22;
	add.f32 	%f228, %f1, 0fC109893D;
	add.f32 	%f229, %f228, 0fB4E6169B;
	fma.rn.f32 	%f230, %f229, 0f350CF383, 0f3602902E;
	fma.rn.f32 	%f231, %f230, %f229, 0fB8375F71;
	fma.rn.f32 	%f232, %f231, %f229, 0fB8D9FAA8;
	fma.rn.f32 	%f233, %f232, %f229, 0f3B03D19A;
	fma.rn.f32 	%f234, %f233, %f229, 0f3B1E736D;
	fma.rn.f32 	%f235, %f234, %f229, 0fBD31CAE5;
	fma.rn.f32 	%f236, %f235, %f229, 0fBC8159B6;
	fma.rn.f32 	%f237, %f236, %f229, 0f3E8AFCCA;
	mul.f32 	%f789, %f229, %f237;
	bra.uni 	$L__BB14_32;
$L__BB14_22:
	abs.f32 	%f239, %f1;
	setp.eq.f32 	%p18, %f239, 0f7F800000;
	mov.f32 	%f789, 0f00000000;
	@%p18 bra 	$L__BB14_32;
	rcp.approx.ftz.f32 	%f240, %f1;
	mul.f32 	%f241, %f240, %f240;
	fma.rn.f32 	%f242, %f241, 0f3F267F60, 0fBE44AB90;
	fma.rn.f32 	%f243, %f242, %f241, 0f3E3FFEBF;
	fma.rn.f32 	%f18, %f243, %f241, 0f3F800000;
	fma.rn.f32 	%f244, %f241, 0fBFE4E1AB, 0f3EBB73AB;
	fma.rn.f32 	%f245, %f244, %f241, 0fBE27FB6E;
	fma.rn.f32 	%f246, %f245, %f241, 0f3EBFFFFF;
	fma.rn.f32 	%f19, %f246, %f240, %f1;
	mul.f32 	%f247, %f19, 0f3F22F983;
	cvt.rni.s32.f32 	%r347, %f247;
	cvt.rn.f32.s32 	%f248, %r347;
	fma.rn.f32 	%f249, %f248, 0fBFC90FDA, %f19;
	fma.rn.f32 	%f250, %f248, 0fB3A22168, %f249;
	fma.rn.f32 	%f788, %f248, 0fA7C234C5, %f250;
	abs.f32 	%f21, %f19;
	setp.ltu.f32 	%p19, %f21, 0f47CE4780;
	@%p19 bra 	$L__BB14_31;
	setp.neu.f32 	%p20, %f21, 0f7F800000;
	@%p20 bra 	$L__BB14_26;
	mov.f32 	%f253, 0f00000000;
	mul.rn.f32 	%f788, %f19, %f253;
	mov.b32 	%r347, 0;
	bra.uni 	$L__BB14_31;
$L__BB14_26:
	mov.b32 	%r16, %f19;
	shl.b32 	%r155, %r16, 8;
	or.b32  	%r17, %r155, -2147483648;
	mov.b64 	%rd130, 0;
	mov.b32 	%r344, 0;
	mov.u64 	%rd128, __cudart_i2opi_f;
	mov.u64 	%rd129, %rd1;
$L__BB14_27:
	.pragma "nounroll";
	ld.global.nc.u32 	%r156, [%rd128];
	mad.wide.u32 	%rd70, %r156, %r17, %rd130;
	shr.u64 	%rd130, %rd70, 32;
	st.local.u32 	[%rd129], %rd70;
	add.s32 	%r344, %r344, 1;
	add.s64 	%rd129, %rd129, 4;
	add.s64 	%rd128, %rd128, 4;
	setp.ne.s32 	%p21, %r344, 6;
	@%p21 bra 	$L__BB14_27;
	shr.u32 	%r157, %r16, 23;
	st.local.u32 	[%rd1+24], %rd130;
	and.b32  	%r20, %r157, 31;
	and.b32  	%r158, %r157, 224;
	add.s32 	%r159, %r158, -128;
	shr.u32 	%r160, %r159, 5;
	mul.wide.u32 	%rd71, %r160, 4;
	sub.s64 	%rd15, %rd1, %rd71;
	ld.local.u32 	%r345, [%rd15+24];
	ld.local.u32 	%r346, [%rd15+20];
	setp.eq.s32 	%p22, %r20, 0;
	@%p22 bra 	$L__BB14_30;
	shf.l.wrap.b32 	%r345, %r346, %r345, %r20;
	ld.local.u32 	%r161, [%rd15+16];
	shf.l.wrap.b32 	%r346, %r161, %r346, %r20;
$L__BB14_30:
	shr.u32 	%r162, %r345, 30;
	shf.l.wrap.b32 	%r163, %r346, %r345, 2;
	shl.b32 	%r164, %r346, 2;
	shr.u32 	%r165, %r163, 31;
	add.s32 	%r166, %r165, %r162;
	neg.s32 	%r167, %r166;
	setp.lt.s32 	%p23, %r16, 0;
	selp.b32 	%r347, %r167, %r166, %p23;
	xor.b32  	%r168, %r163, %r16;
	shr.s32 	%r169, %r163, 31;
	xor.b32  	%r170, %r169, %r163;
	xor.b32  	%r171, %r169, %r164;
	cvt.u64.u32 	%rd72, %r170;
	shl.b64 	%rd73, %rd72, 32;
	cvt.u64.u32 	%rd74, %r171;
	or.b64  	%rd75, %rd73, %rd74;
	cvt.rn.f64.s64 	%fd3, %rd75;
	mul.f64 	%fd4, %fd3, 0d3BF921FB54442D19;
	cvt.rn.f32.f64 	%f251, %fd4;
	neg.f32 	%f252, %f251;
	setp.lt.s32 	%p24, %r168, 0;
	selp.f32 	%f788, %f252, %f251, %p24;
$L__BB14_31:
	and.b32  	%r173, %r347, 3;
	cvt.rn.f32.u32 	%f254, %r173;
	fma.rn.f32 	%f255, %f254, 0f3FC90FDB, 0fC07B53D1;
	add.f32 	%f256, %f788, %f255;
	mul.f32 	%f257, %f256, 0f3F22F983;
	cvt.rni.s32.f32 	%r174, %f257;
	cvt.rn.f32.s32 	%f258, %r174;
	fma.rn.f32 	%f259, %f258, 0fBFC90FDA, %f256;
	fma.rn.f32 	%f260, %f258, 0fB3A22168, %f259;
	add.s32 	%r175, %r174, 1;
	mul.rn.f32 	%f261, %f260, %f260;
	and.b32  	%r176, %r174, 1;
	setp.eq.b32 	%p25, %r176, 1;
	selp.f32 	%f262, %f260, 0f3F800000, %p25;
	fma.rn.f32 	%f263, %f261, %f262, 0f00000000;
	fma.rn.f32 	%f264, %f261, 0f37CBAC00, 0fBAB607ED;
	selp.f32 	%f265, 0fB94D4153, %f264, %p25;
	selp.f32 	%f266, 0f3C0885E4, 0f3D2AAABB, %p25;
	fma.rn.f32 	%f267, %f265, %f261, %f266;
	selp.f32 	%f268, 0fBE2AAAA8, 0fBEFFFFFF, %p25;
	fma.rn.f32 	%f269, %f267, %f261, %f268;
	fma.rn.f32 	%f270, %f269, %f263, %f262;
	and.b32  	%r177, %r175, 2;
	setp.eq.s32 	%p26, %r177, 0;
	mov.f32 	%f271, 0f00000000;
	sub.f32 	%f272, %f271, %f270;
	selp.f32 	%f273, %f270, %f272, %p26;
	rsqrt.approx.f32 	%f274, %f1;
	mul.f32 	%f275, %f274, 0f3F4C422A;
	mul.f32 	%f276, %f18, %f275;
	mul.f32 	%f789, %f276, %f273;
$L__BB14_32:
	setp.lt.f32 	%p27, %f118, 0f00000000;
	selp.f32 	%f806, 0f7FFFFFFF, %f789, %p27;
	setp.gtu.f32 	%p28, %f1, 0f3EE4C176;
	@%p28 bra 	$L__BB14_46;
	abs.f32 	%f28, %f1;
	setp.gtu.f32 	%p29, %f28, 0f41000000;
	@%p29 bra 	$L__BB14_35;
	add.f32 	%f278, %f28, 0fC019E8A9;
	add.f32 	%f279, %f278, 0fB3E971B3;
	fma.rn.f32 	%f280, %f279, 0fA6B3B8E7, 0fA9ACA9B3;
	fma.rn.f32 	%f281, %f280, %f279, 0f2C3F0E18;
	fma.rn.f32 	%f282, %f281, %f279, 0fACD41781;
	fma.rn.f32 	%f283, %f282, %f279, 0fAFE90F38;
	fma.rn.f32 	%f284, %f283, %f279, 0f3020305B;
	fma.rn.f32 	%f285, %f284, %f279, 0f33797143;
	fma.rn.f32 	%f286, %f285, %f279, 0f30F76F85;
	fma.rn.f32 	%f287, %f286, %f279, 0fB6B6DFC6;
	fma.rn.f32 	%f288, %f287, %f279, 0fB6F665C9;
	fma.rn.f32 	%f289, %f288, %f279, 0f399E2DEB;
	fma.rn.f32 	%f290, %f289, %f279, 0f3A4AE334;
	fma.rn.f32 	%f291, %f290, %f279, 0fBBEEAA1B;
	fma.rn.f32 	%f292, %f291, %f279, 0fBCDA7747;
	mul.f32 	%f293, %f279, %f292;
	add.f32 	%f294, %f28, 0fC0B0A47B;
	add.f32 	%f295, %f294, 0f339A7A37;
	mul.f32 	%f296, %f295, %f293;
	add.f32 	%f297, %f28, 0fC10A75AB;
	add.f32 	%f298, %f297, 0fB4CCCDED;
	mul.f32 	%f791, %f298, %f296;
	bra.uni 	$L__BB14_45;
$L__BB14_35:
	abs.f32 	%f300, %f28;
	setp.eq.f32 	%p30, %f300, 0f7F800000;
	mov.f32 	%f791, 0f00000000;
	@%p30 bra 	$L__BB14_45;
	rcp.approx.ftz.f32 	%f301, %f28;
	mul.f32 	%f302, %f301, %f301;
	fma.rn.f32 	%f303, %f302, 0f4056FE93, 0fBF03B7C2;
	fma.rn.f32 	%f304, %f303, %f302, 0f3DD3B3F3;
	fma.rn.f32 	%f305, %f304, %f302, 0fBD7FFFB6;
	fma.rn.f32 	%f306, %f305, %f302, 0f3F800000;
	fma.rn.f32 	%f307, %f302, 0f3F91E009, 0fBE52412D;
	fma.rn.f32 	%f308, %f307, %f302, 0f3D854ED1;
	fma.rn.f32 	%f309, %f308, %f302, 0fBDFFFFFF;
	fma.rn.f32 	%f30, %f309, %f301, %f28;
	rsqrt.approx.f32 	%f310, %f28;
	mul.f32 	%f311, %f310, 0f3F4C422A;
	mul.f32 	%f31, %f306, %f311;
	mul.f32 	%f312, %f30, 0f3F22F983;
	cvt.rni.s32.f32 	%r351, %f312;
	cvt.rn.f32.s32 	%f313, %r351;
	fma.rn.f32 	%f314, %f313, 0fBFC90FDA, %f30;
	fma.rn.f32 	%f315, %f313, 0fB3A22168, %f314;
	fma.rn.f32 	%f790, %f313, 0fA7C234C5, %f315;
	abs.f32 	%f33, %f30;
	setp.ltu.f32 	%p31, %f33, 0f47CE4780;
	@%p31 bra 	$L__BB14_44;
	setp.neu.f32 	%p32, %f33, 0f7F800000;
	@%p32 bra 	$L__BB14_39;
	mov.f32 	%f318, 0f00000000;
	mul.rn.f32 	%f790, %f30, %f318;
	mov.b32 	%r351, 0;
	bra.uni 	$L__BB14_44;
$L__BB14_39:
	mov.b32 	%r30, %f30;
	shl.b32 	%r179, %r30, 8;
	or.b32  	%r31, %r179, -2147483648;
	mov.b64 	%rd133, 0;
	mov.b32 	%r348, 0;
	mov.u64 	%rd131, __cudart_i2opi_f;
	mov.u64 	%rd132, %rd1;
$L__BB14_40:
	.pragma "nounroll";
	ld.global.nc.u32 	%r180, [%rd131];
	mad.wide.u32 	%rd78, %r180, %r31, %rd133;
	shr.u64 	%rd133, %rd78, 32;
	st.local.u32 	[%rd132], %rd78;
	add.s32 	%r348, %r348, 1;
	add.s64 	%rd132, %rd132, 4;
	add.s64 	%rd131, %rd131, 4;
	setp.ne.s32 	%p33, %r348, 6;
	@%p33 bra 	$L__BB14_40;
	shr.u32 	%r181, %r30, 23;
	st.local.u32 	[%rd1+24], %rd133;
	and.b32  	%r34, %r181, 31;
	and.b32  	%r182, %r181, 224;
	add.s32 	%r183, %r182, -128;
	shr.u32 	%r184, %r183, 5;
	mul.wide.u32 	%rd79, %r184, 4;
	sub.s64 	%rd22, %rd1, %rd79;
	ld.local.u32 	%r349, [%rd22+24];
	ld.local.u32 	%r350, [%rd22+20];
	setp.eq.s32 	%p34, %r34, 0;
	@%p34 bra 	$L__BB14_43;
	shf.l.wrap.b32 	%r349, %r350, %r349, %r34;
	ld.local.u32 	%r185, [%rd22+16];
	shf.l.wrap.b32 	%r350, %r185, %r350, %r34;
$L__BB14_43:
	shr.u32 	%r186, %r349, 30;
	shf.l.wrap.b32 	%r187, %r350, %r349, 2;
	shl.b32 	%r188, %r350, 2;
	shr.u32 	%r189, %r187, 31;
	add.s32 	%r190, %r189, %r186;
	neg.s32 	%r191, %r190;
	setp.lt.s32 	%p35, %r30, 0;
	selp.b32 	%r351, %r191, %r190, %p35;
	xor.b32  	%r192, %r187, %r30;
	shr.s32 	%r193, %r187, 31;
	xor.b32  	%r194, %r193, %r187;
	xor.b32  	%r195, %r193, %r188;
	cvt.u64.u32 	%rd80, %r194;
	shl.b64 	%rd81, %rd80, 32;
	cvt.u64.u32 	%rd82, %r195;
	or.b64  	%rd83, %rd81, %rd82;
	cvt.rn.f64.s64 	%fd5, %rd83;
	mul.f64 	%fd6, %fd5, 0d3BF921FB54442D19;
	cvt.rn.f32.f64 	%f316, %fd6;
	neg.f32 	%f317, %f316;
	setp.lt.s32 	%p36, %r192, 0;
	selp.f32 	%f790, %f317, %f316, %p36;
$L__BB14_44:
	and.b32  	%r197, %r351, 3;
	cvt.rn.f32.u32 	%f319, %r197;
	fma.rn.f32 	%f320, %f319, 0f3FC90FDB, 0fBF490FDB;
	add.f32 	%f321, %f790, %f320;
	mul.f32 	%f322, %f321, 0f3F22F983;
	cvt.rni.s32.f32 	%r198, %f322;
	cvt.rn.f32.s32 	%f323, %r198;
	fma.rn.f32 	%f324, %f323, 0fBFC90FDA, %f321;
	fma.rn.f32 	%f325, %f323, 0fB3A22168, %f324;
	add.s32 	%r199, %r198, 1;
	mul.rn.f32 	%f326, %f325, %f325;
	and.b32  	%r200, %r198, 1;
	setp.eq.b32 	%p37, %r200, 1;
	selp.f32 	%f327, %f325, 0f3F800000, %p37;
	fma.rn.f32 	%f328, %f326, %f327, 0f00000000;
	fma.rn.f32 	%f329, %f326, 0f37CBAC00, 0fBAB607ED;
	selp.f32 	%f330, 0fB94D4153, %f329, %p37;
	selp.f32 	%f331, 0f3C0885E4, 0f3D2AAABB, %p37;
	fma.rn.f32 	%f332, %f330, %f326, %f331;
	selp.f32 	%f333, 0fBE2AAAA8, 0fBEFFFFFF, %p37;
	fma.rn.f32 	%f334, %f332, %f326, %f333;
	fma.rn.f32 	%f335, %f334, %f328, %f327;
	and.b32  	%r201, %r199, 2;
	setp.eq.s32 	%p38, %r201, 0;
	mov.f32 	%f336, 0f00000000;
	sub.f32 	%f337, %f336, %f335;
	selp.f32 	%f338, %f335, %f337, %p38;
	mul.f32 	%f791, %f31, %f338;
$L__BB14_45:
	setp.lt.f32 	%p39, %f1, 0f00800000;
	mul.f32 	%f339, %f1, %f1;
	mul.f32 	%f340, %f1, 0f4B000000;
	selp.f32 	%f341, %f340, %f1, %p39;
	mov.b32 	%r202, %f341;
	add.s32 	%r203, %r202, -1059760811;
	and.b32  	%r204, %r203, -8388608;
	sub.s32 	%r205, %r202, %r204;
	mov.b32 	%f342, %r205;
	add.f32 	%f343, %f342, 0fBF800000;
	fma.rn.f32 	%f344, %f341, 0f7F800000, 0f7F800000;
	setp.gt.u32 	%p40, %r202, 2139095039;
	fma.rn.f32 	%f345, %f343, 0fBE055027, 0f3E1039F6;
	fma.rn.f32 	%f346, %f345, %f343, 0fBDF8CDCC;
	fma.rn.f32 	%f347, %f346, %f343, 0f3E0F2955;
	fma.rn.f32 	%f348, %f347, %f343, 0fBE2AD8B9;
	fma.rn.f32 	%f349, %f348, %f343, 0f3E4CED0B;
	fma.rn.f32 	%f350, %f349, %f343, 0fBE7FFF22;
	fma.rn.f32 	%f351, %f350, %f343, 0f3EAAAA78;
	fma.rn.f32 	%f352, %f351, %f343, 0fBF000000;
	mul.f32 	%f353, %f343, %f352;
	fma.rn.f32 	%f354, %f353, %f343, %f343;
	cvt.rn.f32.s32 	%f355, %r204;
	selp.f32 	%f356, 0fC1B80000, 0f00000000, %p39;
	fma.rn.f32 	%f357, %f355, 0f34000000, %f356;
	fma.rn.f32 	%f358, %f357, 0f3F317218, %f354;
	selp.f32 	%f359, %f344, %f358, %p40;
	mul.f32 	%f360, %f359, 0f3F22F983;
	setp.eq.f32 	%p41, %f341, 0f00000000;
	selp.f32 	%f361, 0fFF800000, %f360, %p41;
	fma.rn.f32 	%f362, %f339, 0f33DBE5AC, 0fB71F49B6;
	fma.rn.f32 	%f363, %f362, %f339, 0f3A0D3100;
	fma.rn.f32 	%f364, %f363, %f339, 0fBC83AD8E;
	fma.rn.f32 	%f365, %f364, %f339, 0f3E35DE5A;
	fma.rn.f32 	%f366, %f365, %f339, 0fBD9726B5;
	fma.rn.f32 	%f793, %f361, %f791, %f366;
	bra.uni 	$L__BB14_62;
$L__BB14_46:
	setp.gtu.f32 	%p42, %f1, 0f3FF67AF8;
	@%p42 bra 	$L__BB14_48;
	add.f32 	%f367, %f1, 0fBF64C176;
	add.f32 	%f368, %f367, 0f32657D03;
	fma.rn.f32 	%f369, %f368, 0f3CDDC8B3, 0fBE02574C;
	fma.rn.f32 	%f370, %f369, %f368, 0f3E7F2CC9;
	fma.rn.f32 	%f371, %f370, %f368, 0fBE8BF29B;
	fma.rn.f32 	%f372, %f371, %f368, 0f3E5BCE93;
	fma.rn.f32 	%f373, %f372, %f368, 0fBE38C4FF;
	fma.rn.f32 	%f374, %f373, %f368, 0f3E42774D;
	fma.rn.f32 	%f375, %f374, %f368, 0fBE525CB2;
	fma.rn.f32 	%f376, %f375, %f368, 0f3E60F43D;
	fma.rn.f32 	%f377, %f376, %f368, 0fBE679145;
	fma.rn.f32 	%f378, %f377, %f368, 0f3E61D24A;
	fma.rn.f32 	%f379, %f378, %f368, 0fBEFBF1AD;
	fma.rn.f32 	%f380, %f379, %f368, 0f3F6121BB;
	mul.f32 	%f793, %f368, %f380;
	bra.uni 	$L__BB14_62;
$L__BB14_48:
	setp.gtu.f32 	%p43, %f1, 0f40B0B31E;
	@%p43 bra 	$L__BB14_50;
	add.f32 	%f381, %f1, 0fC07D4A9A;
	add.f32 	%f382, %f381, 0fB3D9856A;
	fma.rn.f32 	%f383, %f382, 0fB449DD3F, 0fB45E2607;
	fma.rn.f32 	%f384, %f383, %f382, 0fB6857064;
	fma.rn.f32 	%f385, %f384, %f382, 0f38554610;
	fma.rn.f32 	%f386, %f385, %f382, 0f394ACED7;
	fma.rn.f32 	%f387, %f386, %f382, 0fBB0F1A0C;
	fma.rn.f32 	%f388, %f387, %f382, 0fBBE07F2E;
	fma.rn.f32 	%f389, %f388, %f382, 0f3D6FB6B5;
	fma.rn.f32 	%f390, %f389, %f382, 0f3D504DF1;
	fma.rn.f32 	%f391, %f390, %f382, 0fBECE1A13;
	mul.f32 	%f793, %f382, %f391;
	bra.uni 	$L__BB14_62;
$L__BB14_50:
	setp.gtu.f32 	%p44, %f1, 0f410A7798;
	@%p44 bra 	$L__BB14_52;
	add.f32 	%f392, %f1, 0fC0E2C0EE;
	add.f32 	%f393, %f392, 0fB39CE420;
	fma.rn.f32 	%f394, %f393, 0f3510CEBE, 0f3629DA6C;
	fma.rn.f32 	%f395, %f394, %f393, 0fB84054C0;
	fma.rn.f32 	%f396, %f395, %f393, 0fB91318AB;
	fma.rn.f32 	%f397, %f396, %f393, 0f3B0E9921;
	fma.rn.f32 	%f398, %f397, %f393, 0f3B5974D5;
	fma.rn.f32 	%f399, %f398, %f393, 0fBD44B4D7;
	fma.rn.f32 	%f400, %f399, %f393, 0fBCAD7799;
	fma.rn.f32 	%f401, %f400, %f393, 0f3E99A665;
	mul.f32 	%f793, %f393, %f401;
	bra.uni 	$L__BB14_62;
$L__BB14_52:
	abs.f32 	%f403, %f1;
	setp.eq.f32 	%p45, %f403, 0f7F800000;
	mov.f32 	%f793, 0f00000000;
	@%p45 bra 	$L__BB14_62;
	rcp.approx.ftz.f32 	%f404, %f1;
	mul.f32 	%f405, %f404, %f404;
	fma.rn.f32 	%f406, %f405, 0fBECC69F3, 0f3DD0D5F0;
	fma.rn.f32 	%f407, %f406, %f405, 0fBD7FF855;
	fma.rn.f32 	%f43, %f407, %f405, 0f3F800000;
	fma.rn.f32 	%f408, %f405, 0f3F8CCD61, 0fBE50D31C;
	fma.rn.f32 	%f409, %f408, %f405, 0f3D854783;
	fma.rn.f32 	%f410, %f409, %f405, 0fBDFFFFFB;
	fma.rn.f32 	%f44, %f410, %f404, %f1;
	mul.f32 	%f411, %f44, 0f3F22F983;
	cvt.rni.s32.f32 	%r355, %f411;
	cvt.rn.f32.s32 	%f412, %r355;
	fma.rn.f32 	%f413, %f412, 0fBFC90FDA, %f44;
	fma.rn.f32 	%f414, %f412, 0fB3A22168, %f413;
	fma.rn.f32 	%f792, %f412, 0fA7C234C5, %f414;
	abs.f32 	%f46, %f44;
	setp.ltu.f32 	%p46, %f46, 0f47CE4780;
	@%p46 bra 	$L__BB14_61;
	setp.neu.f32 	%p47, %f46, 0f7F800000;
	@%p47 bra 	$L__BB14_56;
	mov.f32 	%f417, 0f00000000;
	mul.rn.f32 	%f792, %f44, %f417;
	mov.b32 	%r355, 0;
	bra.uni 	$L__BB14_61;
$L__BB14_56:
	mov.b32 	%r44, %f44;
	shl.b32 	%r207, %r44, 8;
	or.b32  	%r45, %r207, -2147483648;
	mov.b64 	%rd136, 0;
	mov.b32 	%r352, 0;
	mov.u64 	%rd134, __cudart_i2opi_f;
	mov.u64 	%rd135, %rd1;
$L__BB14_57:
	.pragma "nounroll";
	ld.global.nc.u32 	%r208, [%rd134];
	mad.wide.u32 	%rd86, %r208, %r45, %rd136;
	shr.u64 	%rd136, %rd86, 32;
	st.local.u32 	[%rd135], %rd86;
	add.s32 	%r352, %r352, 1;
	add.s64 	%rd135, %rd135, 4;
	add.s64 	%rd134, %rd134, 4;
	setp.ne.s32 	%p48, %r352, 6;
	@%p48 bra 	$L__BB14_57;
	shr.u32 	%r209, %r44, 23;
	st.local.u32 	[%rd1+24], %rd136;
	and.b32  	%r48, %r209, 31;
	and.b32  	%r210, %r209, 224;
	add.s32 	%r211, %r210, -128;
	shr.u32 	%r212, %r211, 5;
	mul.wide.u32 	%rd87, %r212, 4;
	sub.s64 	%rd29, %rd1, %rd87;
	ld.local.u32 	%r353, [%rd29+24];
	ld.local.u32 	%r354, [%rd29+20];
	setp.eq.s32 	%p49, %r48, 0;
	@%p49 bra 	$L__BB14_60;
	shf.l.wrap.b32 	%r353, %r354, %r353, %r48;
	ld.local.u32 	%r213, [%rd29+16];
	shf.l.wrap.b32 	%r354, %r213, %r354, %r48;
$L__BB14_60:
	shr.u32 	%r214, %r353, 30;
	shf.l.wrap.b32 	%r215, %r354, %r353, 2;
	shl.b32 	%r216, %r354, 2;
	shr.u32 	%r217, %r215, 31;
	add.s32 	%r218, %r217, %r214;
	neg.s32 	%r219, %r218;
	setp.lt.s32 	%p50, %r44, 0;
	selp.b32 	%r355, %r219, %r218, %p50;
	xor.b32  	%r220, %r215, %r44;
	shr.s32 	%r221, %r215, 31;
	xor.b32  	%r222, %r221, %r215;
	xor.b32  	%r223, %r221, %r216;
	cvt.u64.u32 	%rd88, %r222;
	shl.b64 	%rd89, %rd88, 32;
	cvt.u64.u32 	%rd90, %r223;
	or.b64  	%rd91, %rd89, %rd90;
	cvt.rn.f64.s64 	%fd7, %rd91;
	mul.f64 	%fd8, %fd7, 0d3BF921FB54442D19;
	cvt.rn.f32.f64 	%f415, %fd8;
	neg.f32 	%f416, %f415;
	setp.lt.s32 	%p51, %r220, 0;
	selp.f32 	%f792, %f416, %f415, %p51;
$L__BB14_61:
	and.b32  	%r225, %r355, 3;
	cvt.rn.f32.u32 	%f418, %r225;
	fma.rn.f32 	%f419, %f418, 0f3FC90FDB, 0fC016CBE4;
	add.f32 	%f420, %f792, %f419;
	mul.f32 	%f421, %f420, 0f3F22F983;
	cvt.rni.s32.f32 	%r226, %f421;
	cvt.rn.f32.s32 	%f422, %r226;
	fma.rn.f32 	%f423, %f422, 0fBFC90FDA, %f420;
	fma.rn.f32 	%f424, %f422, 0fB3A22168, %f423;
	add.s32 	%r227, %r226, 1;
	mul.rn.f32 	%f425, %f424, %f424;
	and.b32  	%r228, %r226, 1;
	setp.eq.b32 	%p52, %r228, 1;
	selp.f32 	%f426, %f424, 0f3F800000, %p52;
	fma.rn.f32 	%f427, %f425, %f426, 0f00000000;
	fma.rn.f32 	%f428, %f425, 0f37CBAC00, 0fBAB607ED;
	selp.f32 	%f429, 0fB94D4153, %f428, %p52;
	selp.f32 	%f430, 0f3C0885E4, 0f3D2AAABB, %p52;
	fma.rn.f32 	%f431, %f429, %f425, %f430;
	selp.f32 	%f432, 0fBE2AAAA8, 0fBEFFFFFF, %p52;
	fma.rn.f32 	%f433, %f431, %f425, %f432;
	fma.rn.f32 	%f434, %f433, %f427, %f426;
	and.b32  	%r229, %r227, 2;
	setp.eq.s32 	%p53, %r229, 0;
	mov.f32 	%f435, 0f00000000;
	sub.f32 	%f436, %f435, %f434;
	selp.f32 	%f437, %f434, %f436, %p53;
	rsqrt.approx.f32 	%f438, %f1;
	mul.f32 	%f439, %f438, 0f3F4C422A;
	mul.f32 	%f440, %f43, %f439;
	mul.f32 	%f793, %f440, %f437;
$L__BB14_62:
	setp.lt.f32 	%p54, %f118, 0f00000000;
	selp.f32 	%f805, 0f7FFFFFFF, %f793, %p54;
	setp.eq.s32 	%p55, %r125, 1;
	@%p55 bra 	$L__BB14_95;
	setp.ne.s32 	%p56, %r125, 0;
	@%p56 bra 	$L__BB14_128;
	setp.gtu.f32 	%p84, %f1, 0f3EE4C176;
	@%p84 bra 	$L__BB14_78;
	abs.f32 	%f53, %f1;
	setp.gtu.f32 	%p85, %f53, 0f41000000;
	@%p85 bra 	$L__BB14_67;
	add.f32 	%f600, %f53, 0fC019E8A9;
	add.f32 	%f601, %f600, 0fB3E971B3;
	fma.rn.f32 	%f602, %f601, 0fA6B3B8E7, 0fA9ACA9B3;
	fma.rn.f32 	%f603, %f602, %f601, 0f2C3F0E18;
	fma.rn.f32 	%f604, %f603, %f601, 0fACD41781;
	fma.rn.f32 	%f605, %f604, %f601, 0fAFE90F38;
	fma.rn.f32 	%f606, %f605, %f601, 0f3020305B;
	fma.rn.f32 	%f607, %f606, %f601, 0f33797143;
	fma.rn.f32 	%f608, %f607, %f601, 0f30F76F85;
	fma.rn.f32 	%f609, %f608, %f601, 0fB6B6DFC6;
	fma.rn.f32 	%f610, %f609, %f601, 0fB6F665C9;
	fma.rn.f32 	%f611, %f610, %f601, 0f399E2DEB;
	fma.rn.f32 	%f612, %f611, %f601, 0f3A4AE334;
	fma.rn.f32 	%f613, %f612, %f601, 0fBBEEAA1B;
	fma.rn.f32 	%f614, %f613, %f601, 0fBCDA7747;
	mul.f32 	%f615, %f601, %f614;
	add.f32 	%f616, %f53, 0fC0B0A47B;
	add.f32 	%f617, %f616, 0f339A7A37;
	mul.f32 	%f618, %f617, %f615;
	add.f32 	%f619, %f53, 0fC10A75AB;
	add.f32 	%f620, %f619, 0fB4CCCDED;
	mul.f32 	%f795, %f620, %f618;
	bra.uni 	$L__BB14_77;
$L__BB14_67:
	abs.f32 	%f622, %f53;
	setp.eq.f32 	%p86, %f622, 0f7F800000;
	mov.f32 	%f795, 0f00000000;
	@%p86 bra 	$L__BB14_77;
	rcp.approx.ftz.f32 	%f623, %f53;
	mul.f32 	%f624, %f623, %f623;
	fma.rn.f32 	%f625, %f624, 0f4056FE93, 0fBF03B7C2;
	fma.rn.f32 	%f626, %f625, %f624, 0f3DD3B3F3;
	fma.rn.f32 	%f627, %f626, %f624, 0fBD7FFFB6;
	fma.rn.f32 	%f628, %f627, %f624, 0f3F800000;
	fma.rn.f32 	%f629, %f624, 0f3F91E009, 0fBE52412D;
	fma.rn.f32 	%f630, %f629, %f624, 0f3D854ED1;
	fma.rn.f32 	%f631, %f630, %f624, 0fBDFFFFFF;
	fma.rn.f32 	%f55, %f631, %f623, %f53;
	rsqrt.approx.f32 	%f632, %f53;
	mul.f32 	%f633, %f632, 0f3F4C422A;
	mul.f32 	%f56, %f628, %f633;
	mul.f32 	%f634, %f55, 0f3F22F983;
	cvt.rni.s32.f32 	%r359, %f634;
	cvt.rn.f32.s32 	%f635, %r359;
	fma.rn.f32 	%f636, %f635, 0fBFC90FDA, %f55;
	fma.rn.f32 	%f637, %f635, 0fB3A22168, %f636;
	fma.rn.f32 	%f794, %f635, 0fA7C234C5, %f637;
	abs.f32 	%f58, %f55;
	setp.ltu.f32 	%p87, %f58, 0f47CE4780;
	@%p87 bra 	$L__BB14_76;
	setp.neu.f32 	%p88, %f58, 0f7F800000;
	@%p88 bra 	$L__BB14_71;
	mov.f32 	%f640, 0f00000000;
	mul.rn.f32 	%f794, %f55, %f640;
	mov.b32 	%r359, 0;
	bra.uni 	$L__BB14_76;
$L__BB14_71:
	mov.b32 	%r58, %f55;
	shl.b32 	%r283, %r58, 8;
	or.b32  	%r59, %r283, -2147483648;
	mov.b64 	%rd139, 0;
	mov.b32 	%r356, 0;
	mov.u64 	%rd137, __cudart_i2opi_f;
	mov.u64 	%rd138, %rd1;
$L__BB14_72:
	.pragma "nounroll";
	ld.global.nc.u32 	%r284, [%rd137];
	mad.wide.u32 	%rd110, %r284, %r59, %rd139;
	shr.u64 	%rd139, %rd110, 32;
	st.local.u32 	[%rd138], %rd110;
	add.s32 	%r356, %r356, 1;
	add.s64 	%rd138, %rd138, 4;
	add.s64 	%rd137, %rd137, 4;
	setp.ne.s32 	%p89, %r356, 6;
	@%p89 bra 	$L__BB14_72;
	shr.u32 	%r285, %r58, 23;
	st.local.u32 	[%rd1+24], %rd139;
	and.b32  	%r62, %r285, 31;
	and.b32  	%r286, %r285, 224;
	add.s32 	%r287, %r286, -128;
	shr.u32 	%r288, %r287, 5;
	mul.wide.u32 	%rd111, %r288, 4;
	sub.s64 	%rd36, %rd1, %rd111;
	ld.local.u32 	%r357, [%rd36+24];
	ld.local.u32 	%r358, [%rd36+20];
	setp.eq.s32 	%p90, %r62, 0;
	@%p90 bra 	$L__BB14_75;
	shf.l.wrap.b32 	%r357, %r358, %r357, %r62;
	ld.local.u32 	%r289, [%rd36+16];
	shf.l.wrap.b32 	%r358, %r289, %r358, %r62;
$L__BB14_75:
	shr.u32 	%r290, %r357, 30;
	shf.l.wrap.b32 	%r291, %r358, %r357, 2;
	shl.b32 	%r292, %r358, 2;
	shr.u32 	%r293, %r291, 31;
	add.s32 	%r294, %r293, %r290;
	neg.s32 	%r295, %r294;
	setp.lt.s32 	%p91, %r58, 0;
	selp.b32 	%r359, %r295, %r294, %p91;
	xor.b32  	%r296, %r291, %r58;
	shr.s32 	%r297, %r291, 31;
	xor.b32  	%r298, %r297, %r291;
	xor.b32  	%r299, %r297, %r292;
	cvt.u64.u32 	%rd112, %r298;
	shl.b64 	%rd113, %rd112, 32;
	cvt.u64.u32 	%rd114, %r299;
	or.b64  	%rd115, %rd113, %rd114;
	cvt.rn.f64.s64 	%fd13, %rd115;
	mul.f64 	%fd14, %fd13, 0d3BF921FB54442D19;
	cvt.rn.f32.f64 	%f638, %fd14;
	neg.f32 	%f639, %f638;
	setp.lt.s32 	%p92, %r296, 0;
	selp.f32 	%f794, %f639, %f638, %p92;
$L__BB14_76:
	and.b32  	%r301, %r359, 3;
	cvt.rn.f32.u32 	%f641, %r301;
	fma.rn.f32 	%f642, %f641, 0f3FC90FDB, 0fBF490FDB;
	add.f32 	%f643, %f794, %f642;
	mul.f32 	%f644, %f643, 0f3F22F983;
	cvt.rni.s32.f32 	%r302, %f644;
	cvt.rn.f32.s32 	%f645, %r302;
	fma.rn.f32 	%f646, %f645, 0fBFC90FDA, %f643;
	fma.rn.f32 	%f647, %f645, 0fB3A22168, %f646;
	add.s32 	%r303, %r302, 1;
	mul.rn.f32 	%f648, %f647, %f647;
	and.b32  	%r304, %r302, 1;
	setp.eq.b32 	%p93, %r304, 1;
	selp.f32 	%f649, %f647, 0f3F800000, %p93;
	fma.rn.f32 	%f650, %f648, %f649, 0f00000000;
	fma.rn.f32 	%f651, %f648, 0f37CBAC00, 0fBAB607ED;
	selp.f32 	%f652, 0fB94D4153, %f651, %p93;
	selp.f32 	%f653, 0f3C0885E4, 0f3D2AAABB, %p93;
	fma.rn.f32 	%f654, %f652, %f648, %f653;
	selp.f32 	%f655, 0fBE2AAAA8, 0fBEFFFFFF, %p93;
	fma.rn.f32 	%f656, %f654, %f648, %f655;
	fma.rn.f32 	%f657, %f656, %f650, %f649;
	and.b32  	%r305, %r303, 2;
	setp.eq.s32 	%p94, %r305, 0;
	mov.f32 	%f658, 0f00000000;
	sub.f32 	%f659, %f658, %f657;
	selp.f32 	%f660, %f657, %f659, %p94;
	mul.f32 	%f795, %f56, %f660;
$L__BB14_77:
	setp.lt.f32 	%p95, %f1, 0f00800000;
	mul.f32 	%f661, %f1, %f1;
	mul.f32 	%f662, %f1, 0f4B000000;
	selp.f32 	%f663, %f662, %f1, %p95;
	mov.b32 	%r306, %f663;
	add.s32 	%r307, %r306, -1059760811;
	and.b32  	%r308, %r307, -8388608;
	sub.s32 	%r309, %r306, %r308;
	mov.b32 	%f664, %r309;
	add.f32 	%f665, %f664, 0fBF800000;
	fma.rn.f32 	%f666, %f663, 0f7F800000, 0f7F800000;
	setp.gt.u32 	%p96, %r306, 2139095039;
	fma.rn.f32 	%f667, %f665, 0fBE055027, 0f3E1039F6;
	fma.rn.f32 	%f668, %f667, %f665, 0fBDF8CDCC;
	fma.rn.f32 	%f669, %f668, %f665, 0f3E0F2955;
	fma.rn.f32 	%f670, %f669, %f665, 0fBE2AD8B9;
	fma.rn.f32 	%f671, %f670, %f665, 0f3E4CED0B;
	fma.rn.f32 	%f672, %f671, %f665, 0fBE7FFF22;
	fma.rn.f32 	%f673, %f672, %f665, 0f3EAAAA78;
	fma.rn.f32 	%f674, %f673, %f665, 0fBF000000;
	mul.f32 	%f675, %f665, %f674;
	fma.rn.f32 	%f676, %f675, %f665, %f665;
	cvt.rn.f32.s32 	%f677, %r308;
	selp.f32 	%f678, 0fC1B80000, 0f00000000, %p95;
	fma.rn.f32 	%f679, %f677, 0f34000000, %f678;
	fma.rn.f32 	%f680, %f679, 0f3F317218, %f676;
	selp.f32 	%f681, %f666, %f680, %p96;
	mul.f32 	%f682, %f681, 0f3F22F983;
	setp.eq.f32 	%p97, %f663, 0f00000000;
	selp.f32 	%f683, 0fFF800000, %f682, %p97;
	fma.rn.f32 	%f684, %f661, 0f33DBE5AC, 0fB71F49B6;
	fma.rn.f32 	%f685, %f684, %f661, 0f3A0D3100;
	fma.rn.f32 	%f686, %f685, %f661, 0fBC83AD8E;
	fma.rn.f32 	%f687, %f686, %f661, 0f3E35DE5A;
	fma.rn.f32 	%f688, %f687, %f661, 0fBD9726B5;
	fma.rn.f32 	%f797, %f683, %f795, %f688;
	bra.uni 	$L__BB14_94;
$L__BB14_78:
	setp.gtu.f32 	%p98, %f1, 0f3FF67AF8;
	@%p98 bra 	$L__BB14_80;
	add.f32 	%f689, %f1, 0fBF64C176;
	add.f32 	%f690, %f689, 0f32657D03;
	fma.rn.f32 	%f691, %f690, 0f3CDDC8B3, 0fBE02574C;
	fma.rn.f32 	%f692, %f691, %f690, 0f3E7F2CC9;
	fma.rn.f32 	%f693, %f692, %f690, 0fBE8BF29B;
	fma.rn.f32 	%f694, %f693, %f690, 0f3E5BCE93;
	fma.rn.f32 	%f695, %f694, %f690, 0fBE38C4FF;
	fma.rn.f32 	%f696, %f695, %f690, 0f3E42774D;
	fma.rn.f32 	%f697, %f696, %f690, 0fBE525CB2;
	fma.rn.f32 	%f698, %f697, %f690, 0f3E60F43D;
	fma.rn.f32 	%f699, %f698, %f690, 0fBE679145;
	fma.rn.f32 	%f700, %f699, %f690, 0f3E61D24A;
	fma.rn.f32 	%f701, %f700, %f690, 0fBEFBF1AD;
	fma.rn.f32 	%f702, %f701, %f690, 0f3F6121BB;
	mul.f32 	%f797, %f690, %f702;
	bra.uni 	$L__BB14_94;
$L__BB14_80:
	setp.gtu.f32 	%p99, %f1, 0f40B0B31E;
	@%p99 bra 	$L__BB14_82;
	add.f32 	%f703, %f1, 0fC07D4A9A;
	add.f32 	%f704, %f703, 0fB3D9856A;
	fma.rn.f32 	%f705, %f704, 0fB449DD3F, 0fB45E2607;
	fma.rn.f32 	%f706, %f705, %f704, 0fB6857064;
	fma.rn.f32 	%f707, %f706, %f704, 0f38554610;
	fma.rn.f32 	%f708, %f707, %f704, 0f394ACED7;
	fma.rn.f32 	%f709, %f708, %f704, 0fBB0F1A0C;
	fma.rn.f32 	%f710, %f709, %f704, 0fBBE07F2E;
	fma.rn.f32 	%f711, %f710, %f704, 0f3D6FB6B5;
	fma.rn.f32 	%f712, %f711, %f704, 0f3D504DF1;
	fma.rn.f32 	%f713, %f712, %f704, 0fBECE1A13;
	mul.f32 	%f797, %f704, %f713;
	bra.uni 	$L__BB14_94;
$L__BB14_82:
	setp.gtu.f32 	%p100, %f1, 0f410A7798;
	@%p100 bra 	$L__BB14_84;
	add.f32 	%f714, %f1, 0fC0E2C0EE;
	add.f32 	%f715, %f714, 0fB39CE420;
	fma.rn.f32 	%f716, %f715, 0f3510CEBE, 0f3629DA6C;
	fma.rn.f32 	%f717, %f716, %f715, 0fB84054C0;
	fma.rn.f32 	%f718, %f717, %f715, 0fB91318AB;
	fma.rn.f32 	%f719, %f718, %f715, 0f3B0E9921;
	fma.rn.f32 	%f720, %f719, %f715, 0f3B5974D5;
	fma.rn.f32 	%f721, %f720, %f715, 0fBD44B4D7;
	fma.rn.f32 	%f722, %f721, %f715, 0fBCAD7799;
	fma.rn.f32 	%f723, %f722, %f715, 0f3E99A665;
	mul.f32 	%f797, %f715, %f723;
	bra.uni 	$L__BB14_94;
$L__BB14_84:
	abs.f32 	%f725, %f1;
	setp.eq.f32 	%p101, %f725, 0f7F800000;
	mov.f32 	%f797, 0f00000000;
	@%p101 bra 	$L__BB14_94;
	rcp.approx.ftz.f32 	%f726, %f1;
	mul.f32 	%f727, %f726, %f726;
	fma.rn.f32 	%f728, %f727, 0fBECC69F3, 0f3DD0D5F0;
	fma.rn.f32 	%f729, %f728, %f727, 0fBD7FF855;
	fma.rn.f32 	%f730, %f729, %f727, 0f3F800000;
	fma.rn.f32 	%f731, %f727, 0f3F8CCD61, 0fBE50D31C;
	fma.rn.f32 	%f732, %f731, %f727, 0f3D854783;
	fma.rn.f32 	%f733, %f732, %f727, 0fBDFFFFFB;
	fma.rn.f32 	%f68, %f733, %f726, %f1;
	rsqrt.approx.f32 	%f734, %f1;
	mul.f32 	%f735, %f734, 0f3F4C422A;
	mul.f32 	%f69, %f730, %f735;
	mul.f32 	%f736, %f68, 0f3F22F983;
	cvt.rni.s32.f32 	%r363, %f736;
	cvt.rn.f32.s32 	%f737, %r363;
	fma.rn.f32 	%f738, %f737, 0fBFC90FDA, %f68;
	fma.rn.f32 	%f739, %f737, 0fB3A22168, %f738;
	fma.rn.f32 	%f796, %f737, 0fA7C234C5, %f739;
	abs.f32 	%f71, %f68;
	setp.ltu.f32 	%p102, %f71, 0f47CE4780;
	@%p102 bra 	$L__BB14_93;
	setp.neu.f32 	%p103, %f71, 0f7F800000;
	@%p103 bra 	$L__BB14_88;
	mov.f32 	%f742, 0f00000000;
	mul.rn.f32 	%f796, %f68, %f742;
	mov.b32 	%r363, 0;
	bra.uni 	$L__BB14_93;
$L__BB14_88:
	mov.b32 	%r72, %f68;
	shl.b32 	%r311, %r72, 8;
	or.b32  	%r73, %r311, -2147483648;
	mov.b64 	%rd142, 0;
	mov.b32 	%r360, 0;
	mov.u64 	%rd140, __cudart_i2opi_f;
	mov.u64 	%rd141, %rd1;
$L__BB14_89:
	.pragma "nounroll";
	ld.global.nc.u32 	%r312, [%rd140];
	mad.wide.u32 	%rd118, %r312, %r73, %rd142;
	shr.u64 	%rd142, %rd118, 32;
	st.local.u32 	[%rd141], %rd118;
	add.s32 	%r360, %r360, 1;
	add.s64 	%rd141, %rd141, 4;
	add.s64 	%rd140, %rd140, 4;
	setp.ne.s32 	%p104, %r360, 6;
	@%p104 bra 	$L__BB14_89;
	shr.u32 	%r313, %r72, 23;
	st.local.u32 	[%rd1+24], %rd142;
	and.b32  	%r76, %r313, 31;
	and.b32  	%r314, %r313, 224;
	add.s32 	%r315, %r314, -128;
	shr.u32 	%r316, %r315, 5;
	mul.wide.u32 	%rd119, %r316, 4;
	sub.s64 	%rd43, %rd1, %rd119;
	ld.local.u32 	%r361, [%rd43+24];
	ld.local.u32 	%r362, [%rd43+20];
	setp.eq.s32 	%p105, %r76, 0;
	@%p105 bra 	$L__BB14_92;
	shf.l.wrap.b32 	%r361, %r362, %r361, %r76;
	ld.local.u32 	%r317, [%rd43+16];
	shf.l.wrap.b32 	%r362, %r317, %r362, %r76;
$L__BB14_92:
	shr.u32 	%r318, %r361, 30;
	shf.l.wrap.b32 	%r319, %r362, %r361, 2;
	shl.b32 	%r320, %r362, 2;
	shr.u32 	%r321, %r319, 31;
	add.s32 	%r322, %r321, %r318;
	neg.s32 	%r323, %r322;
	setp.lt.s32 	%p106, %r72, 0;
	selp.b32 	%r363, %r323, %r322, %p106;
	xor.b32  	%r324, %r319, %r72;
	shr.s32 	%r325, %r319, 31;
	xor.b32  	%r326, %r325, %r319;
	xor.b32  	%r327, %r325, %r320;
	cvt.u64.u32 	%rd120, %r326;
	shl.b64 	%rd121, %rd120, 32;
	cvt.u64.u32 	%rd122, %r327;
	or.b64  	%rd123, %rd121, %rd122;
	cvt.rn.f64.s64 	%fd15, %rd123;
	mul.f64 	%fd16, %fd15, 0d3BF921FB54442D19;
	cvt.rn.f32.f64 	%f740, %fd16;
	neg.f32 	%f741, %f740;
	setp.lt.s32 	%p107, %r324, 0;
	selp.f32 	%f796, %f741, %f740, %p107;
$L__BB14_93:
	and.b32  	%r329, %r363, 3;
	cvt.rn.f32.u32 	%f743, %r329;
	fma.rn.f32 	%f744, %f743, 0f3FC90FDB, 0fC016CBE4;
	add.f32 	%f745, %f796, %f744;
	mul.f32 	%f746, %f745, 0f3F22F983;
	cvt.rni.s32.f32 	%r330, %f746;
	cvt.rn.f32.s32 	%f747, %r330;
	fma.rn.f32 	%f748, %f747, 0fBFC90FDA, %f745;
	fma.rn.f32 	%f749, %f747, 0fB3A22168, %f748;
	add.s32 	%r331, %r330, 1;
	mul.rn.f32 	%f750, %f749, %f749;
	and.b32  	%r332, %r330, 1;
	setp.eq.b32 	%p108, %r332, 1;
	selp.f32 	%f751, %f749, 0f3F800000, %p108;
	fma.rn.f32 	%f752, %f750, %f751, 0f00000000;
	fma.rn.f32 	%f753, %f750, 0f37CBAC00, 0fBAB607ED;
	selp.f32 	%f754, 0fB94D4153, %f753, %p108;
	selp.f32 	%f755, 0f3C0885E4, 0f3D2AAABB, %p108;
	fma.rn.f32 	%f756, %f754, %f750, %f755;
	selp.f32 	%f757, 0fBE2AAAA8, 0fBEFFFFFF, %p108;
	fma.rn.f32 	%f758, %f756, %f750, %f757;
	fma.rn.f32 	%f759, %f758, %f752, %f751;
	and.b32  	%r333, %r331, 2;
	setp.eq.s32 	%p109, %r333, 0;
	mov.f32 	%f760, 0f00000000;
	sub.f32 	%f761, %f760, %f759;
	selp.f32 	%f762, %f759, %f761, %p109;
	mul.f32 	%f797, %f69, %f762;
$L__BB14_94:
	setp.lt.f32 	%p110, %f118, 0f00000000;
	selp.f32 	%f810, 0f7FFFFFFF, %f797, %p110;
	bra.uni 	$L__BB14_140;
$L__BB14_95:
	setp.geu.f32 	%p57, %f1, 0f00800000;
	@%p57 bra 	$L__BB14_97;
	mov.f32 	%f599, 0fBF22F983;
	div.rn.f32 	%f801, %f599, %f1;
	bra.uni 	$L__BB14_127;
$L__BB14_97:
	setp.gtu.f32 	%p58, %f1, 0f3FD96AC4;
	@%p58 bra 	$L__BB14_111;
	abs.f32 	%f79, %f1;
	setp.gtu.f32 	%p59, %f79, 0f41000000;
	@%p59 bra 	$L__BB14_100;
	add.f32 	%f441, %f79, 0fC0753AAC;
	add.f32 	%f442, %f441, 0f33A5090F;
	fma.rn.f32 	%f443, %f442, 0f29AF3463, 0f2B81BF42;
	fma.rn.f32 	%f444, %f443, %f442, 0fADE21EC1;
	fma.rn.f32 	%f445, %f444, %f442, 0fAF5DDEFF;
	fma.rn.f32 	%f446, %f445, %f442, 0f319B0C9D;
	fma.rn.f32 	%f447, %f446, %f442, 0f32E81173;
	fma.rn.f32 	%f448, %f447, %f442, 0fB50F8DC8;
	fma.rn.f32 	%f449, %f448, %f442, 0fB61E653D;
	fma.rn.f32 	%f450, %f449, %f442, 0f382CD9C5;
	fma.rn.f32 	%f451, %f450, %f442, 0f38F9EB10;
	fma.rn.f32 	%f452, %f451, %f442, 0fBAECEB9C;
	fma.rn.f32 	%f453, %f452, %f442, 0fBB276FFD;
	fma.rn.f32 	%f454, %f453, %f442, 0f3D073993;
	add.f32 	%f455, %f79, 0fC0E07FB0;
	add.f32 	%f456, %f455, 0f3444B8DB;
	mul.f32 	%f457, %f456, %f454;
	mul.f32 	%f458, %f442, %f457;
	mul.f32 	%f799, %f79, %f458;
	bra.uni 	$L__BB14_110;
$L__BB14_100:
	abs.f32 	%f460, %f79;
	setp.eq.f32 	%p60, %f460, 0f7F800000;
	mov.f32 	%f799, 0f00000000;
	@%p60 bra 	$L__BB14_110;
	rcp.approx.ftz.f32 	%f461, %f79;
	mul.f32 	%f462, %f461, %f461;
	fma.rn.f32 	%f463, %f462, 0fC082CB37, 0f3F3FF7E9;
	fma.rn.f32 	%f464, %f463, %f462, 0fBE458BAE;
	fma.rn.f32 	%f465, %f464, %f462, 0f3E3FFF8B;
	fma.rn.f32 	%f81, %f465, %f462, 0f3F800000;
	fma.rn.f32 	%f466, %f462, 0fBFCA3BA2, 0f3EB914AD;
	fma.rn.f32 	%f467, %f466, %f462, 0fBE27F2EC;
	fma.rn.f32 	%f468, %f467, %f462, 0f3EBFFFFD;
	fma.rn.f32 	%f82, %f468, %f461, %f79;
	mul.f32 	%f469, %f82, 0f3F22F983;
	cvt.rni.s32.f32 	%r367, %f469;
	cvt.rn.f32.s32 	%f470, %r367;
	fma.rn.f32 	%f471, %f470, 0fBFC90FDA, %f82;
	fma.rn.f32 	%f472, %f470, 0fB3A22168, %f471;
	fma.rn.f32 	%f798, %f470, 0fA7C234C5, %f472;
	abs.f32 	%f84, %f82;
	setp.ltu.f32 	%p61, %f84, 0f47CE4780;
	@%p61 bra 	$L__BB14_109;
	setp.neu.f32 	%p62, %f84, 0f7F800000;
	@%p62 bra 	$L__BB14_104;
	mov.f32 	%f475, 0f00000000;
	mul.rn.f32 	%f798, %f82, %f475;
	mov.b32 	%r367, 0;
	bra.uni 	$L__BB14_109;
$L__BB14_104:
	mov.b32 	%r86, %f82;
	shl.b32 	%r231, %r86, 8;
	or.b32  	%r87, %r231, -2147483648;
	mov.b32 	%r364, 0;
	mov.b64 	%rd145, 0;
	mov.u64 	%rd143, __cudart_i2opi_f;
	mov.u64 	%rd144, %rd1;
$L__BB14_105:
	.pragma "nounroll";
	ld.global.nc.u32 	%r232, [%rd143];
	mad.wide.u32 	%rd94, %r232, %r87, %rd145;
	shr.u64 	%rd145, %rd94, 32;
	st.local.u32 	[%rd144], %rd94;
	add.s32 	%r364, %r364, 1;
	add.s64 	%rd144, %rd144, 4;
	add.s64 	%rd143, %rd143, 4;
	setp.ne.s32 	%p63, %r364, 6;
	@%p63 bra 	$L__BB14_105;
	shr.u32 	%r233, %r86, 23;
	st.local.u32 	[%rd1+24], %rd145;
	and.b32  	%r90, %r233, 31;
	and.b32  	%r234, %r233, 224;
	add.s32 	%r235, %r234, -128;
	shr.u32 	%r236, %r235, 5;
	mul.wide.u32 	%rd95, %r236, 4;
	sub.s64 	%rd50, %rd1, %rd95;
	ld.local.u32 	%r366, [%rd50+24];
	ld.local.u32 	%r365, [%rd50+20];
	setp.eq.s32 	%p64, %r90, 0;
	@%p64 bra 	$L__BB14_108;
	shf.l.wrap.b32 	%r366, %r365, %r366, %r90;
	ld.local.u32 	%r237, [%rd50+16];
	shf.l.wrap.b32 	%r365, %r237, %r365, %r90;
$L__BB14_108:
	shr.u32 	%r238, %r366, 30;
	shf.l.wrap.b32 	%r239, %r365, %r366, 2;
	shl.b32 	%r240, %r365, 2;
	shr.u32 	%r241, %r239, 31;
	add.s32 	%r242, %r241, %r238;
	neg.s32 	%r243, %r242;
	setp.lt.s32 	%p65, %r86, 0;
	selp.b32 	%r367, %r243, %r242, %p65;
	shr.s32 	%r244, %r239, 31;
	xor.b32  	%r245, %r244, %r240;
	xor.b32  	%r246, %r244, %r239;
	xor.b32  	%r247, %r239, %r86;
	cvt.u64.u32 	%rd96, %r246;
	shl.b64 	%rd97, %rd96, 32;
	cvt.u64.u32 	%rd98, %r245;
	or.b64  	%rd99, %rd97, %rd98;
	cvt.rn.f64.s64 	%fd9, %rd99;
	mul.f64 	%fd10, %fd9, 0d3BF921FB54442D19;
	cvt.rn.f32.f64 	%f473, %fd10;
	neg.f32 	%f474, %f473;
	setp.lt.s32 	%p66, %r247, 0;
	selp.f32 	%f798, %f474, %f473, %p66;
$L__BB14_109:
	and.b32  	%r249, %r367, 3;
	cvt.rn.f32.u32 	%f476, %r249;
	fma.rn.f32 	%f477, %f476, 0f3FC90FDB, 0fC016CBE4;
	add.f32 	%f478, %f798, %f477;
	mul.f32 	%f479, %f478, 0f3F22F983;
	cvt.rni.s32.f32 	%r250, %f479;
	cvt.rn.f32.s32 	%f480, %r250;
	fma.rn.f32 	%f481, %f480, 0fBFC90FDA, %f478;
	fma.rn.f32 	%f482, %f480, 0fB3A22168, %f481;
	add.s32 	%r251, %r250, 1;
	mul.rn.f32 	%f483, %f482, %f482;
	and.b32  	%r252, %r250, 1;
	setp.eq.b32 	%p67, %r252, 1;
	selp.f32 	%f484, %f482, 0f3F800000, %p67;
	fma.rn.f32 	%f485, %f483, %f484, 0f00000000;
	fma.rn.f32 	%f486, %f483, 0f37CBAC00, 0fBAB607ED;
	selp.f32 	%f487, 0fB94D4153, %f486, %p67;
	selp.f32 	%f488, 0f3C0885E4, 0f3D2AAABB, %p67;
	fma.rn.f32 	%f489, %f487, %f483, %f488;
	selp.f32 	%f490, 0fBE2AAAA8, 0fBEFFFFFF, %p67;
	fma.rn.f32 	%f491, %f489, %f483, %f490;
	fma.rn.f32 	%f492, %f491, %f485, %f484;
	and.b32  	%r253, %r251, 2;
	setp.eq.s32 	%p68, %r253, 0;
	mov.f32 	%f493, 0f00000000;
	sub.f32 	%f494, %f493, %f492;
	selp.f32 	%f495, %f492, %f494, %p68;
	rsqrt.approx.f32 	%f496, %f79;
	mul.f32 	%f497, %f496, 0f3F4C422A;
	mul.f32 	%f498, %f81, %f497;
	mul.f32 	%f799, %f498, %f495;
$L__BB14_110:
	mul.f32 	%f499, %f1, %f1;
	setp.lt.f32 	%p69, %f79, 0f0DA24260;
	abs.f32 	%f500, %f799;
	selp.f32 	%f501, %f500, %f799, %p69;
	mov.b32 	%r254, %f1;
	add.s32 	%r255, %r254, -1059760811;
	and.b32  	%r256, %r255, -8388608;
	sub.s32 	%r257, %r254, %r256;
	mov.b32 	%f502, %r257;
	cvt.rn.f32.s32 	%f503, %r256;
	fma.rn.f32 	%f504, %f503, 0f34000000, 0f00000000;
	add.f32 	%f505, %f502, 0fBF800000;
	fma.rn.f32 	%f506, %f505, 0fBE055027, 0f3E1039F6;
	fma.rn.f32 	%f507, %f506, %f505, 0fBDF8CDCC;
	fma.rn.f32 	%f508, %f507, %f505, 0f3E0F2955;
	fma.rn.f32 	%f509, %f508, %f505, 0fBE2AD8B9;
	fma.rn.f32 	%f510, %f509, %f505, 0f3E4CED0B;
	fma.rn.f32 	%f511, %f510, %f505, 0fBE7FFF22;
	fma.rn.f32 	%f512, %f511, %f505, 0f3EAAAA78;
	fma.rn.f32 	%f513, %f512, %f505, 0fBF000000;
	mul.f32 	%f514, %f505, %f513;
	fma.rn.f32 	%f515, %f514, %f505, %f505;
	fma.rn.f32 	%f516, %f504, 0f3F317218, %f515;
	setp.gt.u32 	%p70, %r254, 2139095039;
	fma.rn.f32 	%f517, %f1, 0f7F800000, 0f7F800000;
	selp.f32 	%f518, %f517, %f516, %p70;
	mov.f32 	%f519, 0fBF800000;
	div.rn.f32 	%f520, %f519, %f1;
	fma.rn.f32 	%f521, %f501, %f518, %f520;
	mul.f32 	%f522, %f521, 0f3F22F983;
	fma.rn.f32 	%f523, %f499, 0f321462CC, 0fB58527DA;
	fma.rn.f32 	%f524, %f523, %f499, 0f38963E95;
	fma.rn.f32 	%f525, %f524, %f499, 0fBB41ADCB;
	fma.rn.f32 	%f526, %f525, %f499, 0f3D5E9CBB;
	fma.rn.f32 	%f527, %f526, %f499, 0fBE48C331;
	fma.rn.f32 	%f801, %f527, %f1, %f522;
	bra.uni 	$L__BB14_127;
$L__BB14_111:
	setp.gtu.f32 	%p71, %f1, 0f40740EEE;
	@%p71 bra 	$L__BB14_113;
	add.f32 	%f528, %f1, 0fC00C9DF7;
	add.f32 	%f529, %f528, 0f33B200DC;
	fma.rn.f32 	%f530, %f529, 0fB789E29D, 0f39064A88;
	fma.rn.f32 	%f531, %f530, %f529, 0fB9F0AB0D;
	fma.rn.f32 	%f532, %f531, %f529, 0f3A8F6102;
	fma.rn.f32 	%f533, %f532, %f529, 0fBB2C7045;
	fma.rn.f32 	%f534, %f533, %f529, 0f3BF35DF7;
	fma.rn.f32 	%f535, %f534, %f529, 0fBB9D097C;
	fma.rn.f32 	%f536, %f535, %f529, 0fBD06968A;
	fma.rn.f32 	%f537, %f536, %f529, 0fBDF2B7DF;
	fma.rn.f32 	%f538, %f537, %f529, 0f3F055242;
	mul.f32 	%f801, %f529, %f538;
	bra.uni 	$L__BB14_127;
$L__BB14_113:
	setp.gtu.f32 	%p72, %f1, 0f40E06937;
	@%p72 bra 	$L__BB14_115;
	add.f32 	%f539, %f1, 0fC0ADBFF2;
	add.f32 	%f540, %f539, 0fB4687B03;
	fma.rn.f32 	%f541, %f540, 0f32BE57D0, 0fB508A416;
	fma.rn.f32 	%f542, %f541, %f540, 0fB63F8A14;
	fma.rn.f32 	%f543, %f542, %f540, 0f38427E02;
	fma.rn.f32 	%f544, %f543, %f540, 0f3919BB1C;
	fma.rn.f32 	%f545, %f544, %f540, 0fBB0DF1FD;
	fma.rn.f32 	%f546, %f545, %f540, 0fBB885189;
	fma.rn.f32 	%f547, %f546, %f540, 0f3D50AEC1;
	fma.rn.f32 	%f548, %f547, %f540, 0f3D005CFC;
	fma.rn.f32 	%f549, %f548, %f540, 0fBEAE3E2B;
	mul.f32 	%f801, %f540, %f549;
	bra.uni 	$L__BB14_127;
$L__BB14_115:
	setp.gtu.f32 	%p73, %f1, 0f4122C2E3;
	@%p73 bra 	$L__BB14_117;
	add.f32 	%f550, %f1, 0fC109893D;
	add.f32 	%f551, %f550, 0fB4E6169B;
	fma.rn.f32 	%f552, %f551, 0f350CF383, 0f3602902E;
	fma.rn.f32 	%f553, %f552, %f551, 0fB8375F71;
	fma.rn.f32 	%f554, %f553, %f551, 0fB8D9FAA8;
	fma.rn.f32 	%f555, %f554, %f551, 0f3B03D19A;
	fma.rn.f32 	%f556, %f555, %f551, 0f3B1E736D;
	fma.rn.f32 	%f557, %f556, %f551, 0fBD31CAE5;
	fma.rn.f32 	%f558, %f557, %f551, 0fBC8159B6;
	fma.rn.f32 	%f559, %f558, %f551, 0f3E8AFCCA;
	mul.f32 	%f801, %f551, %f559;
	bra.uni 	$L__BB14_127;
$L__BB14_117:
	abs.f32 	%f561, %f1;
	setp.eq.f32 	%p74, %f561, 0f7F800000;
	mov.f32 	%f801, 0f00000000;
	@%p74 bra 	$L__BB14_127;
	rcp.approx.ftz.f32 	%f562, %f1;
	mul.f32 	%f563, %f562, %f562;
	fma.rn.f32 	%f564, %f563, 0f3F267F60, 0fBE44AB90;
	fma.rn.f32 	%f565, %f564, %f563, 0f3E3FFEBF;
	fma.rn.f32 	%f566, %f565, %f563, 0f3F800000;
	fma.rn.f32 	%f567, %f563, 0fBFE4E1AB, 0f3EBB73AB;
	fma.rn.f32 	%f568, %f567, %f563, 0fBE27FB6E;
	fma.rn.f32 	%f569, %f568, %f563, 0f3EBFFFFF;
	fma.rn.f32 	%f94, %f569, %f562, %f1;
	rsqrt.approx.f32 	%f570, %f1;
	mul.f32 	%f571, %f570, 0f3F4C422A;
	mul.f32 	%f95, %f566, %f571;
	mul.f32 	%f572, %f94, 0f3F22F983;
	cvt.rni.s32.f32 	%r371, %f572;
	cvt.rn.f32.s32 	%f573, %r371;
	fma.rn.f32 	%f574, %f573, 0fBFC90FDA, %f94;
	fma.rn.f32 	%f575, %f573, 0fB3A22168, %f574;
	fma.rn.f32 	%f800, %f573, 0fA7C234C5, %f575;
	abs.f32 	%f97, %f94;
	setp.ltu.f32 	%p75, %f97, 0f47CE4780;
	@%p75 bra 	$L__BB14_126;
	setp.neu.f32 	%p76, %f97, 0f7F800000;
	@%p76 bra 	$L__BB14_121;
	mov.f32 	%f578, 0f00000000;
	mul.rn.f32 	%f800, %f94, %f578;
	mov.b32 	%r371, 0;
	bra.uni 	$L__BB14_126;
$L__BB14_121:
	mov.b32 	%r100, %f94;
	shl.b32 	%r259, %r100, 8;
	or.b32  	%r101, %r259, -2147483648;
	mov.b32 	%r368, 0;
	mov.b64 	%rd148, 0;
	mov.u64 	%rd146, __cudart_i2opi_f;
	mov.u64 	%rd147, %rd1;
$L__BB14_122:
	.pragma "nounroll";
	ld.global.nc.u32 	%r260, [%rd146];
	mad.wide.u32 	%rd102, %r260, %r101, %rd148;
	shr.u64 	%rd148, %rd102, 32;
	st.local.u32 	[%rd147], %rd102;
	add.s32 	%r368, %r368, 1;
	add.s64 	%rd147, %rd147, 4;
	add.s64 	%rd146, %rd146, 4;
	setp.ne.s32 	%p77, %r368, 6;
	@%p77 bra 	$L__BB14_122;
	shr.u32 	%r261, %r100, 23;
	st.local.u32 	[%rd1+24], %rd148;
	and.b32  	%r104, %r261, 31;
	and.b32  	%r262, %r261, 224;
	add.s32 	%r263, %r262, -128;
	shr.u32 	%r264, %r263, 5;
	mul.wide.u32 	%rd103, %r264, 4;
	sub.s64 	%rd57, %rd1, %rd103;
	ld.local.u32 	%r370, [%rd57+24];
	ld.local.u32 	%r369, [%rd57+20];
	setp.eq.s32 	%p78, %r104, 0;
	@%p78 bra 	$L__BB14_125;
	shf.l.wrap.b32 	%r370, %r369, %r370, %r104;
	ld.local.u32 	%r265, [%rd57+16];
	shf.l.wrap.b32 	%r369, %r265, %r369, %r104;
$L__BB14_125:
	shr.u32 	%r266, %r370, 30;
	shf.l.wrap.b32 	%r267, %r369, %r370, 2;
	shl.b32 	%r268, %r369, 2;
	shr.u32 	%r269, %r267, 31;
	add.s32 	%r270, %r269, %r266;
	neg.s32 	%r271, %r270;
	setp.lt.s32 	%p79, %r100, 0;
	selp.b32 	%r371, %r271, %r270, %p79;
	shr.s32 	%r272, %r267, 31;
	xor.b32  	%r273, %r272, %r268;
	xor.b32  	%r274, %r272, %r267;
	xor.b32  	%r275, %r267, %r100;
	cvt.u64.u32 	%rd104, %r274;
	shl.b64 	%rd105, %rd104, 32;
	cvt.u64.u32 	%rd106, %r273;
	or.b64  	%rd107, %rd105, %rd106;
	cvt.rn.f64.s64 	%fd11, %rd107;
	mul.f64 	%fd12, %fd11, 0d3BF921FB54442D19;
	cvt.rn.f32.f64 	%f576, %fd12;
	neg.f32 	%f577, %f576;
	setp.lt.s32 	%p80, %r275, 0;
	selp.f32 	%f800, %f577, %f576, %p80;
$L__BB14_126:
	and.b32  	%r277, %r371, 3;
	cvt.rn.f32.u32 	%f579, %r277;
	fma.rn.f32 	%f580, %f579, 0f3FC90FDB, 0fC07B53D1;
	add.f32 	%f581, %f800, %f580;
	mul.f32 	%f582, %f581, 0f3F22F983;
	cvt.rni.s32.f32 	%r278, %f582;
	cvt.rn.f32.s32 	%f583, %r278;
	fma.rn.f32 	%f584, %f583, 0fBFC90FDA, %f581;
	fma.rn.f32 	%f585, %f583, 0fB3A22168, %f584;
	add.s32 	%r279, %r278, 1;
	mul.rn.f32 	%f586, %f585, %f585;
	and.b32  	%r280, %r278, 1;
	setp.eq.b32 	%p81, %r280, 1;
	selp.f32 	%f587, %f585, 0f3F800000, %p81;
	fma.rn.f32 	%f588, %f586, %f587, 0f00000000;
	fma.rn.f32 	%f589, %f586, 0f37CBAC00, 0fBAB607ED;
	selp.f32 	%f590, 0fB94D4153, %f589, %p81;
	selp.f32 	%f591, 0f3C0885E4, 0f3D2AAABB, %p81;
	fma.rn.f32 	%f592, %f590, %f586, %f591;
	selp.f32 	%f593, 0fBE2AAAA8, 0fBEFFFFFF, %p81;
	fma.rn.f32 	%f594, %f592, %f586, %f593;
	fma.rn.f32 	%f595, %f594, %f588, %f587;
	and.b32  	%r281, %r279, 2;
	setp.eq.s32 	%p82, %r281, 0;
	mov.f32 	%f596, 0f00000000;
	sub.f32 	%f597, %f596, %f595;
	selp.f32 	%f598, %f595, %f597, %p82;
	mul.f32 	%f801, %f95, %f598;
$L__BB14_127:
	setp.lt.f32 	%p83, %f118, 0f00000000;
	selp.f32 	%f810, 0f7FFFFFFF, %f801, %p83;
	bra.uni 	$L__BB14_140;
$L__BB14_128:
	setp.lt.s32 	%p111, %r125, 0;
	setp.ltu.f32 	%p112, %f118, 0f00000000;
	or.pred  	%p113, %p111, %p112;
	mov.f32 	%f810, 0f7FFFFFFF;
	@%p113 bra 	$L__BB14_140;
	setp.geu.f32 	%p114, %f1, 0f00800000;
	@%p114 bra 	$L__BB14_131;
	mov.f32 	%f785, 0fCE6E6B28;
	div.rn.f32 	%f810, %f785, %f1;
	bra.uni 	$L__BB14_140;
$L__BB14_131:
	mov.f32 	%f765, 0f40000000;
	div.rn.f32 	%f105, %f765, %f118;
	add.s32 	%r113, %r125, -1;
	add.s32 	%r335, %r125, -2;
	and.b32  	%r114, %r113, 3;
	setp.lt.u32 	%p115, %r335, 3;
	mov.b32 	%r375, 1;
	@%p115 bra 	$L__BB14_135;
	and.b32  	%r115, %r113, -4;
	mov.b32 	%r372, 0;
$L__BB14_133:
	add.s32 	%r337, %r372, 1;
	cvt.rn.f32.u32 	%f766, %r337;
	mul.f32 	%f767, %f105, %f766;
	neg.f32 	%f768, %f805;
	fma.rn.f32 	%f769, %f767, %f806, %f768;
	add.s32 	%r338, %r372, 2;
	cvt.rn.f32.u32 	%f770, %r338;
	mul.f32 	%f771, %f105, %f770;
	neg.f32 	%f772, %f806;
	fma.rn.f32 	%f773, %f771, %f769, %f772;
	add.s32 	%r339, %r372, 3;
	cvt.rn.f32.u32 	%f774, %r339;
	mul.f32 	%f775, %f105, %f774;
	neg.f32 	%f776, %f769;
	fma.rn.f32 	%f805, %f775, %f773, %f776;
	add.s32 	%r372, %r372, 4;
	cvt.rn.f32.u32 	%f777, %r372;
	mul.f32 	%f778, %f105, %f777;
	neg.f32 	%f779, %f773;
	fma.rn.f32 	%f806, %f778, %f805, %f779;
	setp.ne.s32 	%p116, %r372, %r115;
	@%p116 bra 	$L__BB14_133;
	add.s32 	%r375, %r372, 1;
	mov.f32 	%f810, %f806;
$L__BB14_135:
	setp.eq.s32 	%p117, %r114, 0;
	@%p117 bra 	$L__BB14_138;
	neg.s32 	%r374, %r114;
	mov.f32 	%f810, %f806;
$L__BB14_137:
	.pragma "nounroll";
	mov.f32 	%f114, %f810;
	cvt.rn.f32.u32 	%f780, %r375;
	mul.f32 	%f781, %f105, %f780;
	neg.f32 	%f782, %f805;
	fma.rn.f32 	%f810, %f781, %f114, %f782;
	add.s32 	%r375, %r375, 1;
	add.s32 	%r374, %r374, 1;
	setp.ne.s32 	%p118, %r374, 0;
	mov.f32 	%f805, %f114;
	@%p118 bra 	$L__BB14_137;
$L__BB14_138:
	abs.f32 	%f783, %f810;
	setp.num.f32 	%p119, %f783, %f783;
	@%p119 bra 	$L__BB14_140;
	mov.f32 	%f810, 0fFF800000;
$L__BB14_140:
	cvta.to.global.u64 	%rd124, %rd58;
	st.global.f32 	[%rd124], %f810;
	ret;

}
	// .globl	_Z7fadd_rdPfff
.visible .entry _Z7fadd_rdPfff(
	.param .u64 .ptr .align 1 _Z7fadd_rdPfff_param_0,
	.param .f32 _Z7fadd_rdPfff_param_1,
	.param .f32 _Z7fadd_rdPfff_param_2
)
{
	.reg .b32 	%f<4>;
	.reg .b64 	%rd<3>;

	ld.param.u64 	%rd1, [_Z7fadd_rdPfff_param_0];
	ld.param.f32 	%f1, [_Z7fadd_rdPfff_param_1];
	ld.param.f32 	%f2, [_Z7fadd_rdPfff_param_2];
	cvta.to.global.u64 	%rd2, %rd1;
	add.rm.f32 	%f3, %f1, %f2;
	st.global.f32 	[%rd2], %f3;
	ret;

}
	// .globl	_Z7fadd_rnPfff
.visible .entry _Z7fadd_rnPfff(
	.param .u64 .ptr .align 1 _Z7fadd_rnPfff_param_0,
	.param .f32 _Z7fadd_rnPfff_param_1,
	.param .f32 _Z7fadd_rnPfff_param_2
)
{
	.reg .b32 	%f<4>;
	.reg .b64 	%rd<3>;

	ld.param.u64 	%rd1, [_Z7fadd_rnPfff_param_0];
	ld.param.f32 	%f1, [_Z7fadd_rnPfff_param_1];
	ld.param.f32 	%f2, [_Z7fadd_rnPfff_param_2];
	cvta.to.global.u64 	%rd2, %rd1;
	add.rn.f32 	%f3, %f1, %f2;
	st.global.f32 	[%rd2], %f3;
	ret;

}
	// .globl	_Z7fadd_ruPfff
.visible .entry _Z7fadd_ruPfff(
	.param .u64 .ptr .align 1 _Z7fadd_ruPfff_param_0,
	.param .f32 _Z7fadd_ruPfff_param_1,
	.param .f32 _Z7fadd_ruPfff_param_2
)
{
	.reg .b32 	%f<4>;
	.reg .b64 	%rd<3>;

	ld.param.u64 	%rd1, [_Z7fadd_ruPfff_param_0];
	ld.param.f32 	%f1, [_Z7fadd_ruPfff_param_1];
	ld.param.f32 	%f2, [_Z7fadd_ruPfff_param_2];
	cvta.to.global.u64 	%rd2, %rd1;
	add.rp.f32 	%f3, %f1, %f2;
	st.global.f32 	[%rd2], %f3;
	ret;

}
	// .globl	_Z7fadd_rzPfff
.visible .entry _Z7fadd_rzPfff(
	.param .u64 .ptr .align 1 _Z7fadd_rzPfff_param_0,
	.param .f32 _Z7fadd_rzPfff_param_1,
	.param .f32 _Z7fadd_rzPfff_param_2
)
{
	.reg .b32 	%f<4>;
	.reg .b64 	%rd<3>;

	ld.param.u64 	%rd1, [_Z7fadd_rzPfff_param_0];
	ld.param.f32 	%f1, [_Z7fadd_rzPfff_param_1];
	ld.param.f32 	%f2, [_Z7fadd_rzPfff_param_2];
	cvta.to.global.u64 	%rd2, %rd1;
	add.rz.f32 	%f3, %f1, %f2;
	st.global.f32 	[%rd2], %f3;
	ret;

}
	// .globl	_Z7fmaf_rdPffff
.visible .entry _Z7fmaf_rdPffff(
	.param .u64 .ptr .align 1 _Z7fmaf_rdPffff_param_0,
	.param .f32 _Z7fmaf_rdPffff_param_1,
	.param .f32 _Z7fmaf_rdPffff_param_2,
	.param .f32 _Z7fmaf_rdPffff_param_3
)
{
	.reg .b32 	%f<5>;
	.reg .b64 	%rd<3>;

	ld.param.u64 	%rd1, [_Z7fmaf_rdPffff_param_0];
	ld.param.f32 	%f1, [_Z7fmaf_rdPffff_param_1];
	ld.param.f32 	%f2, [_Z7fmaf_rdPffff_param_2];
	ld.param.f32 	%f3, [_Z7fmaf_rdPffff_param_3];
	cvta.to.global.u64 	%rd2, %rd1;
	fma.rm.f32 	%f4, %f1, %f2, %f3;
	st.global.f32 	[%rd2], %f4;
	ret;

}
	// .globl	_Z7fmaf_rnPffff
.visible .entry _Z7fmaf_rnPffff(
	.param .u64 .ptr .align 1 _Z7fmaf_rnPffff_param_0,
	.param .f32 _Z7fmaf_rnPffff_param_1,
	.param .f32 _Z7fmaf_rnPffff_param_2,
	.param .f32 _Z7fmaf_rnPffff_param_3
)
{
	.reg .b32 	%f<5>;
	.reg .b64 	%rd<3>;

	ld.param.u64 	%rd1, [_Z7fmaf_rnPffff_param_0];
	ld.param.f32 	%f1, [_Z7fmaf_rnPffff_param_1];
	ld.param.f32 	%f2, [_Z7fmaf_rnPffff_param_2];
	ld.param.f32 	%f3, [_Z7fmaf_rnPffff_param_3];
	cvta.to.global.u64 	%rd2, %rd1;
	fma.rn.f32 	%f4, %f1, %f2, %f3;
	st.global.f32 	[%rd2], %f4;
	ret;

}
	// .globl	_Z7fmaf_ruPffff
.visible .entry _Z7fmaf_ruPffff(
	.param .u64 .ptr .align 1 _Z7fmaf_ruPffff_param_0,
	.param .f32 _Z7fmaf_ruPffff_param_1,
	.param .f32 _Z7fmaf_ruPffff_param_2,
	.param .f32 _Z7fmaf_ruPffff_param_3
)
{
	.reg .b32 	%f<5>;
	.reg .b64 	%rd<3>;

	ld.param.u64 	%rd1, [_Z7fmaf_ruPffff_param_0];
	ld.param.f32 	%f1, [_Z7fmaf_ruPffff_param_1];
	ld.param.f32 	%f2, [_Z7fmaf_ruPffff_param_2];
	ld.param.f32 	%f3, [_Z7fmaf_ruPffff_param_3];
	cvta.to.global.u64 	%rd2, %rd1;
	fma.rp.f32 	%f4, %f1, %f2, %f3;
	st.global.f32 	[%rd2], %f4;
	ret;

}
	// .globl	_Z7fmaf_rzPffff
.visible .entry _Z7fmaf_rzPffff(
	.param .u64 .ptr .align 1 _Z7fmaf_rzPffff_param_0,
	.param .f32 _Z7fmaf_rzPffff_param_1,
	.param .f32 _Z7fmaf_rzPffff_param_2,
	.param .f32 _Z7fmaf_rzPffff_param_3
)
{
	.reg .b32 	%f<5>;
	.reg .b64 	%rd<3>;

	ld.param.u64 	%rd1, [_Z7fmaf_rzPffff_param_0];
	ld.param.f32 	%f1, [_Z7fmaf_rzPffff_param_1];
	ld.param.f32 	%f2, [_Z7fmaf_rzPffff_param_2];
	ld.param.f32 	%f3, [_Z7fmaf_rzPffff_param_3];
	cvta.to.global.u64 	%rd2, %rd1;
	fma.rz.f32 	%f4, %f1, %f2, %f3;
	st.global.f32 	[%rd2], %f4;
	ret;

}
	// .globl	_Z7fmul_rdPfff
.visible .entry _Z7fmul_rdPfff(
	.param .u64 .ptr .align 1 _Z7fmul_rdPfff_param_0,
	.param .f32 _Z7fmul_rdPfff_param_1,
	.param .f32 _Z7fmul_rdPfff_param_2
)
{
	.reg .b32 	%f<4>;
	.reg .b64 	%rd<3>;

	ld.param.u64 	%rd1, [_Z7fmul_rdPfff_param_0];
	ld.param.f32 	%f1, [_Z7fmul_rdPfff_param_1];
	ld.param.f32 	%f2, [_Z7fmul_rdPfff_param_2];
	cvta.to.global.u64 	%rd2, %rd1;
	mul.rm.f32 	%f3, %f1, %f2;
	st.global.f32 	[%rd2], %f3;
	ret;

}
	// .globl	_Z7fmul_rnPfff
.visible .entry _Z7fmul_rnPfff(
	.param .u64 .ptr .align 1 _Z7fmul_rnPfff_param_0,
	.param .f32 _Z7fmul_rnPfff_param_1,
	.param .f32 _Z7fmul_rnPfff_param_2
)
{
	.reg .b32 	%f<4>;
	.reg .b64 	%rd<3>;

	ld.param.u64 	%rd1, [_Z7fmul_rnPfff_param_0];
	ld.param.f32 	%f1, [_Z7fmul_rnPfff_param_1];
	ld.param.f32 	%f2, [_Z7fmul_rnPfff_param_2];
	cvta.to.global.u64 	%rd2, %rd1;
	mul.rn.f32 	%f3, %f1, %f2;
	st.global.f32 	[%rd2], %f3;
	ret;

}
	// .globl	_Z7fmul_ruPfff
.visible .entry _Z7fmul_ruPfff(
	.param .u64 .ptr .align 1 _Z7fmul_ruPfff_param_0,
	.param .f32 _Z7fmul_ruPfff_param_1,
	.param .f32 _Z7fmul_ruPfff_param_2
)
{
	.reg .b32 	%f<4>;
	.reg .b64 	%rd<3>;

	ld.param.u64 	%rd1, [_Z7fmul_ruPfff_param_0];
	ld.param.f32 	%f1, [_Z7fmul_ruPfff_param_1];
	ld.param.f32 	%f2, [_Z7fmul_ruPfff_param_2];
	cvta.to.global.u64 	%rd2, %rd1;
	mul.rp.f32 	%f3, %f1, %f2;
	st.global.f32 	[%rd2], %f3;
	ret;

}
	// .globl	_Z7fmul_rzPfff
.visible .entry _Z7fmul_rzPfff(
	.param .u64 .ptr .align 1 _Z7fmul_rzPfff_param_0,
	.param .f32 _Z7fmul_rzPfff_param_1,
	.param .f32 _Z7fmul_rzPfff_param_2
)
{
	.reg .b32 	%f<4>;
	.reg .b64 	%rd<3>;

	ld.param.u64 	%rd1, [_Z7fmul_rzPfff_param_0];
	ld.param.f32 	%f1, [_Z7fmul_rzPfff_param_1];
	ld.param.f32 	%f2, [_Z7fmul_rzPfff_param_2];
	cvta.to.global.u64 	%rd2, %rd1;
	mul.rz.f32 	%f3, %f1, %f2;
	st.global.f32 	[%rd2], %f3;
	ret;

}
	// .globl	_Z7fsub_rdPfff
.visible .entry _Z7fsub_rdPfff(
	.param .u64 .ptr .align 1 _Z7fsub_rdPfff_param_0,
	.param .f32 _Z7fsub_rdPfff_param_1,
	.param .f32 _Z7fsub_rdPfff_param_2
)
{
	.reg .b32 	%f<4>;
	.reg .b64 	%rd<3>;

	ld.param.u64 	%rd1, [_Z7fsub_rdPfff_param_0];
	ld.param.f32 	%f1, [_Z7fsub_rdPfff_param_1];
	ld.param.f32 	%f2, [_Z7fsub_rdPfff_param_2];
	cvta.to.global.u64 	%rd2, %rd1;
	sub.rm.f32 	%f3, %f1, %f2;
	st.global.f32 	[%rd2], %f3;
	ret;

}
	// .globl	_Z7fsub_rnPfff
.visible .entry _Z7fsub_rnPfff(
	.param .u64 .ptr .align 1 _Z7fsub_rnPfff_param_0,
	.param .f32 _Z7fsub_rnPfff_param_1,
	.param .f32 _Z7fsub_rnPfff_param_2
)
{
	.reg .b32 	%f<4>;
	.reg .b64 	%rd<3>;

	ld.param.u64 	%rd1, [_Z7fsub_rnPfff_param_0];
	ld.param.f32 	%f1, [_Z7fsub_rnPfff_param_1];
	ld.param.f32 	%f2, [_Z7fsub_rnPfff_param_2];
	cvta.to.global.u64 	%rd2, %rd1;
	sub.rn.f32 	%f3, %f1, %f2;
	st.global.f32 	[%rd2], %f3;
	ret;

}
	// .globl	_Z7fsub_ruPfff
.visible .entry _Z7fsub_ruPfff(
	.param .u64 .ptr .align 1 _Z7fsub_ruPfff_param_0,
	.param .f32 _Z7fsub_ruPfff_param_1,
	.param .f32 _Z7fsub_ruPfff_param_2
)
{
	.reg .b32 	%f<4>;
	.reg .b64 	%rd<3>;

	ld.param.u64 	%rd1, [_Z7fsub_ruPfff_param_0];
	ld.param.f32 	%f1, [_Z7fsub_ruPfff_param_1];
	ld.param.f32 	%f2, [_Z7fsub_ruPfff_param_2];
	cvta.to.global.u64 	%rd2, %rd1;
	sub.rp.f32 	%f3, %f1, %f2;
	st.global.f32 	[%rd2], %f3;
	ret;

}
	// .globl	_Z7fsub_rzPfff
.visible .entry _Z7fsub_rzPfff(
	.param .u64 .ptr .align 1 _Z7fsub_rzPfff_param_0,
	.param .f32 _Z7fsub_rzPfff_param_1,
	.param .f32 _Z7fsub_rzPfff_param_2
)
{
	.reg .b32 	%f<4>;
	.reg .b64 	%rd<3>;

	ld.param.u64 	%rd1, [_Z7fsub_rzPfff_param_0];
	ld.param.f32 	%f1, [_Z7fsub_rzPfff_param_1];
	ld.param.f32 	%f2, [_Z7fsub_rzPfff_param_2];
	cvta.to.global.u64 	%rd2, %rd1;
	sub.rz.f32 	%f3, %f1, %f2;
	st.global.f32 	[%rd2], %f3;
	ret;

}


// ===== COMPILED SASS (sm_100) =====

	.target	sm_100

	.elftype	@"ET_EXEC"


//--------------------- .note.nv.tkinfo           --------------------------
	.section	.note.nv.tkinfo,"",@"SHT_NOTE"
	.sectionflags	@"SHF_NOTE_NV_TKINFO"
	.tkinfo
        /*0018*/ 	.word	0x00000002
        /*0030*/ 	.string	""
        /*0030*/ 	.string	"ptxas"
        /*0030*/ 	.string	"Cuda compilation tools, release 13.0, V13.0.88"
        /*0030*/ 	.string	"Build cuda_13.0.r13.0/compiler.36424714_0"
        /*0030*/ 	.string	"-arch sm_100 -m 64 "



//--------------------- .note.nv.cuinfo           --------------------------
	.section	.note.nv.cuinfo,"",@"SHT_NOTE"
	.sectionflags	@"SHF_NOTE_NV_CUINFO"
        /*0018*/ 	.short	0x0002
        /*001a*/ 	.short	0x0064
        /*001c*/ 	.short	0x0082
	.zero		2


//--------------------- .nv.info                  --------------------------
	.section	.nv.info,"",@"SHT_CUDA_INFO"
	.align	4


	//----- nvinfo : EIATTR_REGCOUNT
	.align		4
        /*0000*/ 	.byte	0x04, 0x2f
        /*0002*/ 	.short	(.L_2 - .L_1)
	.align		4
.L_1:
        /*0004*/ 	.word	index@(_Z12cylBesselI0fPff)
        /*0008*/ 	.word	0x0000000e


	//----- nvinfo : EIATTR_FRAME_SIZE
	.align		4
.L_2:
        /*000c*/ 	.byte	0x04, 0x11
        /*000e*/ 	.short	(.L_4 - .L_3)
	.align		4
.L_3:
        /*0010*/ 	.word	index@(_Z12cylBesselI0fPff)
        /*0014*/ 	.word	0x00000000


	//----- nvinfo : EIATTR_REGCOUNT
	.align		4
.L_4:
        /*0018*/ 	.byte	0x04, 0x2f
        /*001a*/ 	.short	(.L_6 - .L_5)
	.align		4
.L_5:
        /*001c*/ 	.word	index@(_Z12cylBesselI1fPff)
        /*0020*/ 	.word	0x0000000d


	//----- nvinfo : EIATTR_FRAME_SIZE
	.align		4
.L_6:
        /*0024*/ 	.byte	0x04, 0x11
        /*0026*/ 	.short	(.L_8 - .L_7)
	.align		4
.L_7:
        /*0028*/ 	.word	index@(_Z12cylBesselI1fPff)
        /*002c*/ 	.word	0x00000000


	//----- nvinfo : EIATTR_REGCOUNT
	.align		4
.L_8:
        /*0030*/ 	.byte	0x04, 0x2f
        /*0032*/ 	.short	(.L_10 - .L_9)
	.align		4
.L_9:
        /*0034*/ 	.word	index@(_Z9_erfcinvfPff)
        /*0038*/ 	.word	0x00000008


	//----- nvinfo : EIATTR_FRAME_SIZE
	.align		4
.L_10:
        /*003c*/ 	.byte	0x04, 0x11
        /*003e*/ 	.short	(.L_12 - .L_11)
	.align		4
.L_11:
        /*0040*/ 	.word	index@(_Z9_erfcinvfPff)
        /*0044*/ 	.word	0x00000000


	//----- nvinfo : EIATTR_REGCOUNT
	.align		4
.L_12:
        /*0048*/ 	.byte	0x04, 0x2f
        /*004a*/ 	.short	(.L_14 - .L_13)
	.align		4
.L_13:
        /*004c*/ 	.word	index@(_Z8_erfinvfPff)
        /*0050*/ 	.word	0x0000000a


	//----- nvinfo : EIATTR_FRAME_SIZE
	.align		4
.L_14:
        /*0054*/ 	.byte	0x04, 0x11
        /*0056*/ 	.short	(.L_16 - .L_15)
	.align		4
.L_15:
        /*0058*/ 	.word	index@(_Z8_erfinvfPff)
        /*005c*/ 	.word	0x00000000


	//----- nvinfo : EIATTR_REGCOUNT
	.align		4
.L_16:
        /*0060*/ 	.byte	0x04, 0x2f
        /*0062*/ 	.short	(.L_18 - .L_17)
	.align		4
.L_17:
        /*0064*/ 	.word	index@(_Z4_j0fPff)
        /*0068*/ 	.word	0x00000013


	//----- nvinfo : EIATTR_FRAME_SIZE
	.align		4
.L_18:
        /*006c*/ 	.byte	0x04, 0x11
        /*006e*/ 	.short	(.L_20 - .L_19)
	.align		4
.L_19:
        /*0070*/ 	.word	index@(_Z4_j0fPff)
        /*0074*/ 	.word	0x00000000


	//----- nvinfo : EIATTR_REGCOUNT
	.align		4
.L_20:
        /*0078*/ 	.byte	0x04, 0x2f
        /*007a*/ 	.short	(.L_22 - .L_21)
	.align		4
.L_21:
        /*007c*/ 	.word	index@(_Z4_j1fPff)
        /*0080*/ 	.word	0x00000014


	//----- nvinfo : EIATTR_FRAME_SIZE
	.align		4
.L_22:
        /*0084*/ 	.byte	0x04, 0x11
        /*0086*/ 	.short	(.L_24 - .L_23)
	.align		4
.L_23:
        /*0088*/ 	.word	index@(_Z4_j1fPff)
        /*008c*/ 	.word	0x00000000


	//----- nvinfo : EIATTR_REGCOUNT
	.align		4
.L_24:
        /*0090*/ 	.byte	0x04, 0x2f
        /*0092*/ 	.short	(.L_26 - .L_25)
	.align		4
.L_25:
        /*0094*/ 	.word	index@(_Z4_jnfPfif)
        /*0098*/ 	.word	0x00000018


	//----- nvinfo : EIATTR_FRAME_SIZE
	.align		4
.L_26:
        /*009c*/ 	.byte	0x04, 0x11
        /*009e*/ 	.short	(.L_28 - .L_27)
	.align		4
.L_27:
        /*00a0*/ 	.word	index@($__internal_4_$__cuda_sm3x_div_rn_noftz_f32_slowpath)
        /*00a4*/ 	.word	0x00000000


	//----- nvinfo : EIATTR_FRAME_SIZE
	.align		4
.L_28:
        /*00a8*/ 	.byte	0x04, 0x11
        /*00aa*/ 	.short	(.L_30 - .L_29)
	.align		4
.L_29:
        /*00ac*/ 	.word	index@($__internal_3_$__cuda_sm20_sqrt_rn_f32_slowpath)
        /*00b0*/ 	.word	0x00000000


	//----- nvinfo : EIATTR_FRAME_SIZE
	.align		4
.L_30:
        /*00b4*/ 	.byte	0x04, 0x11
        /*00b6*/ 	.short	(.L_32 - .L_31)
	.align		4
.L_31:
        /*00b8*/ 	.word	index@(_Z4_jnfPfif)
        /*00bc*/ 	.word	0x00000000


	//----- nvinfo : EIATTR_REGCOUNT
	.align		4
.L_32:
        /*00c0*/ 	.byte	0x04, 0x2f
        /*00c2*/ 	.short	(.L_34 - .L_33)
	.align		4
.L_33:
        /*00c4*/ 	.word	index@(_Z9_normcdffPff)
        /*00c8*/ 	.word	0x00000010


	//----- nvinfo : EIATTR_FRAME_SIZE
	.align		4
.L_34:
        /*00cc*/ 	.byte	0x04, 0x11
        /*00ce*/ 	.short	(.L_36 - .L_35)
	.align		4
.L_35:
        /*00d0*/ 	.word	index@(_Z9_normcdffPff)
        /*00d4*/ 	.word	0x00000000


	//----- nvinfo : EIATTR_REGCOUNT
	.align		4
.L_36:
        /*00d8*/ 	.byte	0x04, 0x2f
        /*00da*/ 	.short	(.L_38 - .L_37)
	.align		4
.L_37:
        /*00dc*/ 	.word	index@(_Z12_normcdfinvfPff)
        /*00e0*/ 	.word	0x00000008


	//----- nvinfo : EIATTR_FRAME_SIZE
	.align		4
.L_38:
        /*00e4*/ 	.byte	0x04, 0x11
        /*00e6*/ 	.short	(.L_40 - .L_39)
	.align		4
.L_39:
        /*00e8*/ 	.word	index@(_Z12_normcdfinvfPff)
        /*00ec*/ 	.word	0x00000000


	//----- nvinfo : EIATTR_REGCOUNT
	.align		4
.L_40:
        /*00f0*/ 	.byte	0x04, 0x2f
        /*00f2*/ 	.short	(.L_42 - .L_41)
	.align		4
.L_41:
        /*00f4*/ 	.word	index@(_Z11setVecValuePff)
        /*00f8*/ 	.word	0x00000008


	//----- nvinfo : EIATTR_FRAME_SIZE
	.align		4
.L_42:
        /*00fc*/ 	.byte	0x04, 0x11
        /*00fe*/ 	.short	(.L_44 - .L_43)
	.align		4
.L_43:
        /*0100*/ 	.word	index@(_Z11setVecValuePff)
        /*0104*/ 	.word	0x00000000


	//----- nvinfo : EIATTR_REGCOUNT
	.align		4
.L_44:
        /*0108*/ 	.byte	0x04, 0x2f
        /*010a*/ 	.short	(.L_46 - .L_45)
	.align		4
.L_45:
        /*010c*/ 	.word	index@(_Z6_normfPfiPKf)
        /*0110*/ 	.word	0x0000001b


	//----- nvinfo : EIATTR_FRAME_SIZE
	.align		4
.L_46:
        /*0114*/ 	.byte	0x04, 0x11
        /*0116*/ 	.short	(.L_48 - .L_47)
	.align		4
.L_47:
        /*0118*/ 	.word	index@($__internal_2_$__cuda_sm20_sqrt_rn_f32_slowpath)
        /*011c*/ 	.word	0x00000000


	//----- nvinfo : EIATTR_FRAME_SIZE
	.align		4
.L_48:
        /*0120*/ 	.byte	0x04, 0x11
        /*0122*/ 	.short	(.L_50 - .L_49)
	.align		4
.L_49:
        /*0124*/ 	.word	index@(_Z6_normfPfiPKf)
        /*0128*/ 	.word	0x00000000


	//----- nvinfo : EIATTR_REGCOUNT
	.align		4
.L_50:
        /*012c*/ 	.byte	0x04, 0x2f
        /*012e*/ 	.short	(.L_52 - .L_51)
	.align		4
.L_51:
        /*0130*/ 	.word	index@(_Z7_rnormfPfiPKf)
        /*0134*/ 	.word	0x0000001b


	//----- nvinfo : EIATTR_FRAME_SIZE
	.align		4
.L_52:
        /*0138*/ 	.byte	0x04, 0x11
        /*013a*/ 	.short	(.L_54 - .L_53)
	.align		4
.L_53:
        /*013c*/ 	.word	index@(_Z7_rnormfPfiPKf)
        /*0140*/ 	.word	0x00000000


	//----- nvinfo : EIATTR_REGCOUNT
	.align		4
.L_54:
        /*0144*/ 	.byte	0x04, 0x2f
        /*0146*/ 	.short	(.L_56 - .L_55)
	.align		4
.L_55:
        /*0148*/ 	.word	index@(_Z4_y0fPff)
        /*014c*/ 	.word	0x00000015


	//----- nvinfo : EIATTR_FRAME_SIZE
	.align		4
.L_56:
        /*0150*/ 	.byte	0x04, 0x11
        /*0152*/ 	.short	(.L_58 - .L_57)
	.align		4
.L_57:
        /*0154*/ 	.word	index@(_Z4_y0fPff)
        /*0158*/ 	.word	0x00000000


	//----- nvinfo : EIATTR_REGCOUNT
	.align		4
.L_58:
        /*015c*/ 	.byte	0x04, 0x2f
        /*015e*/ 	.short	(.L_60 - .L_59)
	.align		4
.L_59:
        /*0160*/ 	.word	index@(_Z4_y1fPff)
        /*0164*/ 	.word	0x00000015


	//----- nvinfo : EIATTR_FRAME_SIZE
	.align		4
.L_60:
        /*0168*/ 	.byte	0x04, 0x11
        /*016a*/ 	.short	(.L_62 - .L_61)
	.align		4
.L_61:
        /*016c*/ 	.word	index@($__internal_1_$__cuda_sm3x_div_rn_noftz_f32_slowpath)
        /*0170*/ 	.word	0x00000000


	//----- nvinfo : EIATTR_FRAME_SIZE
	.align		4
.L_62:
        /*0174*/ 	.byte	0x04, 0x11
        /*0176*/ 	.short	(.L_64 - .L_63)
	.align		4
.L_63:
        /*0178*/ 	.word	index@(_Z4_y1fPff)
        /*017c*/ 	.word	0x00000000


	//----- nvinfo : EIATTR_REGCOUNT
	.align		4
.L_64:
        /*0180*/ 	.byte	0x04, 0x2f
        /*0182*/ 	.short	(.L_66 - .L_65)
	.align		4
.L_65:
        /*0184*/ 	.word	index@(_Z4_ynfPfif)
        /*0188*/ 	.word	0x00000018


	//----- nvinfo : EIATTR_FRAME_SIZE
	.align		4
.L_66:
        /*018c*/ 	.byte	0x04, 0x11
        /*018e*/ 	.short	(.L_68 - .L_67)
	.align		4
.L_67:
        /*0190*/ 	.word	index@($__internal_0_$__cuda_sm3x_div_rn_noftz_f32_slowpath)
        /*0194*/ 	.word	0x00000000


	//----- nvinfo : EIATTR_FRAME_SIZE
	.align		4
.L_68:
        /*0198*/ 	.byte	0x04, 0x11
        /*019a*/ 	.short	(.L_70 - .L_69)
	.align		4
.L_69:
        /*019c*/ 	.word	index@(_Z4_ynfPfif)
        /*01a0*/ 	.word	0x00000000


	//----- nvinfo : EIATTR_REGCOUNT
	.align		4
.L_70:
        /*01a4*/ 	.byte	0x04, 0x2f
        /*01a6*/ 	.short	(.L_72 - .L_71)
	.align		4
.L_71:
        /*01a8*/ 	.word	index@(_Z7fadd_rdPfff)
        /*01ac*/ 	.word	0x00000008


	//----- nvinfo : EIATTR_FRAME_SIZE
	.align		4
.L_72:
        /*01b0*/ 	.byte	0x04, 0x11
        /*01b2*/ 	.short	(.L_74 - .L_73)
	.align		4
.L_73:
        /*01b4*/ 	.word	index@(_Z7fadd_rdPfff)
        /*01b8*/ 	.word	0x00000000


	//----- nvinfo : EIATTR_REGCOUNT
	.align		4
.L_74:
        /*01bc*/ 	.byte	0x04, 0x2f
        /*01be*/ 	.short	(.L_76 - .L_75)
	.align		4
.L_75:
        /*01c0*/ 	.word	index@(_Z7fadd_rnPfff)
        /*01c4*/ 	.word	0x00000008


	//----- nvinfo : EIATTR_FRAME_SIZE
	.align		4
.L_76:
        /*01c8*/ 	.byte	0x04, 0x11
        /*01ca*/ 	.short	(.L_78 - .L_77)
	.align		4
.L_77:
        /*01cc*/ 	.word	index@(_Z7fadd_rnPfff)
        /*01d0*/ 	.word	0x00000000


	//----- nvinfo : EIATTR_REGCOUNT
	.align		4
.L_78:
        /*01d4*/ 	.byte	0x04, 0x2f
        /*01d6*/ 	.short	(.L_80 - .L_79)
	.align		4
.L_79:
        /*01d8*/ 	.word	index@(_Z7fadd_ruPfff)
        /*01dc*/ 	.word	0x00000008


	//----- nvinfo : EIATTR_FRAME_SIZE
	.align		4
.L_80:
        /*01e0*/ 	.byte	0x04, 0x11
        /*01e2*/ 	.short	(.L_82 - .L_81)
	.align		4
.L_81:
        /*01e4*/ 	.word	index@(_Z7fadd_ruPfff)
        /*01e8*/ 	.word	0x00000000


	//----- nvinfo : EIATTR_REGCOUNT
	.align		4
.L_82:
        /*01ec*/ 	.byte	0x04, 0x2f
        /*01ee*/ 	.short	(.L_84 - .L_83)
	.align		4
.L_83:
        /*01f0*/ 	.word	index@(_Z7fadd_rzPfff)
        /*01f4*/ 	.word	0x00000008


	//----- nvinfo : EIATTR_FRAME_SIZE
	.align		4
.L_84:
        /*01f8*/ 	.byte	0x04, 0x11
        /*01fa*/ 	.short	(.L_86 - .L_85)
	.align		4
.L_85:
        /*01fc*/ 	.word	index@(_Z7fadd_rzPfff)
        /*0200*/ 	.word	0x00000000


	//----- nvinfo : EIATTR_REGCOUNT
	.align		4
.L_86:
        /*0204*/ 	.byte	0x04, 0x2f
        /*0206*/ 	.short	(.L_88 - .L_87)
	.align		4
.L_87:
        /*0208*/ 	.word	index@(_Z7fmaf_rdPffff)
        /*020c*/ 	.word	0x00000008


	//----- nvinfo : EIATTR_FRAME_SIZE
	.align		4
.L_88:
        /*0210*/ 	.byte	0x04, 0x11
        /*0212*/ 	.short	(.L_90 - .L_89)
	.align		4
.L_89:
        /*0214*/ 	.word	index@(_Z7fmaf_rdPffff)
        /*0218*/ 	.word	0x00000000


	//----- nvinfo : EIATTR_REGCOUNT
	.align		4
.L_90:
        /*021c*/ 	.byte	0x04, 0x2f
        /*021e*/ 	.short	(.L_92 - .L_91)
	.align		4
.L_91:
        /*0220*/ 	.word	index@(_Z7fmaf_rnPffff)
        /*0224*/ 	.word	0x00000008


	//----- nvinfo : EIATTR_FRAME_SIZE
	.align		4
.L_92:
        /*0228*/ 	.byte	0x04, 0x11
        /*022a*/ 	.short	(.L_94 - .L_93)
	.align		4
.L_93:
        /*022c*/ 	.word	index@(_Z7fmaf_rnPffff)
        /*0230*/ 	.word	0x00000000


	//----- nvinfo : EIATTR_REGCOUNT
	.align		4
.L_94:
        /*0234*/ 	.byte	0x04, 0x2f
        /*0236*/ 	.short	(.L_96 - .L_95)
	.align		4
.L_95:
        /*0238*/ 	.word	index@(_Z7fmaf_ruPffff)
        /*023c*/ 	.word	0x00000008


	//----- nvinfo : EIATTR_FRAME_SIZE
	.align		4
.L_96:
        /*0240*/ 	.byte	0x04, 0x11
        /*0242*/ 	.short	(.L_98 - .L_97)
	.align		4
.L_97:
        /*0244*/ 	.word	index@(_Z7fmaf_ruPffff)
        /*0248*/ 	.word	0x00000000


	//----- nvinfo : EIATTR_REGCOUNT
	.align		4
.L_98:
        /*024c*/ 	.byte	0x04, 0x2f
        /*024e*/ 	.short	(.L_100 - .L_99)
	.align		4
.L_99:
        /*0250*/ 	.word	index@(_Z7fmaf_rzPffff)
        /*0254*/ 	.word	0x00000008


	//----- nvinfo : EIATTR_FRAME_SIZE
	.align		4
.L_100:
        /*0258*/ 	.byte	0x04, 0x11
        /*025a*/ 	.short	(.L_102 - .L_101)
	.align		4
.L_101:
        /*025c*/ 	.word	index@(_Z7fmaf_rzPffff)
        /*0260*/ 	.word	0x00000000


	//----- nvinfo : EIATTR_REGCOUNT
	.align		4
.L_102:
        /*0264*/ 	.byte	0x04, 0x2f
        /*0266*/ 	.short	(.L_104 - .L_103)
	.align		4
.L_103:
        /*0268*/ 	.word	index@(_Z7fmul_rdPfff)
        /*026c*/ 	.word	0x00000008


	//----- nvinfo : EIATTR_FRAME_SIZE
	.align		4
.L_104:
        /*0270*/ 	.byte	0x04, 0x11
        /*0272*/ 	.short	(.L_106 - .L_105)
	.align		4
.L_105:
        /*0274*/ 	.word	index@(_Z7fmul_rdPfff)
        /*0278*/ 	.word	0x00000000


	//----- nvinfo : EIATTR_REGCOUNT
	.align		4
.L_106:
        /*027c*/ 	.byte	0x04, 0x2f
        /*027e*/ 	.short	(.L_108 - .L_107)
	.align		4
.L_107:
        /*0280*/ 	.word	index@(_Z7fmul_rnPfff)
        /*0284*/ 	.word	0x00000008


	//----- nvinfo : EIATTR_FRAME_SIZE
	.align		4
.L_108:
        /*0288*/ 	.byte	0x04, 0x11
        /*028a*/ 	.short	(.L_110 - .L_109)
	.align		4
.L_109:
        /*028c*/ 	.word	index@(_Z7fmul_rnPfff)
        /*0290*/ 	.word	0x00000000


	//----- nvinfo : EIATTR_REGCOUNT
	.align		4
.L_110:
        /*0294*/ 	.byte	0x04, 0x2f
        /*0296*/ 	.short	(.L_112 - .L_111)
	.align		4
.L_111:
        /*0298*/ 	.word	index@(_Z7fmul_ruPfff)
        /*029c*/ 	.word	0x00000008


	//----- nvinfo : EIATTR_FRAME_SIZE
	.align		4
.L_112:
        /*02a0*/ 	.byte	0x04, 0x11
        /*02a2*/ 	.short	(.L_114 - .L_113)
	.align		4
.L_113:
        /*02a4*/ 	.word	index@(_Z7fmul_ruPfff)
        /*02a8*/ 	.word	0x00000000


	//----- nvinfo : EIATTR_REGCOUNT
	.align		4
.L_114:
        /*02ac*/ 	.byte	0x04, 0x2f
        /*02ae*/ 	.short	(.L_116 - .L_115)
	.align		4
.L_115:
        /*02b0*/ 	.word	index@(_Z7fmul_rzPfff)
        /*02b4*/ 	.word	0x00000008


	//----- nvinfo : EIATTR_FRAME_SIZE
	.align		4
.L_116:
        /*02b8*/ 	.byte	0x04, 0x11
        /*02ba*/ 	.short	(.L_118 - .L_117)
	.align		4
.L_117:
        /*02bc*/ 	.word	index@(_Z7fmul_rzPfff)
        /*02c0*/ 	.word	0x00000000


	//----- nvinfo : EIATTR_REGCOUNT
	.align		4
.L_118:
        /*02c4*/ 	.byte	0x04, 0x2f
        /*02c6*/ 	.short	(.L_120 - .L_119)
	.align		4
.L_119:
        /*02c8*/ 	.word	index@(_Z7fsub_rdPfff)
        /*02cc*/ 	.word	0x00000008


	//----- nvinfo : EIATTR_FRAME_SIZE
	.align		4
.L_120:
        /*02d0*/ 	.byte	0x04, 0x11
        /*02d2*/ 	.short	(.L_122 - .L_121)
	.align		4
.L_121:
        /*02d4*/ 	.word	index@(_Z7fsub_rdPfff)
        /*02d8*/ 	.word	0x00000000


	//----- nvinfo : EIATTR_REGCOUNT
	.align		4
.L_122:
        /*02dc*/ 	.byte	0x04, 0x2f
        /*02de*/ 	.short	(.L_124 - .L_123)
	.align		4
.L_123:
        /*02e0*/ 	.word	index@(_Z7fsub_rnPfff)
        /*02e4*/ 	.word	0x00000008


	//----- nvinfo : EIATTR_FRAME_SIZE
	.align		4
.L_124:
        /*02e8*/ 	.byte	0x04, 0x11
        /*02ea*/ 	.short	(.L_126 - .L_125)
	.align		4
.L_125:
        /*02ec*/ 	.word	index@(_Z7fsub_rnPfff)
        /*02f0*/ 	.word	0x00000000


	//----- nvinfo : EIATTR_REGCOUNT
	.align		4
.L_126:
        /*02f4*/ 	.byte	0x04, 0x2f
        /*02f6*/ 	.short	(.L_128 - .L_127)
	.align		4
.L_127:
        /*02f8*/ 	.word	index@(_Z7fsub_ruPfff)
        /*02fc*/ 	.word	0x00000008


	//----- nvinfo : EIATTR_FRAME_SIZE
	.align		4
.L_128:
        /*0300*/ 	.byte	0x04, 0x11
        /*0302*/ 	.short	(.L_130 - .L_129)
	.align		4
.L_129:
        /*0304*/ 	.word	index@(_Z7fsub_ruPfff)
        /*0308*/ 	.word	0x00000000


	//----- nvinfo : EIATTR_REGCOUNT
	.align		4
.L_130:
        /*030c*/ 	.byte	0x04, 0x2f
        /*030e*/ 	.short	(.L_132 - .L_131)
	.align		4
.L_131:
        /*0310*/ 	.word	index@(_Z7fsub_rzPfff)
        /*0314*/ 	.word	0x00000008


	//----- nvinfo : EIATTR_FRAME_SIZE
	.align		4
.L_132:
        /*0318*/ 	.byte	0x04, 0x11
        /*031a*/ 	.short	(.L_134 - .L_133)
	.align		4
.L_133:
        /*031c*/ 	.word	index@(_Z7fsub_rzPfff)
        /*0320*/ 	.word	0x00000000


	//----- nvinfo : EIATTR_MIN_STACK_SIZE
	.align		4
.L_134:
        /*0324*/ 	.byte	0x04, 0x12
        /*0326*/ 	.short	(.L_136 - .L_135)
	.align		4
.L_135:
        /*0328*/ 	.word	index@(_Z7fsub_rzPfff)
        /*032c*/ 	.word	0x00000000


	//----- nvinfo : EIATTR_MIN_STACK_SIZE
	.align		4
.L_136:
        /*0330*/ 	.byte	0x04, 0x12
        /*0332*/ 	.short	(.L_138 - .L_137)
	.align		4
.L_137:
        /*0334*/ 	.word	index@(_Z7fsub_ruPfff)
        /*0338*/ 	.word	0x00000000


	//----- nvinfo : EIATTR_MIN_STACK_SIZE
	.align		4
.L_138:
        /*033c*/ 	.byte	0x04, 0x12
        /*033e*/ 	.short	(.L_140 - .L_139)
	.align		4
.L_139:
        /*0340*/ 	.word	index@(_Z7fsub_rnPfff)
        /*0344*/ 	.word	0x00000000


	//----- nvinfo : EIATTR_MIN_STACK_SIZE
	.align		4
.L_140:
        /*0348*/ 	.byte	0x04, 0x12
        /*034a*/ 	.short	(.L_142 - .L_141)
	.align		4
.L_141:
        /*034c*/ 	.word	index@(_Z7fsub_rdPfff)
        /*0350*/ 	.word	0x00000000


	//----- nvinfo : EIATTR_MIN_STACK_SIZE
	.align		4
.L_142:
        /*0354*/ 	.byte	0x04, 0x12
        /*0356*/ 	.short	(.L_144 - .L_143)
	.align		4
.L_143:
        /*0358*/ 	.word	index@(_Z7fmul_rzPfff)
        /*035c*/ 	.word	0x00000000


	//----- nvinfo : EIATTR_MIN_STACK_SIZE
	.align		4
.L_144:
        /*0360*/ 	.byte	0x04, 0x12
        /*0362*/ 	.short	(.L_146 - .L_145)
	.align		4
.L_145:
        /*0364*/ 	.word	index@(_Z7fmul_ruPfff)
        /*0368*/ 	.word	0x00000000


	//----- nvinfo : EIATTR_MIN_STACK_SIZE
	.align		4
.L_146:
        /*036c*/ 	.byte	0x04, 0x12
        /*036e*/ 	.short	(.L_148 - .L_147)
	.align		4
.L_147:
        /*0370*/ 	.word	index@(_Z7fmul_rnPfff)
        /*0374*/ 	.word	0x00000000


	//----- nvinfo : EIATTR_MIN_STACK_SIZE
	.align		4
.L_148:
        /*0378*/ 	.byte	0x04, 0x12
        /*037a*/ 	.short	(.L_150 - .L_149)
	.align		4
.L_149:
        /*037c*/ 	.word	index@(_Z7fmul_rdPfff)
        /*0380*/ 	.word	0x00000000


	//----- nvinfo : EIATTR_MIN_STACK_SIZE
	.align		4
.L_150:
        /*0384*/ 	.byte	0x04, 0x12
        /*0386*/ 	.short	(.L_152 - .L_151)
	.align		4
.L_151:
        /*0388*/ 	.word	index@(_Z7fmaf_rzPffff)
        /*038c*/ 	.word	0x00000000


	//----- nvinfo : EIATTR_MIN_STACK_SIZE
	.align		4
.L_152:
        /*0390*/ 	.byte	0x04, 0x12
        /*0392*/ 	.short	(.L_154 - .L_153)
	.align		4
.L_153:
        /*0394*/ 	.word	index@(_Z7fmaf_ruPffff)
        /*0398*/ 	.word	0x00000000


	//----- nvinfo : EIATTR_MIN_STACK_SIZE
	.align		4
.L_154:
        /*039c*/ 	.byte	0x04, 0x12
        /*039e*/ 	.short	(.L_156 - .L_155)
	.align		4
.L_155:
        /*03a0*/ 	.word	index@(_Z7fmaf_rnPffff)
        /*03a4*/ 	.word	0x00000000


	//----- nvinfo : EIATTR_MIN_STACK_SIZE
	.align		4
.L_156:
        /*03a8*/ 	.byte	0x04, 0x12
        /*03aa*/ 	.short	(.L_158 - .L_157)
	.align		4
.L_157:
        /*03ac*/ 	.word	index@(_Z7fmaf_rdPffff)
        /*03b0*/ 	.word	0x00000000


	//----- nvinfo : EIATTR_MIN_STACK_SIZE
	.align		4
.L_158:
        /*03b4*/ 	.byte	0x04, 0x12
        /*03b6*/ 	.short	(.L_160 - .L_159)
	.align		4
.L_159:
        /*03b8*/ 	.word	index@(_Z7fadd_rzPfff)
        /*03bc*/ 	.word	0x00000000


	//----- nvinfo : EIATTR_MIN_STACK_SIZE
	.align		4
.L_160:
        /*03c0*/ 	.byte	0x04, 0x12
        /*03c2*/ 	.short	(.L_162 - .L_161)
	.align		4
.L_161:
        /*03c4*/ 	.word	index@(_Z7fadd_ruPfff)
        /*03c8*/ 	.word	0x00000000


	//----- nvinfo : EIATTR_MIN_STACK_SIZE
	.align		4
.L_162:
        /*03cc*/ 	.byte	0x04, 0x12
        /*03ce*/ 	.short	(.L_164 - .L_163)
	.align		4
.L_163:
        /*03d0*/ 	.word	index@(_Z7fadd_rnPfff)
        /*03d4*/ 	.word	0x00000000


	//----- nvinfo : EIATTR_MIN_STACK_SIZE
	.align		4
.L_164:
        /*03d8*/ 	.byte	0x04, 0x12
        /*03da*/ 	.short	(.L_166 - .L_165)
	.align		4
.L_165:
        /*03dc*/ 	.word	index@(_Z7fadd_rdPfff)
        /*03e0*/ 	.word	0x00000000


	//----- nvinfo : EIATTR_MIN_STACK_SIZE
	.align		4
.L_166:
        /*03e4*/ 	.byte	0x04, 0x12
        /*03e6*/ 	.short	(.L_168 - .L_167)
	.align		4
.L_167:
        /*03e8*/ 	.word	index@(_Z4_ynfPfif)
        /*03ec*/ 	.word	0x00000000


	//----- nvinfo : EIATTR_MIN_STACK_SIZE
	.align		4
.L_168:
        /*03f0*/ 	.byte	0x04, 0x12
        /*03f2*/ 	.short	(.L_170 - .L_169)
	.align		4
.L_169:
        /*03f4*/ 	.word	index@(_Z4_y1fPff)
        /*03f8*/ 	.word	0x00000000


	//----- nvinfo : EIATTR_MIN_STACK_SIZE
	.align		4
.L_170:
        /*03fc*/ 	.byte	0x04, 0x12
        /*03fe*/ 	.short	(.L_172 - .L_171)
	.align		4
.L_171:
        /*0400*/ 	.word	index@(_Z4_y0fPff)
        /*0404*/ 	.word	0x00000000


	//----- nvinfo : EIATTR_MIN_STACK_SIZE
	.align		4
.L_172:
        /*0408*/ 	.byte	0x04, 0x12
        /*040a*/ 	.short	(.L_174 - .L_173)
	.align		4
.L_173:
        /*040c*/ 	.word	index@(_Z7_rnormfPfiPKf)
        /*0410*/ 	.word	0x00000000


	//----- nvinfo : EIATTR_MIN_STACK_SIZE
	.align		4
.L_174:
        /*0414*/ 	.byte	0x04, 0x12
        /*0416*/ 	.short	(.L_176 - .L_175)
	.align		4
.L_175:
        /*0418*/ 	.word	index@(_Z6_normfPfiPKf)
        /*041c*/ 	.word	0x00000000


	//----- nvinfo : EIATTR_MIN_STACK_SIZE
	.align		4
.L_176:
        /*0420*/ 	.byte	0x04, 0x12
        /*0422*/ 	.short	(.L_178 - .L_177)
	.align		4
.L_177:
        /*0424*/ 	.word	index@(_Z11setVecValuePff)
        /*0428*/ 	.word	0x00000000


	//----- nvinfo : EIATTR_MIN_STACK_SIZE
	.align		4
.L_178:
        /*042c*/ 	.byte	0x04, 0x12
        /*042e*/ 	.short	(.L_180 - .L_179)
	.align		4
.L_179:
        /*0430*/ 	.word	index@(_Z12_normcdfinvfPff)
        /*0434*/ 	.word	0x00000000


	//----- nvinfo : EIATTR_MIN_STACK_SIZE
	.align		4
.L_180:
        /*0438*/ 	.byte	0x04, 0x12
        /*043a*/ 	.short	(.L_182 - .L_181)
	.align		4
.L_181:
        /*043c*/ 	.word	index@(_Z9_normcdffPff)
        /*0440*/ 	.word	0x00000000


	//----- nvinfo : EIATTR_MIN_STACK_SIZE
	.align		4
.L_182:
        /*0444*/ 	.byte	0x04, 0x12
        /*0446*/ 	.short	(.L_184 - .L_183)
	.align		4
.L_183:
        /*0448*/ 	.word	index@(_Z4_jnfPfif)
        /*044c*/ 	.word	0x00000000


	//----- nvinfo : EIATTR_MIN_STACK_SIZE
	.align		4
.L_184:
        /*0450*/ 	.byte	0x04, 0x12
        /*0452*/ 	.short	(.L_186 - .L_185)
	.align		4
.L_185:
        /*0454*/ 	.word	index@(_Z4_j1fPff)
        /*0458*/ 	.word	0x00000000


	//----- nvinfo : EIATTR_MIN_STACK_SIZE
	.align		4
.L_186:
        /*045c*/ 	.byte	0x04, 0x12
        /*045e*/ 	.short	(.L_188 - .L_187)
	.align		4
.L_187:
        /*0460*/ 	.word	index@(_Z4_j0fPff)
        /*0464*/ 	.word	0x00000000


	//----- nvinfo : EIATTR_MIN_STACK_SIZE
	.align		4
.L_188:
        /*0468*/ 	.byte	0x04, 0x12
        /*046a*/ 	.short	(.L_190 - .L_189)
	.align		4
.L_189:
        /*046c*/ 	.word	index@(_Z8_erfinvfPff)
        /*0470*/ 	.word	0x00000000


	//----- nvinfo : EIATTR_MIN_STACK_SIZE
	.align		4
.L_190:
        /*0474*/ 	.byte	0x04, 0x12
        /*0476*/ 	.short	(.L_192 - .L_191)
	.align		4
.L_191:
        /*0478*/ 	.word	index@(_Z9_erfcinvfPff)
        /*047c*/ 	.word	0x00000000


	//----- nvinfo : EIATTR_MIN_STACK_SIZE
	.align		4
.L_192:
        /*0480*/ 	.byte	0x04, 0x12
        /*0482*/ 	.short	(.L_194 - .L_193)
	.align		4
.L_193:
        /*0484*/ 	.word	index@(_Z12cylBesselI1fPff)
        /*0488*/ 	.word	0x00000000


	//----- nvinfo : EIATTR_MIN_STACK_SIZE
	.align		4
.L_194:
        /*048c*/ 	.byte	0x04, 0x12
        /*048e*/ 	.short	(.L_196 - .L_195)
	.align		4
.L_195:
        /*0490*/ 	.word	index@(_Z12cylBesselI0fPff)
        /*0494*/ 	.word	0x00000000
.L_196:


//--------------------- .nv.compat                --------------------------
	.section	.nv.compat,"",@"SHT_CUDA_COMPAT_INFO"
	.align	4
        /*0000*/ 	.byte	0x02, 0x09, 0x00, 0x00, 0x02, 0x02, 0x01, 0x00, 0x02, 0x05, 0x05, 0x00, 0x03, 0x07, 0x01, 0x01
        /*0010*/ 	.byte	0x02, 0x03, 0x00, 0x00, 0x02, 0x06, 0x01, 0x00, 0x04, 0x0b, 0x08, 0x00, 0x01, 0x00, 0x00, 0x00
        /*0020*/ 	.byte	0x00, 0x00, 0x00, 0x00


//--------------------- .nv.info._Z7fsub_rzPfff   --------------------------
	.section	.nv.info._Z7fsub_rzPfff,"",@"SHT_CUDA_INFO"
	.sectionflags	@""
	.align	4


	//----- nvinfo : EIATTR_CUDA_API_VERSION
	.align		4
        /*0000*/ 	.byte	0x04, 0x37
        /*0002*/ 	.short	(.L_198 - .L_197)
.L_197:
        /*0004*/ 	.word	0x00000082


	//----- nvinfo : EIATTR_KPARAM_INFO
	.align		4
.L_198:
        /*0008*/ 	.byte	0x04, 0x17
        /*000a*/ 	.short	(.L_200 - .L_199)
.L_199:
        /*000c*/ 	.word	0x00000000
        /*0010*/ 	.short	0x0002
        /*0012*/ 	.short	0x000c
        /*0014*/ 	.byte	0x00, 0xf0, 0x11, 0x00


	//----- nvinfo : EIATTR_KPARAM_INFO
	.align		4
.L_200:
        /*0018*/ 	.byte	0x04, 0x17
        /*001a*/ 	.short	(.L_202 - .L_201)
.L_201:
        /*001c*/ 	.word	0x00000000
        /*0020*/ 	.short	0x0001
        /*0022*/ 	.short	0x0008
        /*0024*/ 	.byte	0x00, 0xf0, 0x11, 0x00


	//----- nvinfo : EIATTR_KPARAM_INFO
	.align		4
.L_202:
        /*0028*/ 	.byte	0x04, 0x17
        /*002a*/ 	.short	(.L_204 - .L_203)
.L_203:
        /*002c*/ 	.word	0x00000000
        /*0030*/ 	.short	0x0000
        /*0032*/ 	.short	0x0000
        /*0034*/ 	.byte	0x00, 0xf5, 0x21, 0x00


	//----- nvinfo : EIATTR_SPARSE_MMA_MASK
	.align		4
.L_204:
        /*0038*/ 	.byte	0x03, 0x50
        /*003a*/ 	.short	0x0000


	//----- nvinfo : EIATTR_MAXREG_COUNT
	.align		4
        /*003c*/ 	.byte	0x03, 0x1b
        /*003e*/ 	.short	0x00ff


	//----- nvinfo : EIATTR_MERCURY_ISA_VERSION
	.align		4
        /*0040*/ 	.byte	0x03, 0x5f
        /*0042*/ 	.short	0x0101


	//----- nvinfo : EIATTR_VRC_CTA_INIT_COUNT
	.align		4
        /*0044*/ 	.byte	0x02, 0x4a
	.zero		1
	.zero		1


	//----- nvinfo : EIATTR_EXIT_INSTR_OFFSETS
	.align		4
        /*0048*/ 	.byte	0x04, 0x1c
        /*004a*/ 	.short	(.L_206 - .L_205)


	//   ....[0]....
.L_205:
        /*004c*/ 	.word	0x00000060


	//----- nvinfo : EIATTR_CBANK_PARAM_SIZE
	.align		4
.L_206:
        /*0050*/ 	.byte	0x03, 0x19
        /*0052*/ 	.short	0x0010


	//----- nvinfo : EIATTR_PARAM_CBANK
	.align		4
        /*0054*/ 	.byte	0x04, 0x0a
        /*0056*/ 	.short	(.L_208 - .L_207)
	.align		4
.L_207:
        /*0058*/ 	.word	index@(.nv.constant0._Z7fsub_rzPfff)
        /*005c*/ 	.short	0x0380
        /*005e*/ 	.short	0x0010


	//----- nvinfo : EIATTR_SW_WAR
	.align		4
.L_208:
        /*0060*/ 	.byte	0x04, 0x36
        /*0062*/ 	.short	(.L_210 - .L_209)
.L_209:
        /*0064*/ 	.word	0x00000008
.L_210:


//--------------------- .nv.info._Z7fsub_ruPfff   --------------------------
	.section	.nv.info._Z7fsub_ruPfff,"",@"SHT_CUDA_INFO"
	.sectionflags	@""
	.align	4


	//----- nvinfo : EIATTR_CUDA_API_VERSION
	.align		4
        /*0000*/ 	.byte	0x04, 0x37
        /*0002*/ 	.short	(.L_212 - .L_211)
.L_211:
        /*0004*/ 	.word	0x00000082


	//----- nvinfo : EIATTR_KPARAM_INFO
	.align		4
.L_212:
        /*0008*/ 	.byte	0x04, 0x17
        /*000a*/ 	.short	(.L_214 - .L_213)
.L_213:
        /*000c*/ 	.word	0x00000000
        /*0010*/ 	.short	0x0002
        /*0012*/ 	.short	0x000c
        /*0014*/ 	.byte	0x00, 0xf0, 0x11, 0x00


	//----- nvinfo : EIATTR_KPARAM_INFO
	.align		4
.L_214:
        /*0018*/ 	.byte	0x04, 0x17
        /*001a*/ 	.short	(.L_216 - .L_215)
.L_215:
        /*001c*/ 	.word	0x00000000
        /*0020*/ 	.short	0x0001
        /*0022*/ 	.short	0x0008
        /*0024*/ 	.byte	0x00, 0xf0, 0x11, 0x00


	//----- nvinfo : EIATTR_KPARAM_INFO
	.align		4
.L_216:
        /*0028*/ 	.byte	0x04, 0x17
        /*002a*/ 	.short	(.L_218 - .L_217)
.L_217:
        /*002c*/ 	.word	0x00000000
        /*0030*/ 	.short	0x0000
        /*0032*/ 	.short	0x0000
        /*0034*/ 	.byte	0x00, 0xf5, 0x21, 0x00


	//----- nvinfo : EIATTR_SPARSE_MMA_MASK
	.align		4
.L_218:
        /*0038*/ 	.byte	0x03, 0x50
        /*003a*/ 	.short	0x0000


	//----- nvinfo : EIATTR_MAXREG_COUNT
	.align		4
        /*003c*/ 	.byte	0x03, 0x1b
        /*003e*/ 	.short	0x00ff


	//----- nvinfo : EIATTR_MERCURY_ISA_VERSION
	.align		4
        /*0040*/ 	.byte	0x03, 0x5f
        /*0042*/ 	.short	0x0101


	//----- nvinfo : EIATTR_VRC_CTA_INIT_COUNT
	.align		4
        /*0044*/ 	.byte	0x02, 0x4a
	.zero		1
	.zero		1


	//----- nvinfo : EIATTR_EXIT_INSTR_OFFSETS
	.align		4
        /*0048*/ 	.byte	0x04, 0x1c
        /*004a*/ 	.short	(.L_220 - .L_219)


	//   ....[0]....
.L_219:
        /*004c*/ 	.word	0x00000060


	//----- nvinfo : EIATTR_CBANK_PARAM_SIZE
	.align		4
.L_220:
        /*0050*/ 	.byte	0x03, 0x19
        /*0052*/ 	.short	0x0010


	//----- nvinfo : EIATTR_PARAM_CBANK
	.align		4
        /*0054*/ 	.byte	0x04, 0x0a
        /*0056*/ 	.short	(.L_222 - .L_221)
	.align		4
.L_221:
        /*0058*/ 	.word	index@(.nv.constant0._Z7fsub_ruPfff)
        /*005c*/ 	.short	0x0380
        /*005e*/ 	.short	0x0010


	//----- nvinfo : EIATTR_SW_WAR
	.align		4
.L_222:
        /*0060*/ 	.byte	0x04, 0x36
        /*0062*/ 	.short	(.L_224 - .L_223)
.L_223:
        /*0064*/ 	.word	0x00000008
.L_224:


//--------------------- .nv.info._Z7fsub_rnPfff   --------------------------
	.section	.nv.info._Z7fsub_rnPfff,"",@"SHT_CUDA_INFO"
	.sectionflags	@""
	.align	4


	//----- nvinfo : EIATTR_CUDA_API_VERSION
	.align		4
        /*0000*/ 	.byte	0x04, 0x37
        /*0002*/ 	.short	(.L_226 - .L_225)
.L_225:
        /*0004*/ 	.word	0x00000082


	//----- nvinfo : EIATTR_KPARAM_INFO
	.align		4
.L_226:
        /*0008*/ 	.byte	0x04, 0x17
        /*000a*/ 	.short	(.L_228 - .L_227)
.L_227:
        /*000c*/ 	.word	0x00000000
        /*0010*/ 	.short	0x0002
        /*0012*/ 	.short	0x000c
        /*0014*/ 	.byte	0x00, 0xf0, 0x11, 0x00


	//----- nvinfo : EIATTR_KPARAM_INFO
	.align		4
.L_228:
        /*0018*/ 	.byte	0x04, 0x17
        /*001a*/ 	.short	(.L_230 - .L_229)
.L_229:
        /*001c*/ 	.word	0x00000000
        /*0020*/ 	.short	0x0001
        /*0022*/ 	.short	0x0008
        /*0024*/ 	.byte	0x00, 0xf0, 0x11, 0x00


	//----- nvinfo : EIATTR_KPARAM_INFO
	.align		4
.L_230:
        /*0028*/ 	.byte	0x04, 0x17
        /*002a*/ 	.short	(.L_232 - .L_231)
.L_231:
        /*002c*/ 	.word	0x00000000
        /*0030*/ 	.short	0x0000
        /*0032*/ 	.short	0x0000
        /*0034*/ 	.byte	0x00, 0xf5, 0x21, 0x00


	//----- nvinfo : EIATTR_SPARSE_MMA_MASK
	.align		4
.L_232:
        /*0038*/ 	.byte	0x03, 0x50
        /*003a*/ 	.short	0x0000


	//----- nvinfo : EIATTR_MAXREG_COUNT
	.align		4
        /*003c*/ 	.byte	0x03, 0x1b
        /*003e*/ 	.short	0x00ff


	//----- nvinfo : EIATTR_MERCURY_ISA_VERSION
	.align		4
        /*0040*/ 	.byte	0x03, 0x5f
        /*0042*/ 	.short	0x0101


	//----- nvinfo : EIATTR_VRC_CTA_INIT_COUNT
	.align		4
        /*0044*/ 	.byte	0x02, 0x4a
	.zero		1
	.zero		1


	//----- nvinfo : EIATTR_EXIT_INSTR_OFFSETS
	.align		4
        /*0048*/ 	.byte	0x04, 0x1c
        /*004a*/ 	.short	(.L_234 - .L_233)


	//   ....[0]....
.L_233:
        /*004c*/ 	.word	0x00000060


	//----- nvinfo : EIATTR_CBANK_PARAM_SIZE
	.align		4
.L_234:
        /*0050*/ 	.byte	0x03, 0x19
        /*0052*/ 	.short	0x0010


	//----- nvinfo : EIATTR_PARAM_CBANK
	.align		4
        /*0054*/ 	.byte	0x04, 0x0a
        /*0056*/ 	.short	(.L_236 - .L_235)
	.align		4
.L_235:
        /*0058*/ 	.word	index@(.nv.constant0._Z7fsub_rnPfff)
        /*005c*/ 	.short	0x0380
        /*005e*/ 	.short	0x0010


	//----- nvinfo : EIATTR_SW_WAR
	.align		4
.L_236:
        /*0060*/ 	.byte	0x04, 0x36
        /*0062*/ 	.short	(.L_238 - .L_237)
.L_237:
        /*0064*/ 	.word	0x00000008
.L_238:


//--------------------- .nv.info._Z7fsub_rdPfff   --------------------------
	.section	.nv.info._Z7fsub_rdPfff,"",@"SHT_CUDA_INFO"
	.sectionflags	@""
	.align	4


	//----- nvinfo : EIATTR_CUDA_API_VERSION
	.align		4
        /*0000*/ 	.byte	0x04, 0x37
        /*0002*/ 	.short	(.L_240 - .L_239)
.L_239:
        /*0004*/ 	.word	0x00000082


	//----- nvinfo : EIATTR_KPARAM_INFO
	.align		4
.L_240:
        /*0008*/ 	.byte	0x04, 0x17
        /*000a*/ 	.short	(.L_242 - .L_241)
.L_241:
        /*000c*/ 	.word	0x00000000
        /*0010*/ 	.short	0x0002
        /*0012*/ 	.short	0x000c
        /*0014*/ 	.byte	0x00, 0xf0, 0x11, 0x00


	//----- nvinfo : EIATTR_KPARAM_INFO
	.align		4
.L_242:
        /*0018*/ 	.byte	0x04, 0x17
        /*001a*/ 	.short	(.L_244 - .L_243)
.L_243:
        /*001c*/ 	.word	0x00000000
        /*0020*/ 	.short	0x0001
        /*0022*/ 	.short	0x0008
        /*0024*/ 	.byte	0x00, 0xf0, 0x11, 0x00


	//----- nvinfo : EIATTR_KPARAM_INFO
	.align		4
.L_244:
        /*0028*/ 	.byte	0x04, 0x17
        /*002a*/ 	.short	(.L_246 - .L_245)
.L_245:
        /*002c*/ 	.word	0x00000000
        /*0030*/ 	.short	0x0000
        /*0032*/ 	.short	0x0000
        /*0034*/ 	.byte	0x00, 0xf5, 0x21, 0x00


	//----- nvinfo : EIATTR_SPARSE_MMA_MASK
	.align		4
.L_246:
        /*0038*/ 	.byte	0x03, 0x50
        /*003a*/ 	.short	0x0000


	//----- nvinfo : EIATTR_MAXREG_COUNT
	.align		4
        /*003c*/ 	.byte	0x03, 0x1b
        /*003e*/ 	.short	0x00ff


	//----- nvinfo : EIATTR_MERCURY_ISA_VERSION
	.align		4
        /*0040*/ 	.byte	0x03, 0x5f
        /*0042*/ 	.short	0x0101


	//----- nvinfo : EIATTR_VRC_CTA_INIT_COUNT
	.align		4
        /*0044*/ 	.byte	0x02, 0x4a
	.zero		1
	.zero		1


	//----- nvinfo : EIATTR_EXIT_INSTR_OFFSETS
	.align		4
        /*0048*/ 	.byte	0x04, 0x1c
        /*004a*/ 	.short	(.L_248 - .L_247)


	//   ....[0]....
.L_247:
        /*004c*/ 	.word	0x00000060


	//----- nvinfo : EIATTR_CBANK_PARAM_SIZE
	.align		4
.L_248:
        /*0050*/ 	.byte	0x03, 0x19
        /*0052*/ 	.short	0x0010


	//----- nvinfo : EIATTR_PARAM_CBANK
	.align		4
        /*0054*/ 	.byte	0x04, 0x0a
        /*0056*/ 	.short	(.L_250 - .L_249)
	.align		4
.L_249:
        /*0058*/ 	.word	index@(.nv.constant0._Z7fsub_rdPfff)
        /*005c*/ 	.short	0x0380
        /*005e*/ 	.short	0x0010


	//----- nvinfo : EIATTR_SW_WAR
	.align		4
.L_250:
        /*0060*/ 	.byte	0x04, 0x36
        /*0062*/ 	.short	(.L_252 - .L_251)
.L_251:
        /*0064*/ 	.word	0x00000008
.L_252:


//--------------------- .nv.info._Z7fmul_rzPfff   --------------------------
	.section	.nv.info._Z7fmul_rzPfff,"",@"SHT_CUDA_INFO"
	.sectionflags	@""
	.align	4


	//----- nvinfo : EIATTR_CUDA_API_VERSION
	.align		4
        /*0000*/ 	.byte	0x04, 0x37
        /*0002*/ 	.short	(.L_254 - .L_253)
.L_253:
        /*0004*/ 	.word	0x00000082


	//----- nvinfo : EIATTR_KPARAM_INFO
	.align		4
.L_254:
        /*0008*/ 	.byte	0x04, 0x17
        /*000a*/ 	.short	(.L_256 - .L_255)
.L_255:
        /*000c*/ 	.word	0x00000000
        /*0010*/ 	.short	0x0002
        /*0012*/ 	.short	0x000c
        /*0014*/ 	.byte	0x00, 0xf0, 0x11, 0x00


	//----- nvinfo : EIATTR_KPARAM_INFO
	.align		4
.L_256:
        /*0018*/ 	.byte	0x04, 0x17
        /*001a*/ 	.short	(.L_258 - .L_257)
.L_257:
        /*001c*/ 	.word	0x00000000
        /*0020*/ 	.short	0x0001
        /*0022*/ 	.short	0x0008
        /*0024*/ 	.byte	0x00, 0xf0, 0x11, 0x00


	//----- nvinfo : EIATTR_KPARAM_INFO
	.align		4
.L_258:
        /*0028*/ 	.byte	0x04, 0x17
        /*002a*/ 	.short	(.L_260 - .L_259)
.L_259:
        /*002c*/ 	.word	0x00000000
        /*0030*/ 	.short	0x0000
        /*0032*/ 	.short	0x0000
        /*0034*/ 	.byte	0x00, 0xf5, 0x21, 0x00


	//----- nvinfo : EIATTR_SPARSE_MMA_MASK
	.align		4
.L_260:
        /*0038*/ 	.byte	0x03, 0x50
        /*003a*/ 	.short	0x0000


	//----- nvinfo : EIATTR_MAXREG_COUNT
	.align		4
        /*003c*/ 	.byte	0x03, 0x1b
        /*003e*/ 	.short	0x00ff


	//----- nvinfo : EIATTR_MERCURY_ISA_VERSION
	.align		4
        /*0040*/ 	.byte	0x03, 0x5f
        /*0042*/ 	.short	0x0101


	//----- nvinfo : EIATTR_VRC_CTA_INIT_COUNT
	.align		4
        /*0044*/ 	.byte	0x02, 0x4a
	.zero		1
	.zero		1


	//----- nvinfo : EIATTR_EXIT_INSTR_OFFSETS
	.align		4
        /*0048*/ 	.byte	0x04, 0x1c
        /*004a*/ 	.short	(.L_262 - .L_261)


	//   ....[0]....
.L_261:
        /*004c*/ 	.word	0x00000060


	//----- nvinfo : EIATTR_CBANK_PARAM_SIZE
	.align		4
.L_262:
        /*0050*/ 	.byte	0x03, 0x19
        /*0052*/ 	.short	0x0010


	//----- nvinfo : EIATTR_PARAM_CBANK
	.align		4
        /*0054*/ 	.byte	0x04, 0x0a
        /*0056*/ 	.short	(.L_264 - .L_263)
	.align		4
.L_263:
        /*0058*/ 	.word	index@(.nv.constant0._Z7fmul_rzPfff)
        /*005c*/ 	.short	0x0380
        /*005e*/ 	.short	0x0010


	//----- nvinfo : EIATTR_SW_WAR
	.align		4
.L_264:
        /*0060*/ 	.byte	0x04, 0x36
        /*0062*/ 	.short	(.L_266 - .L_265)
.L_265:
        /*0064*/ 	.word	0x00000008
.L_266:


//--------------------- .nv.info._Z7fmul_ruPfff   --------------------------
	.section	.nv.info._Z7fmul_ruPfff,"",@"SHT_CUDA_INFO"
	.sectionflags	@""
	.align	4


	//----- nvinfo : EIATTR_CUDA_API_VERSION
	.align		4
        /*0000*/ 	.byte	0x04, 0x37
        /*0002*/ 	.short	(.L_268 - .L_267)
.L_267:
        /*0004*/ 	.word	0x00000082


	//----- nvinfo : EIATTR_KPARAM_INFO
	.align		4
.L_268:
        /*0008*/ 	.byte	0x04, 0x17
        /*000a*/ 	.short	(.L_270 - .L_269)
.L_269:
        /*000c*/ 	.word	0x00000000
        /*0010*/ 	.short	0x0002
        /*0012*/ 	.short	0x000c
        /*0014*/ 	.byte	0x00, 0xf0, 0x11, 0x00


	//----- nvinfo : EIATTR_KPARAM_INFO
	.align		4
.L_270:
        /*0018*/ 	.byte	0x04, 0x17
        /*001a*/ 	.short	(.L_272 - .L_271)
.L_271:
        /*001c*/ 	.word	0x00000000
        /*0020*/ 	.short	0x0001
        /*0022*/ 	.short	0x0008
        /*0024*/ 	.byte	0x00, 0xf0, 0x11, 0x00


	//----- nvinfo : EIATTR_KPARAM_INFO
	.align		4
.L_272:
        /*0028*/ 	.byte	0x04, 0x17
        /*002a*/ 	.short	(.L_274 - .L_273)
.L_273:
        /*002c*/ 	.word	0x00000000
        /*0030*/ 	.short	0x0000
        /*0032*/ 	.short	0x0000
        /*0034*/ 	.byte	0x00, 0xf5, 0x21, 0x00


	//----- nvinfo : EIATTR_SPARSE_MMA_MASK
	.align		4
.L_274:
        /*0038*/ 	.byte	0x03, 0x50
        /*003a*/ 	.short	0x0000


	//----- nvinfo : EIATTR_MAXREG_COUNT
	.align		4
        /*003c*/ 	.byte	0x03, 0x1b
        /*003e*/ 	.short	0x00ff


	//----- nvinfo : EIATTR_MERCURY_ISA_VERSION
	.align		4
        /*0040*/ 	.byte	0x03, 0x5f
        /*0042*/ 	.short	0x0101


	//----- nvinfo : EIATTR_VRC_CTA_INIT_COUNT
	.align		4
        /*0044*/ 	.byte	0x02, 0x4a
	.zero		1
	.zero		1


	//----- nvinfo : EIATTR_EXIT_INSTR_OFFSETS
	.align		4
        /*0048*/ 	.byte	0x04, 0x1c
        /*004a*/ 	.short	(.L_276 - .L_275)


	//   ....[0]....
.L_275:
        /*004c*/ 	.word	0x00000060


	//----- nvinfo : EIATTR_CBANK_PARAM_SIZE
	.align		4
.L_276:
        /*0050*/ 	.byte	0x03, 0x19
        /*0052*/ 	.short	0x0010


	//----- nvinfo : EIATTR_PARAM_CBANK
	.align		4
        /*0054*/ 	.byte	0x04, 0x0a
        /*0056*/ 	.short	(.L_278 - .L_277)
	.align		4
.L_277:
        /*0058*/ 	.word	index@(.nv.constant0._Z7fmul_ruPfff)
        /*005c*/ 	.short	0x0380
        /*005e*/ 	.short	0x0010


	//----- nvinfo : EIATTR_SW_WAR
	.align		4
.L_278:
        /*0060*/ 	.byte	0x04, 0x36
        /*0062*/ 	.short	(.L_280 - .L_279)
.L_279:
        /*0064*/ 	.word	0x00000008
.L_280:


//--------------------- .nv.info._Z7fmul_rnPfff   --------------------------
	.section	.nv.info._Z7fmul_rnPfff,"",@"SHT_CUDA_INFO"
	.sectionflags	@""
	.align	4


	//----- nvinfo : EIATTR_CUDA_API_VERSION
	.align		4
        /*0000*/ 	.byte	0x04, 0x37
        /*0002*/ 	.short	(.L_282 - .L_281)
.L_281:
        /*0004*/ 	.word	0x00000082


	//----- nvinfo : EIATTR_KPARAM_INFO
	.align		4
.L_282:
        /*0008*/ 	.byte	0x04, 0x17
        /*000a*/ 	.short	(.L_284 - .L_283)
.L_283:
        /*000c*/ 	.word	0x00000000
        /*0010*/ 	.short	0x0002
        /*0012*/ 	.short	0x000c
        /*0014*/ 	.byte	0x00, 0xf0, 0x11, 0x00


	//----- nvinfo : EIATTR_KPARAM_INFO
	.align		4
.L_284:
        /*0018*/ 	.byte	0x04, 0x17
        /*001a*/ 	.short	(.L_286 - .L_285)
.L_285:
        /*001c*/ 	.word	0x00000000
        /*0020*/ 	.short	0x0001
        /*0022*/ 	.short	0x0008
        /*0024*/ 	.byte	0x00, 0xf0, 0x11, 0x00


	//----- nvinfo : EIATTR_KPARAM_INFO
	.align		4
.L_286:
        /*0028*/ 	.byte	0x04, 0x17
        /*002a*/ 	.short	(.L_288 - .L_287)
.L_287:
        /*002c*/ 	.word	0x00000000
        /*0030*/ 	.short	0x0000
        /*0032*/ 	.short	0x0000
        /*0034*/ 	.byte	0x00, 0xf5, 0x21, 0x00


	//----- nvinfo : EIATTR_SPARSE_MMA_MASK
	.align		4
.L_288:
        /*0038*/ 	.byte	0x03, 0x50
        /*003a*/ 	.short	0x0000


	//----- nvinfo : EIATTR_MAXREG_COUNT
	.align		4
        /*003c*/ 	.byte	0x03, 0x1b
        /*003e*/ 	.short	0x00ff


	//----- nvinfo : EIATTR_MERCURY_ISA_VERSION
	.align		4
        /*0040*/ 	.byte	0x03, 0x5f
        /*0042*/ 	.short	0x0101


	//----- nvinfo : EIATTR_VRC_CTA_INIT_COUNT
	.align		4
        /*0044*/ 	.byte	0x02, 0x4a
	.zero		1
	.zero		1


	//----- nvinfo : EIATTR_EXIT_INSTR_OFFSETS
	.align		4
        /*0048*/ 	.byte	0x04, 0x1c
        /*004a*/ 	.short	(.L_290 - .L_289)


	//   ....[0]....
.L_289:
        /*004c*/ 	.word	0x00000060


	//----- nvinfo : EIATTR_CBANK_PARAM_SIZE
	.align		4
.L_290:
        /*0050*/ 	.byte	0x03, 0x19
        /*0052*/ 	.short	0x0010


	//----- nvinfo : EIATTR_PARAM_CBANK
	.align		4
        /*0054*/ 	.byte	0x04, 0x0a
        /*0056*/ 	.short	(.L_292 - .L_291)
	.align		4
.L_291:
        /*0058*/ 	.word	index@(.nv.constant0._Z7fmul_rnPfff)
        /*005c*/ 	.short	0x0380
        /*005e*/ 	.short	0x0010


	//----- nvinfo : EIATTR_SW_WAR
	.align		4
.L_292:
        /*0060*/ 	.byte	0x04, 0x36
        /*0062*/ 	.short	(.L_294 - .L_293)
.L_293:
        /*0064*/ 	.word	0x00000008
.L_294:


//--------------------- .nv.info._Z7fmul_rdPfff   --------------------------
	.section	.nv.info._Z7fmul_rdPfff,"",@"SHT_CUDA_INFO"
	.sectionflags	@""
	.align	4


	//----- nvinfo : EIATTR_CUDA_API_VERSION
	.align		4
        /*0000*/ 	.byte	0x04, 0x37
        /*0002*/ 	.short	(.L_296 - .L_295)
.L_295:
        /*0004*/ 	.word	0x00000082


	//----- nvinfo : EIATTR_KPARAM_INFO
	.align		4
.L_296:
        /*0008*/ 	.byte	0x04, 0x17
        /*000a*/ 	.short	(.L_298 - .L_297)
.L_297:
        /*000c*/ 	.word	0x00000000
        /*0010*/ 	.short	0x0002
        /*0012*/ 	.short	0x000c
        /*0014*/ 	.byte	0x00, 0xf0, 0x11, 0x00


	//----- nvinfo : EIATTR_KPARAM_INFO
	.align		4
.L_298:
        /*0018*/ 	.byte	0x04, 0x17
        /*001a*/ 	.short	(.L_300 - .L_299)
.L_299:
        /*001c*/ 	.word	0x00000000
        /*0020*/ 	.short	0x0001
        /*0022*/ 	.short	0x0008
        /*0024*/ 	.byte	0x00, 0xf0, 0x11, 0x00


	//----- nvinfo : EIATTR_KPARAM_INFO
	.align		4
.L_300:
        /*0028*/ 	.byte	0x04, 0x17
        /*002a*/ 	.short	(.L_302 - .L_301)
.L_301:
        /*002c*/ 	.word	0x00000000
        /*0030*/ 	.short	0x0000
        /*0032*/ 	.short	0x0000
        /*0034*/ 	.byte	0x00, 0xf5, 0x21, 0x00


	//----- nvinfo : EIATTR_SPARSE_MMA_MASK
	.align		4
.L_302:
        /*0038*/ 	.byte	0x03, 0x50
        /*003a*/ 	.short	0x0000


	//----- nvinfo : EIATTR_MAXREG_COUNT
	.align		4
        /*003c*/ 	.byte	0x03, 0x1b
        /*003e*/ 	.short	0x00ff


	//----- nvinfo : EIATTR_MERCURY_ISA_VERSION
	.align		4
        /*0040*/ 	.byte	0x03, 0x5f
        /*0042*/ 	.short	0x0101


	//----- nvinfo : EIATTR_VRC_CTA_INIT_COUNT
	.align		4
        /*0044*/ 	.byte	0x02, 0x4a
	.zero		1
	.zero		1


	//----- nvinfo : EIATTR_EXIT_INSTR_OFFSETS
	.align		4
        /*0048*/ 	.byte	0x04, 0x1c
        /*004a*/ 	.short	(.L_304 - .L_303)


	//   ....[0]....
.L_303:
        /*004c*/ 	.word	0x00000060


	//----- nvinfo : EIATTR_CBANK_PARAM_SIZE
	.align		4
.L_304:
        /*0050*/ 	.byte	0x03, 0x19
        /*0052*/ 	.short	0x0010


	//----- nvinfo : EIATTR_PARAM_CBANK
	.align		4
        /*0054*/ 	.byte	0x04, 0x0a
        /*0056*/ 	.short	(.L_306 - .L_305)
	.align		4
.L_305:
        /*0058*/ 	.word	index@(.nv.constant0._Z7fmul_rdPfff)
        /*005c*/ 	.short	0x0380
        /*005e*/ 	.short	0x0010


	//----- nvinfo : EIATTR_SW_WAR
	.align		4
.L_306:
        /*0060*/ 	.byte	0x04, 0x36
        /*0062*/ 	.short	(.L_308 - .L_307)
.L_307:
        /*0064*/ 	.word	0x00000008
.L_308:


//--------------------- .nv.info._Z7fmaf_rzPffff  --------------------------
	.section	.nv.info._Z7fmaf_rzPffff,"",@"SHT_CUDA_INFO"
	.sectionflags	@""
	.align	4


	//----- nvinfo : EIATTR_CUDA_API_VERSION
	.align		4
        /*0000*/ 	.byte	0x04, 0x37
        /*0002*/ 	.short	(.L_310 - .L_309)
.L_309:
        /*0004*/ 	.word	0x00000082


	//----- nvinfo : EIATTR_KPARAM_INFO
	.align		4
.L_310:
        /*0008*/ 	.byte	0x04, 0x17
        /*000a*/ 	.short	(.L_312 - .L_311)
.L_311:
        /*000c*/ 	.word	0x00000000
        /*0010*/ 	.short	0x0003
        /*0012*/ 	.short	0x0010
        /*0014*/ 	.byte	0x00, 0xf0, 0x11, 0x00


	//----- nvinfo : EIATTR_KPARAM_INFO
	.align		4
.L_312:
        /*0018*/ 	.byte	0x04, 0x17
        /*001a*/ 	.short	(.L_314 - .L_313)
.L_313:
        /*001c*/ 	.word	0x00000000
        /*0020*/ 	.short	0x0002
        /*0022*/ 	.short	0x000c
        /*0024*/ 	.byte	0x00, 0xf0, 0x11, 0x00


	//----- nvinfo : EIATTR_KPARAM_INFO
	.align		4
.L_314:
        /*0028*/ 	.byte	0x04, 0x17
        /*002a*/ 	.short	(.L_316 - .L_315)
.L_315:
        /*002c*/ 	.word	0x00000000
        /*0030*/ 	.short	0x0001
        /*0032*/ 	.short	0x0008
        /*0034*/ 	.byte	0x00, 0xf0, 0x11, 0x00


	//----- nvinfo : EIATTR_KPARAM_INFO
	.align		4
.L_316:
        /*0038*/ 	.byte	0x04, 0x17
        /*003a*/ 	.short	(.L_318 - .L_317)
.L_317:
        /*003c*/ 	.word	0x00000000
        /*0040*/ 	.short	0x0000
        /*0042*/ 	.short	0x0000
        /*0044*/ 	.byte	0x00, 0xf5, 0x21, 0x00


	//----- nvinfo : EIATTR_SPARSE_MMA_MASK
	.align		4
.L_318:
        /*0048*/ 	.byte	0x03, 0x50
        /*004a*/ 	.short	0x0000


	//----- nvinfo : EIATTR_MAXREG_COUNT
	.align		4
        /*004c*/ 	.byte	0x03, 0x1b
        /*004e*/ 	.short	0x00ff


	//----- nvinfo : EIATTR_MERCURY_ISA_VERSION
	.align		4
        /*0050*/ 	.byte	0x03, 0x5f
        /*0052*/ 	.short	0x0101


	//----- nvinfo : EIATTR_VRC_CTA_INIT_COUNT
	.align		4
        /*0054*/ 	.byte	0x02, 0x4a
	.zero		1
	.zero		1


	//----- nvinfo : EIATTR_EXIT_INSTR_OFFSETS
	.align		4
        /*0058*/ 	.byte	0x04, 0x1c
        /*005a*/ 	.short	(.L_320 - .L_319)


	//   ....[0]....
.L_319:
        /*005c*/ 	.word	0x00000070


	//----- nvinfo : EIATTR_CBANK_PARAM_SIZE
	.align		4
.L_320:
        /*0060*/ 	.byte	0x03, 0x19
        /*0062*/ 	.short	0x0014


	//----- nvinfo : EIATTR_PARAM_CBANK
	.align		4
        /*0064*/ 	.byte	0x04, 0x0a
        /*0066*/ 	.short	(.L_322 - .L_321)
	.align		4
.L_321:
        /*0068*/ 	.word	index@(.nv.constant0._Z7fmaf_rzPffff)
        /*006c*/ 	.short	0x0380
        /*006e*/ 	.short	0x0014


	//----- nvinfo : EIATTR_SW_WAR
	.align		4
.L_322:
        /*0070*/ 	.byte	0x04, 0x36
        /*0072*/ 	.short	(.L_324 - .L_323)
.L_323:
        /*0074*/ 	.word	0x00000008
.L_324:


//--------------------- .nv.info._Z7fmaf_ruPffff  --------------------------
	.section	.nv.info._Z7fmaf_ruPffff,"",@"SHT_CUDA_INFO"
	.sectionflags	@""
	.align	4


	//----- nvinfo : EIATTR_CUDA_API_VERSION
	.align		4
        /*0000*/ 	.byte	0x04, 0x37
        /*0002*/ 	.short	(.L_326 - .L_325)
.L_325:
        /*0004*/ 	.word	0x00000082


	//----- nvinfo : EIATTR_KPARAM_INFO
	.align		4
.L_326:
        /*0008*/ 	.byte	0x04, 0x17
        /*000a*/ 	.short	(.L_328 - .L_327)
.L_327:
        /*000c*/ 	.word	0x00000000
        /*0010*/ 	.short	0x0003
        /*0012*/ 	.short	0x0010
        /*0014*/ 	.byte	0x00, 0xf0, 0x11, 0x00


	//----- nvinfo : EIATTR_KPARAM_INFO
	.align		4
.L_328:
        /*0018*/ 	.byte	0x04, 0x17
        /*001a*/ 	.short	(.L_330 - .L_329)
.L_329:
        /*001c*/ 	.word	0x00000000
        /*0020*/ 	.short	0x0002
        /*0022*/ 	.short	0x000c
        /*0024*/ 	.byte	0x00, 0xf0, 0x11, 0x00


	//----- nvinfo : EIATTR_KPARAM_INFO
	.align		4
.L_330:
        /*0028*/ 	.byte	0x04, 0x17
        /*002a*/ 	.short	(.L_332 - .L_331)
.L_331:
        /*002c*/ 	.word	0x00000000
        /*0030*/ 	.short	0x0001
        /*0032*/ 	.short	0x0008
        /*0034*/ 	.byte	0x00, 0xf0, 0x11, 0x00


	//----- nvinfo : EIATTR_KPARAM_INFO
	.align		4
.L_332:
        /*0038*/ 	.byte	0x04, 0x17
        /*003a*/ 	.short	(.L_334 - .L_333)
.L_333:
        /*003c*/ 	.word	0x00000000
        /*0040*/ 	.short	0x0000
        /*0042*/ 	.short	0x0000
        /*0044*/ 	.byte	0x00, 0xf5, 0x21, 0x00


	//----- nvinfo : EIATTR_SPARSE_MMA_MASK
	.align		4
.L_334:
        /*0048*/ 	.byte	0x03, 0x50
        /*004a*/ 	.short	0x0000


	//----- nvinfo : EIATTR_MAXREG_COUNT
	.align		4
        /*004c*/ 	.byte	0x03, 0x1b
        /*004e*/ 	.short	0x00ff


	//----- nvinfo : EIATTR_MERCURY_ISA_VERSION
	.align		4
        /*0050*/ 	.byte	0x03, 0x5f
        /*0052*/ 	.short	0x0101


	//----- nvinfo : EIATTR_VRC_CTA_INIT_COUNT
	.align		4
        /*0054*/ 	.byte	0x02, 0x4a
	.zero		1
	.zero		1


	//----- nvinfo : EIATTR_EXIT_INSTR_OFFSETS
	.align		4
        /*0058*/ 	.byte	0x04, 0x1c
        /*005a*/ 	.short	(.L_336 - .L_335)


	//   ....[0]....
.L_335:
        /*005c*/ 	.word	0x00000070


	//----- nvinfo : EIATTR_CBANK_PARAM_SIZE
	.align		4
.L_336:
        /*0060*/ 	.byte	0x03, 0x19
        /*0062*/ 	.short	0x0014


	//----- nvinfo : EIATTR_PARAM_CBANK
	.align		4
        /*0064*/ 	.byte	0x04, 0x0a
        /*0066*/ 	.short	(.L_338 - .L_337)
	.align		4
.L_337:
        /*0068*/ 	.word	index@(.nv.constant0._Z7fmaf_ruPffff)
        /*006c*/ 	.short	0x0380
        /*006e*/ 	.short	0x0014


	//----- nvinfo : EIATTR_SW_WAR
	.align		4
.L_338:
        /*0070*/ 	.byte	0x04, 0x36
        /*0072*/ 	.short	(.L_340 - .L_339)
.L_339:
        /*0074*/ 	.word	0x00000008
.L_340:


//--------------------- .nv.info._Z7fmaf_rnPffff  --------------------------
	.section	.nv.info._Z7fmaf_rnPffff,"",@"SHT_CUDA_INFO"
	.sectionflags	@""
	.align	4


	//----- nvinfo : EIATTR_CUDA_API_VERSION
	.align		4
        /*0000*/ 	.byte	0x04, 0x37
        /*0002*/ 	.short	(.L_342 - .L_341)
.L_341:
        /*0004*/ 	.word	0x00000082


	//----- nvinfo : EIATTR_KPARAM_INFO
	.align		4
.L_342:
        /*0008*/ 	.byte	0x04, 0x17
        /*000a*/ 	.short	(.L_344 - .L_343)
.L_343:
        /*000c*/ 	.word	0x00000000
        /*0010*/ 	.short	0x0003
        /*0012*/ 	.short	0x0010
        /*0014*/ 	.byte	0x00, 0xf0, 0x11, 0x00


	//----- nvinfo : EIATTR_KPARAM_INFO
	.align		4
.L_344:
        /*0018*/ 	.byte	0x04, 0x17
        /*001a*/ 	.short	(.L_346 - .L_345)
.L_345:
        /*001c*/ 	.word	0x00000000
        /*0020*/ 	.short	0x0002
        /*0022*/ 	.short	0x000c
        /*0024*/ 	.byte	0x00, 0xf0, 0x11, 0x00


	//----- nvinfo : EIATTR_KPARAM_INFO
	.align		4
.L_346:
        /*0028*/ 	.byte	0x04, 0x17
        /*002a*/ 	.short	(.L_348 - .L_347)
.L_347:
        /*002c*/ 	.word	0x00000000
        /*0030*/ 	.short	0x0001
        /*0032*/ 	.short	0x0008
        /*0034*/ 	.byte	0x00, 0xf0, 0x11, 0x00


	//----- nvinfo : EIATTR_KPARAM_INFO
	.align		4
.L_348:
        /*0038*/ 	.byte	0x04, 0x17
        /*003a*/ 	.short	(.L_350 - .L_349)
.L_349:
        /*003c*/ 	.word	0x00000000
        /*0040*/ 	.short	0x0000
        /*0042*/ 	.short	0x0000
        /*0044*/ 	.byte	0x00, 0xf5, 0x21, 0x00


	//----- nvinfo : EIATTR_SPARSE_MMA_MASK
	.align		4
.L_350:
        /*0048*/ 	.byte	0x03, 0x50
        /*004a*/ 	.short	0x0000


	//----- nvinfo : EIATTR_MAXREG_COUNT
	.align		4
        /*004c*/ 	.byte	0x03, 0x1b
        /*004e*/ 	.short	0x00ff


	//----- nvinfo : EIATTR_MERCURY_ISA_VERSION
	.align		4
        /*0050*/ 	.byte	0x03, 0x5f
        /*0052*/ 	.short	0x0101


	//----- nvinfo : EIATTR_VRC_CTA_INIT_COUNT
	.align		4
        /*0054*/ 	.byte	0x02, 0x4a
	.zero		1
	.zero		1


	//----- nvinfo : EIATTR_EXIT_INSTR_OFFSETS
	.align		4
        /*0058*/ 	.byte	0x04, 0x1c
        /*005a*/ 	.short	(.L_352 - .L_351)


	//   ....[0]....
.L_351:
        /*005c*/ 	.word	0x00000070


	//----- nvinfo : EIATTR_CBANK_PARAM_SIZE
	.align		4
.L_352:
        /*0060*/ 	.byte	0x03, 0x19
        /*0062*/ 	.short	0x0014


	//----- nvinfo : EIATTR_PARAM_CBANK
	.align		4
        /*0064*/ 	.byte	0x04, 0x0a
        /*0066*/ 	.short	(.L_354 - .L_353)
	.align		4
.L_353:
        /*0068*/ 	.word	index@(.nv.constant0._Z7fmaf_rnPffff)
        /*006c*/ 	.short	0x0380
        /*006e*/ 	.short	0x0014


	//----- nvinfo : EIATTR_SW_WAR
	.align		4
.L_354:
        /*0070*/ 	.byte	0x04, 0x36
        /*0072*/ 	.short	(.L_356 - .L_355)
.L_355:
        /*0074*/ 	.word	0x00000008
.L_356:


//--------------------- .nv.info._Z7fmaf_rdPffff  --------------------------
	.section	.nv.info._Z7fmaf_rdPffff,"",@"SHT_CUDA_INFO"
	.sectionflags	@""
	.align	4


	//----- nvinfo : EIATTR_CUDA_API_VERSION
	.align		4
        /*0000*/ 	.byte	0x04, 0x37
        /*0002*/ 	.short	(.L_358 - .L_357)
.L_357:
        /*0004*/ 	.word	0x00000082


	//----- nvinfo : EIATTR_KPARAM_INFO
	.align		4
.L_358:
        /*0008*/ 	.byte	0x04, 0x17
        /*000a*/ 	.short	(.L_360 - .L_359)
.L_359:
        /*000c*/ 	.word	0x00000000
        /*0010*/ 	.short	0x0003
        /*0012*/ 	.short	0x0010
        /*0014*/ 	.byte	0x00, 0xf0, 0x11, 0x00


	//----- nvinfo : EIATTR_KPARAM_INFO
	.align		4
.L_360:
        /*0018*/ 	.byte	0x04, 0x17
        /*001a*/ 	.short	(.L_362 - .L_361)
.L_361:
        /*001c*/ 	.word	0x00000000
        /*0020*/ 	.short	0x0002
        /*0022*/ 	.short	0x000c
        /*0024*/ 	.byte	0x00, 0xf0, 0x11, 0x00


	//----- nvinfo : EIATTR_KPARAM_INFO
	.align		4
.L_362:
        /*0028*/ 	.byte	0x04, 0x17
        /*002a*/ 	.short	(.L_364 - .L_363)
.L_363:
        /*002c*/ 	.word	0x00000000
        /*0030*/ 	.short	0x0001
        /*0032*/ 	.short	0x0008
        /*0034*/ 	.byte	0x00, 0xf0, 0x11, 0x00


	//----- nvinfo : EIATTR_KPARAM_INFO
	.align		4
.L_364:
        /*0038*/ 	.byte	0x04, 0x17
        /*003a*/ 	.short	(.L_366 - .L_365)
.L_365:
        /*003c*/ 	.word	0x00000000
        /*0040*/ 	.short	0x0000
        /*0042*/ 	.short	0x0000
        /*0044*/ 	.byte	0x00, 0xf5, 0x21, 0x00


	//----- nvinfo : EIATTR_SPARSE_MMA_MASK
	.align		4
.L_366:
        /*0048*/ 	.byte	0x03, 0x50
        /*004a*/ 	.short	0x0000


	//----- nvinfo : EIATTR_MAXREG_COUNT
	.align		4
        /*004c*/ 	.byte	0x03, 0x1b
        /*004e*/ 	.short	0x00ff


	//----- nvinfo : EIATTR_MERCURY_ISA_VERSION
	.align		4
        /*0050*/ 	.byte	0x03, 0x5f
        /*0052*/ 	.short	0x0101


	//----- nvinfo : EIATTR_VRC_CTA_INIT_COUNT
	.align		4
        /*0054*/ 	.byte	0x02, 0x4a
	.zero		1
	.zero		1


	//----- nvinfo : EIATTR_EXIT_INSTR_OFFSETS
	.align		4
        /*0058*/ 	.byte	0x04, 0x1c
        /*005a*/ 	.short	(.L_368 - .L_367)


	//   ....[0]....
.L_367:
        /*005c*/ 	.word	0x00000070


	//----- nvinfo : EIATTR_CBANK_PARAM_SIZE
	.align		4
.L_368:
        /*0060*/ 	.byte	0x03, 0x19
        /*0062*/ 	.short	0x0014


	//----- nvinfo : EIATTR_PARAM_CBANK
	.align		4
        /*0064*/ 	.byte	0x04, 0x0a
        /*0066*/ 	.short	(.L_370 - .L_369)
	.align		4
.L_369:
        /*0068*/ 	.word	index@(.nv.constant0._Z7fmaf_rdPffff)
        /*006c*/ 	.short	0x0380
        /*006e*/ 	.short	0x0014


	//----- nvinfo : EIATTR_SW_WAR
	.align		4
.L_370:
        /*0070*/ 	.byte	0x04, 0x36
        /*0072*/ 	.short	(.L_372 - .L_371)
.L_371:
        /*0074*/ 	.word	0x00000008
.L_372:


//--------------------- .nv.info._Z7fadd_rzPfff   --------------------------
	.section	.nv.info._Z7fadd_rzPfff,"",@"SHT_CUDA_INFO"
	.sectionflags	@""
	.align	4


	//----- nvinfo : EIATTR_CUDA_API_VERSION
	.align		4
        /*0000*/ 	.byte	0x04, 0x37
        /*0002*/ 	.short	(.L_374 - .L_373)
.L_373:
        /*0004*/ 	.word	0x00000082


	//----- nvinfo : EIATTR_KPARAM_INFO
	.align		4
.L_374:
        /*0008*/ 	.byte	0x04, 0x17
        /*000a*/ 	.short	(.L_376 - .L_375)
.L_375:
        /*000c*/ 	.word	0x00000000
        /*0010*/ 	.short	0x0002
        /*0012*/ 	.short	0x000c
        /*0014*/ 	.byte	0x00, 0xf0, 0x11, 0x00


	//----- nvinfo : EIATTR_KPARAM_INFO
	.align		4
.L_376:
        /*0018*/ 	.byte	0x04, 0x17
        /*001a*/ 	.short	(.L_378 - .L_377)
.L_377:
        /*001c*/ 	.word	0x00000000
        /*0020*/ 	.short	0x0001
        /*0022*/ 	.short	0x0008
        /*0024*/ 	.byte	0x00, 0xf0, 0x11, 0x00


	//----- nvinfo : EIATTR_KPARAM_INFO
	.align		4
.L_378:
        /*0028*/ 	.byte	0x04, 0x17
        /*002a*/ 	.short	(.L_380 - .L_379)
.L_379:
        /*002c*/ 	.word	0x00000000
        /*0030*/ 	.short	0x0000
        /*0032*/ 	.short	0x0000
        /*0034*/ 	.byte	0x00, 0xf5, 0x21, 0x00


	//----- nvinfo : EIATTR_SPARSE_MMA_MASK
	.align		4
.L_380:
        /*0038*/ 	.byte	0x03, 0x50
        /*003a*/ 	.short	0x0000


	//----- nvinfo : EIATTR_MAXREG_COUNT
	.align		4
        /*003c*/ 	.byte	0x03, 0x1b
        /*003e*/ 	.short	0x00ff


	//----- nvinfo : EIATTR_MERCURY_ISA_VERSION
	.align		4
        /*0040*/ 	.byte	0x03, 0x5f
        /*0042*/ 	.short	0x0101


	//----- nvinfo : EIATTR_VRC_CTA_INIT_COUNT
	.align		4
        /*0044*/ 	.byte	0x02, 0x4a
	.zero		1
	.zero		1


	//----- nvinfo : EIATTR_EXIT_INSTR_OFFSETS
	.align		4
        /*0048*/ 	.byte	0x04, 0x1c
        /*004a*/ 	.short	(.L_382 - .L_381)


	//   ....[0]....
.L_381:
        /*004c*/ 	.word	0x00000060


	//----- nvinfo : EIATTR_CBANK_PARAM_SIZE
	.align		4
.L_382:
        /*0050*/ 	.byte	0x03, 0x19
        /*0052*/ 	.short	0x0010


	//----- nvinfo : EIATTR_PARAM_CBANK
	.align		4
        /*0054*/ 	.byte	0x04, 0x0a
        /*0056*/ 	.short	(.L_384 - .L_383)
	.align		4
.L_383:
        /*0058*/ 	.word	index@(.nv.constant0._Z7fadd_rzPfff)
        /*005c*/ 	.short	0x0380
        /*005e*/ 	.short	0x0010


	//----- nvinfo : EIATTR_SW_WAR
	.align		4
.L_384:
        /*0060*/ 	.byte	0x04, 0x36
        /*0062*/ 	.short	(.L_386 - .L_385)
.L_385:
        /*0064*/ 	.word	0x00000008
.L_386:


//--------------------- .nv.info._Z7fadd_ruPfff   --------------------------
	.section	.nv.info._Z7fadd_ruPfff,"",@"SHT_CUDA_INFO"
	.sectionflags	@""
	.align	4


	//----- nvinfo : EIATTR_CUDA_API_VERSION
	.align		4
        /*0000*/ 	.byte	0x04, 0x37
        /*0002*/ 	.short	(.L_388 - .L_387)
.L_387:
        /*0004*/ 	.word	0x00000082


	//----- nvinfo : EIATTR_KPARAM_INFO
	.align		4
.L_388:
        /*0008*/ 	.byte	0x04, 0x17
        /*000a*/ 	.short	(.L_390 - .L_389)
.L_389:
        /*000c*/ 	.word	0x00000000
        /*0010*/ 	.short	0x0002
        /*0012*/ 	.short	0x000c
        /*0014*/ 	.byte	0x00, 0xf0, 0x11, 0x00


	//----- nvinfo : EIATTR_KPARAM_INFO
	.align		4
.L_390:
        /*0018*/ 	.byte	0x04, 0x17
        /*001a*/ 	.short	(.L_392 - .L_391)
.L_391:
        /*001c*/ 	.word	0x00000000
        /*0020*/ 	.short	0x0001
        /*0022*/ 	.short	0x0008
        /*0024*/ 	.byte	0x00, 0xf0, 0x11, 0x00


	//----- nvinfo : EIATTR_KPARAM_INFO
	.align		4
.L_392:
        /*0028*/ 	.byte	0x04, 0x17
        /*002a*/ 	.short	(.L_394 - .L_393)
.L_393:
        /*002c*/ 	.word	0x00000000
        /*0030*/ 	.short	0x0000
        /*0032*/ 	.short	0x0000
        /*0034*/ 	.byte	0x00, 0xf5, 0x21, 0x00


	//----- nvinfo : EIATTR_SPARSE_MMA_MASK
	.align		4
.L_394:
        /*0038*/ 	.byte	0x03, 0x50
        /*003a*/ 	.short	0x0000


	//----- nvinfo : EIATTR_MAXREG_COUNT
	.align		4
        /*003c*/ 	.byte	0x03, 0x1b
        /*003e*/ 	.short	0x00ff


	//----- nvinfo : EIATTR_MERCURY_ISA_VERSION
	.align		4
        /*0040*/ 	.byte	0x03, 0x5f
        /*0042*/ 	.short	0x0101


	//----- nvinfo : EIATTR_VRC_CTA_INIT_COUNT
	.align		4
        /*0044*/ 	.byte	0x02, 0x4a
	.zero		1
	.zero		1


	//----- nvinfo : EIATTR_EXIT_INSTR_OFFSETS
	.align		4
        /*0048*/ 	.byte	0x04, 0x1c
        /*004a*/ 	.short	(.L_396 - .L_395)


	//   ....[0]....
.L_395:
        /*004c*/ 	.word	0x00000060


	//----- nvinfo : EIATTR_CBANK_PARAM_SIZE
	.align		4
.L_396:
        /*0050*/ 	.byte	0x03, 0x19
        /*0052*/ 	.short	0x0010


	//----- nvinfo : EIATTR_PARAM_CBANK
	.align		4
        /*0054*/ 	.byte	0x04, 0x0a
        /*0056*/ 	.short	(.L_398 - .L_397)
	.align		4
.L_397:
        /*0058*/ 	.word	index@(.nv.constant0._Z7fadd_ruPfff)
        /*005c*/ 	.short	0x0380
        /*005e*/ 	.short	0x0010


	//----- nvinfo : EIATTR_SW_WAR
	.align		4
.L_398:
        /*0060*/ 	.byte	0x04, 0x36
        /*0062*/ 	.short	(.L_400 - .L_399)
.L_399:
        /*0064*/ 	.word	0x00000008
.L_400:


//--------------------- .nv.info._Z7fadd_rnPfff   --------------------------
	.section	.nv.info._Z7fadd_rnPfff,"",@"SHT_CUDA_INFO"
	.sectionflags	@""
	.align	4


	//----- nvinfo : EIATTR_CUDA_API_VERSION
	.align		4
        /*0000*/ 	.byte	0x04, 0x37
        /*0002*/ 	.short	(.L_402 - .L_401)
.L_401:
        /*0004*/ 	.word	0x00000082


	//----- nvinfo : EIATTR_KPARAM_INFO
	.align		4
.L_402:
        /*0008*/ 	.byte	0x04, 0x17
        /*000a*/ 	.short	(.L_404 - .L_403)
.L_403:
        /*000c*/ 	.word	0x00000000
        /*0010*/ 	.short	0x0002
        /*0012*/ 	.short	0x000c
        /*0014*/ 	.byte	0x00, 0xf0, 0x11, 0x00


	//----- nvinfo : EIATTR_KPARAM_INFO
	.align		4
.L_404:
        /*0018*/ 	.byte	0x04, 0x17
        /*001a*/ 	.short	(.L_406 - .L_405)
.L_405:
        /*001c*/ 	.word	0x00000000
        /*0020*/ 	.short	0x0001
        /*0022*/ 	.short	0x0008
        /*0024*/ 	.byte	0x00, 0xf0, 0x11, 0x00


	//----- nvinfo : EIATTR_KPARAM_INFO
	.align		4
.L_406:
        /*0028*/ 	.byte	0x04, 0x17
        /*002a*/ 	.short	(.L_408 - .L_407)
.L_407:
        /*002c*/ 	.word	0x00000000
        /*0030*/ 	.short	0x0000
        /*0032*/ 	.short	0x0000
        /*0034*/ 	.byte	0x00, 0xf5, 0x21, 0x00


	//----- nvinfo : EIATTR_SPARSE_MMA_MASK
	.align		4
.L_408:
        /*0038*/ 	.byte	0x03, 0x50
        /*003a*/ 	.short	0x0000


	//----- nvinfo : EIATTR_MAXREG_COUNT
	.align		4
        /*003c*/ 	.byte	0x03, 0x1b
        /*003e*/ 	.short	0x00ff


	//----- nvinfo : EIATTR_MERCURY_ISA_VERSION
	.align		4
        /*0040*/ 	.byte	0x03, 0x5f
        /*0042*/ 	.short	0x0101


	//----- nvinfo : EIATTR_VRC_CTA_INIT_COUNT
	.align		4
        /*0044*/ 	.byte	0x02, 0x4a
	.zero		1
	.zero		1


	//----- nvinfo : EIATTR_EXIT_INSTR_OFFSETS
	.align		4
        /*0048*/ 	.byte	0x04, 0x1c
        /*004a*/ 	.short	(.L_410 - .L_409)


	//   ....[0]....
.L_409:
        /*004c*/ 	.word	0x00000060


	//----- nvinfo : EIATTR_CBANK_PARAM_SIZE
	.align		4
.L_410:
        /*0050*/ 	.byte	0x03, 0x19
        /*0052*/ 	.short	0x0010


	//----- nvinfo : EIATTR_PARAM_CBANK
	.align		4
        /*0054*/ 	.byte	0x04, 0x0a
        /*0056*/ 	.short	(.L_412 - .L_411)
	.align		4
.L_411:
        /*0058*/ 	.word	index@(.nv.constant0._Z7fadd_rnPfff)
        /*005c*/ 	.short	0x0380
        /*005e*/ 	.short	0x0010


	//----- nvinfo : EIATTR_SW_WAR
	.align		4
.L_412:
        /*0060*/ 	.byte	0x04, 0x36
        /*0062*/ 	.short	(.L_414 - .L_413)
.L_413:
        /*0064*/ 	.word	0x00000008
.L_414:


//--------------------- .nv.info._Z7fadd_rdPfff   --------------------------
	.section	.nv.info._Z7fadd_rdPfff,"",@"SHT_CUDA_INFO"
	.sectionflags	@""
	.align	4


	//----- nvinfo : EIATTR_CUDA_API_VERSION
	.align		4
        /*0000*/ 	.byte	0x04, 0x37
        /*0002*/ 	.short	(.L_416 - .L_415)
.L_415:
        /*0004*/ 	.word	0x00000082


	//----- nvinfo : EIATTR_KPARAM_INFO
	.align		4
.L_416:
        /*0008*/ 	.byte	0x04, 0x17
        /*000a*/ 	.short	(.L_418 - .L_417)
.L_417:
        /*000c*/ 	.word	0x00000000
        /*0010*/ 	.short	0x0002
        /*0012*/ 	.short	0x000c
        /*0014*/ 	.byte	0x00, 0xf0, 0x11, 0x00


	//----- nvinfo : EIATTR_KPARAM_INFO
	.align		4
.L_418:
        /*0018*/ 	.byte	0x04, 0x17
        /*001a*/ 	.short	(.L_420 - .L_419)
.L_419:
        /*001c*/ 	.word	0x00000000
        /*0020*/ 	.short	0x0001
        /*0022*/ 	.short	0x0008
        /*0024*/ 	.byte	0x00, 0xf0, 0x11, 0x00


	//----- nvinfo : EIATTR_KPARAM_INFO
	.align		4
.L_420:
        /*0028*/ 	.byte	0x04, 0x17
        /*002a*/ 	.short	(.L_422 - .L_421)
.L_421:
        /*002c*/ 	.word	0x00000000
        /*0030*/ 	.short	0x0000
        /*0032*/ 	.short	0x0000
        /*0034*/ 	.byte	0x00, 0xf5, 0x21, 0x00


	//----- nvinfo : EIATTR_SPARSE_MMA_MASK
	.align		4
.L_422:
        /*0038*/ 	.byte	0x03, 0x50
        /*003a*/ 	.short	0x0000


	//----- nvinfo : EIATTR_MAXREG_COUNT
	.align		4
        /*003c*/ 	.byte	0x03, 0x1b
        /*003e*/ 	.short	0x00ff


	//----- nvinfo : EIATTR_MERCURY_ISA_VERSION
	.align		4
        /*0040*/ 	.byte	0x03, 0x5f
        /*0042*/ 	.short	0x0101


	//----- nvinfo : EIATTR_VRC_CTA_INIT_COUNT
	.align		4
        /*0044*/ 	.byte	0x02, 0x4a
	.zero		1
	.zero		1


	//----- nvinfo : EIATTR_EXIT_INSTR_OFFSETS
	.align		4
        /*0048*/ 	.byte	0x04, 0x1c
        /*004a*/ 	.short	(.L_424 - .L_423)


	//   ....[0]....
.L_423:
        /*004c*/ 	.word	0x00000060


	//----- nvinfo : EIATTR_CBANK_PARAM_SIZE
	.align		4
.L_424:
        /*0050*/ 	.byte	0x03, 0x19
        /*0052*/ 	.short	0x0010


	//----- nvinfo : EIATTR_PARAM_CBANK
	.align		4
        /*0054*/ 	.byte	0x04, 0x0a
        /*0056*/ 	.short	(.L_426 - .L_425)
	.align		4
.L_425:
        /*0058*/ 	.word	index@(.nv.constant0._Z7fadd_rdPfff)
        /*005c*/ 	.short	0x0380
        /*005e*/ 	.short	0x0010


	//----- nvinfo : EIATTR_SW_WAR
	.align		4
.L_426:
        /*0060*/ 	.byte	0x04, 0x36
        /*0062*/ 	.short	(.L_428 - .L_427)
.L_427:
        /*0064*/ 	.word	0x00000008
.L_428:


//--------------------- .nv.info._Z4_ynfPfif      --------------------------
	.section	.nv.info._Z4_ynfPfif,"",@"SHT_CUDA_INFO"
	.sectionflags	@""
	.align	4


	//----- nvinfo : EIATTR_CUDA_API_VERSION
	.align		4
        /*0000*/ 	.byte	0x04, 0x37
        /*0002*/ 	.short	(.L_430 - .L_429)
.L_429:
        /*0004*/ 	.word	0x00000082


	//----- nvinfo : EIATTR_KPARAM_INFO
	.align		4
.L_430:
        /*0008*/ 	.byte	0x04, 0x17
        /*000a*/ 	.short	(.L_432 - .L_431)
.L_431:
        /*000c*/ 	.word	0x00000000
        /*0010*/ 	.short	0x0002
        /*0012*/ 	.short	0x000c
        /*0014*/ 	.byte	0x00, 0xf0, 0x11, 0x00


	//----- nvinfo : EIATTR_KPARAM_INFO
	.align		4
.L_432:
        /*0018*/ 	.byte	0x04, 0x17
        /*001a*/ 	.short	(.L_434 - .L_433)
.L_433:
        /*001c*/ 	.word	0x00000000
        /*0020*/ 	.short	0x0001
        /*0022*/ 	.short	0x0008
        /*0024*/ 	.byte	0x00, 0xf0, 0x11, 0x00


	//----- nvinfo : EIATTR_KPARAM_INFO
	.align		4
.L_434:
        /*0028*/ 	.byte	0x04, 0x17
        /*002a*/ 	.short	(.L_436 - .L_435)
.L_435:
        /*002c*/ 	.word	0x00000000
        /*0030*/ 	.short	0x0000
        /*0032*/ 	.short	0x0000
        /*0034*/ 	.byte	0x00, 0xf5, 0x21, 0x00


	//----- nvinfo : EIATTR_SPARSE_MMA_MASK
	.align		4
.L_436:
        /*0038*/ 	.byte	0x03, 0x50
        /*003a*/ 	.short	0x0000


	//----- nvinfo : EIATTR_MAXREG_COUNT
	.align		4
        /*003c*/ 	.byte	0x03, 0x1b
        /*003e*/ 	.short	0x00ff


	//----- nvinfo : EIATTR_MERCURY_ISA_VERSION
	.align		4
        /*0040*/ 	.byte	0x03, 0x5f
        /*0042*/ 	.short	0x0101


	//----- nvinfo : EIATTR_VRC_CTA_INIT_COUNT
	.align		4
        /*0044*/ 	.byte	0x02, 0x4a
	.zero		1
	.zero		1


	//----- nvinfo : EIATTR_EXIT_INSTR_OFFSETS
	.align		4
        /*0048*/ 	.byte	0x04, 0x1c
        /*004a*/ 	.short	(.L_438 - .L_437)


	//   ....[0]....
.L_437:
        /*004c*/ 	.word	0x000077d0


	//----- nvinfo : EIATTR_CRS_STACK_SIZE
	.align		4
.L_438:
        /*0050*/ 	.byte	0x04, 0x1e
        /*0052*/ 	.short	(.L_440 - .L_439)
.L_439:
        /*0054*/ 	.word	0x00000000


	//----- nvinfo : EIATTR_CBANK_PARAM_SIZE
	.align		4
.L_440:
        /*0058*/ 	.byte	0x03, 0x19
        /*005a*/ 	.short	0x0010


	//----- nvinfo : EIATTR_PARAM_CBANK
	.align		4
        /*005c*/ 	.byte	0x04, 0x0a
        /*005e*/ 	.short	(.L_442 - .L_441)
	.align		4
.L_441:
        /*0060*/ 	.word	index@(.nv.constant0._Z4_ynfPfif)
        /*0064*/ 	.short	0x0380
        /*0066*/ 	.short	0x0010


	//----- nvinfo : EIATTR_SW_WAR
	.align		4
.L_442:
        /*0068*/ 	.byte	0x04, 0x36
        /*006a*/ 	.short	(.L_444 - .L_443)
.L_443:
        /*006c*/ 	.word	0x00000008
.L_444:


//--------------------- .nv.info._Z4_y1fPff       --------------------------
	.section	.nv.info._Z4_y1fPff,"",@"SHT_CUDA_INFO"
	.sectionflags	@""
	.align	4


	//----- nvinfo : EIATTR_CUDA_API_VERSION
	.align		4
        /*0000*/ 	.byte	0x04, 0x37
        /*0002*/ 	.short	(.L_446 - .L_445)
.L_445:
        /*0004*/ 	.word	0x00000082


	//----- nvinfo : EIATTR_KPARAM_INFO
	.align		4
.L_446:
        /*0008*/ 	.byte	0x04, 0x17
        /*000a*/ 	.short	(.L_448 - .L_447)
.L_447:
        /*000c*/ 	.word	0x00000000
        /*0010*/ 	.short	0x0001
        /*0012*/ 	.short	0x0008
        /*0014*/ 	.byte	0x00, 0xf0, 0x11, 0x00


	//----- nvinfo : EIATTR_KPARAM_INFO
	.align		4
.L_448:
        /*0018*/ 	.byte	0x04, 0x17
        /*001a*/ 	.short	(.L_450 - .L_449)
.L_449:
        /*001c*/ 	.word	0x00000000
        /*0020*/ 	.short	0x0000
        /*0022*/ 	.short	0x0000
        /*0024*/ 	.byte	0x00, 0xf5, 0x21, 0x00


	//----- nvinfo : EIATTR_SPARSE_MMA_MASK
	.align		4
.L_450:
        /*0028*/ 	.byte	0x03, 0x50
        /*002a*/ 	.short	0x0000


	//----- nvinfo : EIATTR_MAXREG_COUNT
	.align		4
        /*002c*/ 	.byte	0x03, 0x1b
        /*002e*/ 	.short	0x00ff


	//----- nvinfo : EIATTR_MERCURY_ISA_VERSION
	.align		4
        /*0030*/ 	.byte	0x03, 0x5f
        /*0032*/ 	.short	0x0101


	//----- nvinfo : EIATTR_VRC_CTA_INIT_COUNT
	.align		4
        /*0034*/ 	.byte	0x02, 0x4a
	.zero		1
	.zero		1


	//----- nvinfo : EIATTR_EXIT_INSTR_OFFSETS
	.align		4
        /*0038*/ 	.byte	0x04, 0x1c
        /*003a*/ 	.short	(.L_452 - .L_451)


	//   ....[0]....
.L_451:
        /*003c*/ 	.word	0x00001bd0


	//----- nvinfo : EIATTR_CRS_STACK_SIZE
	.align		4
.L_452:
        /*0040*/ 	.byte	0x04, 0x1e
        /*0042*/ 	.short	(.L_454 - .L_453)
.L_453:
        /*0044*/ 	.word	0x00000000


	//----- nvinfo : EIATTR_CBANK_PARAM_SIZE
	.align		4
.L_454:
        /*0048*/ 	.byte	0x03, 0x19
        /*004a*/ 	.short	0x000c


	//----- nvinfo : EIATTR_PARAM_CBANK
	.align		4
        /*004c*/ 	.byte	0x04, 0x0a
        /*004e*/ 	.short	(.L_456 - .L_455)
	.align		4
.L_455:
        /*0050*/ 	.word	index@(.nv.constant0._Z4_y1fPff)
        /*0054*/ 	.short	0x0380
        /*0056*/ 	.short	0x000c


	//----- nvinfo : EIATTR_SW_WAR
	.align		4
.L_456:
        /*0058*/ 	.byte	0x04, 0x36
        /*005a*/ 	.short	(.L_458 - .L_457)
.L_457:
        /*005c*/ 	.word	0x00000008
.L_458:


//--------------------- .nv.info._Z4_y0fPff       --------------------------
	.section	.nv.info._Z4_y0fPff,"",@"SHT_CUDA_INFO"
	.sectionflags	@""
	.align	4


	//----- nvinfo : EIATTR_CUDA_API_VERSION
	.align		4
        /*0000*/ 	.byte	0x04, 0x37
        /*0002*/ 	.short	(.L_460 - .L_459)
.L_459:
        /*0004*/ 	.word	0x00000082


	//----- nvinfo : EIATTR_KPARAM_INFO
	.align		4
.L_460:
        /*0008*/ 	.byte	0x04, 0x17
        /*000a*/ 	.short	(.L_462 - .L_461)
.L_461:
        /*000c*/ 	.word	0x00000000
        /*0010*/ 	.short	0x0001
        /*0012*/ 	.short	0x0008
        /*0014*/ 	.byte	0x00, 0xf0, 0x11, 0x00


	//----- nvinfo : EIATTR_KPARAM_INFO
	.align		4
.L_462:
        /*0018*/ 	.byte	0x04, 0x17
        /*001a*/ 	.short	(.L_464 - .L_463)
.L_463:
        /*001c*/ 	.word	0x00000000
        /*0020*/ 	.short	0x0000
        /*0022*/ 	.short	0x0000
        /*0024*/ 	.byte	0x00, 0xf5, 0x21, 0x00


	//----- nvinfo : EIATTR_SPARSE_MMA_MASK
	.align		4
.L_464:
        /*0028*/ 	.byte	0x03, 0x50
        /*002a*/ 	.short	0x0000


	//----- nvinfo : EIATTR_MAXREG_COUNT
	.align		4
        /*002c*/ 	.byte	0x03, 0x1b
        /*002e*/ 	.short	0x00ff


	//----- nvinfo : EIATTR_MERCURY_ISA_VERSION
	.align		4
        /*0030*/ 	.byte	0x03, 0x5f
        /*0032*/ 	.short	0x0101


	//----- nvinfo : EIATTR_VRC_CTA_INIT_COUNT
	.align		4
        /*0034*/ 	.byte	0x02, 0x4a
	.zero		1
	.zero		1


	//----- nvinfo : EIATTR_EXIT_INSTR_OFFSETS
	.align		4
        /*0038*/ 	.byte	0x04, 0x1c
        /*003a*/ 	.short	(.L_466 - .L_465)


	//   ....[0]....
.L_465:
        /*003c*/ 	.word	0x00001ab0


	//----- nvinfo : EIATTR_CBANK_PARAM_SIZE
	.align		4
.L_466:
        /*0040*/ 	.byte	0x03, 0x19
        /*0042*/ 	.short	0x000c


	//----- nvinfo : EIATTR_PARAM_CBANK
	.align		4
        /*0044*/ 	.byte	0x04, 0x0a
        /*0046*/ 	.short	(.L_468 - .L_467)
	.align		4
.L_467:
        /*0048*/ 	.word	index@(.nv.constant0._Z4_y0fPff)
        /*004c*/ 	.short	0x0380
        /*004e*/ 	.short	0x000c


	//----- nvinfo : EIATTR_SW_WAR
	.align		4
.L_468:
        /*0050*/ 	.byte	0x04, 0x36
        /*0052*/ 	.short	(.L_470 - .L_469)
.L_469:
        /*0054*/ 	.word	0x00000008
.L_470:


//--------------------- .nv.info._Z7_rnormfPfiPKf --------------------------
	.section	.nv.info._Z7_rnormfPfiPKf,"",@"SHT_CUDA_INFO"
	.sectionflags	@""
	.align	4


	//----- nvinfo : EIATTR_CUDA_API_VERSION
	.align		4
        /*0000*/ 	.byte	0x04, 0x37
        /*0002*/ 	.short	(.L_472 - .L_471)
.L_471:
        /*0004*/ 	.word	0x00000082


	//----- nvinfo : EIATTR_KPARAM_INFO
	.align		4
.L_472:
        /*0008*/ 	.byte	0x04, 0x17
        /*000a*/ 	.short	(.L_474 - .L_473)
.L_473:
        /*000c*/ 	.word	0x00000000
        /*0010*/ 	.short	0x0002
        /*0012*/ 	.short	0x0010
        /*0014*/ 	.byte	0x00, 0xf5, 0x21, 0x00


	//----- nvinfo : EIATTR_KPARAM_INFO
	.align		4
.L_474:
        /*0018*/ 	.byte	0x04, 0x17
        /*001a*/ 	.short	(.L_476 - .L_475)
.L_475:
        /*001c*/ 	.word	0x00000000
        /*0020*/ 	.short	0x0001
        /*0022*/ 	.short	0x0008
        /*0024*/ 	.byte	0x00, 0xf0, 0x11, 0x00


	//----- nvinfo : EIATTR_KPARAM_INFO
	.align		4
.L_476:
        /*0028*/ 	.byte	0x04, 0x17
        /*002a*/ 	.short	(.L_478 - .L_477)
.L_477:
        /*002c*/ 	.word	0x00000000
        /*0030*/ 	.short	0x0000
        /*0032*/ 	.short	0x0000
        /*0034*/ 	.byte	0x00, 0xf5, 0x21, 0x00


	//----- nvinfo : EIATTR_SPARSE_MMA_MASK
	.align		4
.L_478:
        /*0038*/ 	.byte	0x03, 0x50
        /*003a*/ 	.short	0x0000


	//----- nvinfo : EIATTR_MAXREG_COUNT
	.align		4
        /*003c*/ 	.byte	0x03, 0x1b
        /*003e*/ 	.short	0x00ff


	//----- nvinfo : EIATTR_MERCURY_ISA_VERSION
	.align		4
        /*0040*/ 	.byte	0x03, 0x5f
        /*0042*/ 	.short	0x0101


	//----- nvinfo : EIATTR_VRC_CTA_INIT_COUNT
	.align		4
        /*0044*/ 	.byte	0x02, 0x4a
	.zero		1
	.zero		1


	//----- nvinfo : EIATTR_EXIT_INSTR_OFFSETS
	.align		4
        /*0048*/ 	.byte	0x04, 0x1c
        /*004a*/ 	.short	(.L_480 - .L_479)


	//   ....[0]....
.L_479:
        /*004c*/ 	.word	0x00001190


	//----- nvinfo : EIATTR_CBANK_PARAM_SIZE
	.align		4
.L_480:
        /*0050*/ 	.byte	0x03, 0x19
        /*0052*/ 	.short	0x0018


	//----- nvinfo : EIATTR_PARAM_CBANK
	.align		4
        /*0054*/ 	.byte	0x04, 0x0a
        /*0056*/ 	.short	(.L_482 - .L_481)
	.align		4
.L_481:
        /*0058*/ 	.word	index@(.nv.constant0._Z7_rnormfPfiPKf)
        /*005c*/ 	.short	0x0380
        /*005e*/ 	.short	0x0018


	//----- nvinfo : EIATTR_SW_WAR
	.align		4
.L_482:
        /*0060*/ 	.byte	0x04, 0x36
        /*0062*/ 	.short	(.L_484 - .L_483)
.L_483:
        /*0064*/ 	.word	0x00000008
.L_484:


//--------------------- .nv.info._Z6_normfPfiPKf  --------------------------
	.section	.nv.info._Z6_normfPfiPKf,"",@"SHT_CUDA_INFO"
	.sectionflags	@""
	.align	4


	//----- nvinfo : EIATTR_CUDA_API_VERSION
	.align		4
        /*0000*/ 	.byte	0x04, 0x37
        /*0002*/ 	.short	(.L_486 - .L_485)
.L_485:
        /*0004*/ 	.word	0x00000082


	//----- nvinfo : EIATTR_KPARAM_INFO
	.align		4
.L_486:
        /*0008*/ 	.byte	0x04, 0x17
        /*000a*/ 	.short	(.L_488 - .L_487)
.L_487:
        /*000c*/ 	.word	0x00000000
        /*0010*/ 	.short	0x0002
        /*0012*/ 	.short	0x0010
        /*0014*/ 	.byte	0x00, 0xf5, 0x21, 0x00


	//----- nvinfo : EIATTR_KPARAM_INFO
	.align		4
.L_488:
        /*0018*/ 	.byte	0x04, 0x17
        /*001a*/ 	.short	(.L_490 - .L_489)
.L_489:
        /*001c*/ 	.word	0x00000000
        /*0020*/ 	.short	0x0001
        /*0022*/ 	.short	0x0008
        /*0024*/ 	.byte	0x00, 0xf0, 0x11, 0x00


	//----- nvinfo : EIATTR_KPARAM_INFO
	.align		4
.L_490:
        /*0028*/ 	.byte	0x04, 0x17
        /*002a*/ 	.short	(.L_492 - .L_491)
.L_491:
        /*002c*/ 	.word	0x00000000
        /*0030*/ 	.short	0x0000
        /*0032*/ 	.short	0x0000
        /*0034*/ 	.byte	0x00, 0xf5, 0x21, 0x00


	//----- nvinfo : EIATTR_SPARSE_MMA_MASK
	.align		4
.L_492:
        /*0038*/ 	.byte	0x03, 0x50
        /*003a*/ 	.short	0x0000


	//----- nvinfo : EIATTR_MAXREG_COUNT
	.align		4
        /*003c*/ 	.byte	0x03, 0x1b
        /*003e*/ 	.short	0x00ff


	//----- nvinfo : EIATTR_MERCURY_ISA_VERSION
	.align		4
        /*0040*/ 	.byte	0x03, 0x5f
        /*0042*/ 	.short	0x0101


	//----- nvinfo : EIATTR_VRC_CTA_INIT_COUNT
	.align		4
        /*0044*/ 	.byte	0x02, 0x4a
	.zero		1
	.zero		1


	//----- nvinfo : EIATTR_EXIT_INSTR_OFFSETS
	.align		4
        /*0048*/ 	.byte	0x04, 0x1c
        /*004a*/ 	.short	(.L_494 - .L_493)


	//   ....[0]....
.L_493:
        /*004c*/ 	.word	0x00001250


	//----- nvinfo : EIATTR_CRS_STACK_SIZE
	.align		4
.L_494:
        /*0050*/ 	.byte	0x04, 0x1e
        /*0052*/ 	.short	(.L_496 - .L_495)
.L_495:
        /*0054*/ 	.word	0x00000000


	//----- nvinfo : EIATTR_CBANK_PARAM_SIZE
	.align		4
.L_496:
        /*0058*/ 	.byte	0x03, 0x19
        /*005a*/ 	.short	0x0018


	//----- nvinfo : EIATTR_PARAM_CBANK
	.align		4
        /*005c*/ 	.byte	0x04, 0x0a
        /*005e*/ 	.short	(.L_498 - .L_497)
	.align		4
.L_497:
        /*0060*/ 	.word	index@(.nv.constant0._Z6_normfPfiPKf)
        /*0064*/ 	.short	0x0380
        /*0066*/ 	.short	0x0018


	//----- nvinfo : EIATTR_SW_WAR
	.align		4
.L_498:
        /*0068*/ 	.byte	0x04, 0x36
        /*006a*/ 	.short	(.L_500 - .L_499)
.L_499:
        /*006c*/ 	.word	0x00000008
.L_500:


//--------------------- .nv.info._Z11setVecValuePff --------------------------
	.section	.nv.info._Z11setVecValuePff,"",@"SHT_CUDA_INFO"
	.sectionflags	@""
	.align	4


	//----- nvinfo : EIATTR_CUDA_API_VERSION
	.align		4
        /*0000*/ 	.byte	0x04, 0x37
        /*0002*/ 	.short	(.L_502 - .L_501)
.L_501:
        /*0004*/ 	.word	0x00000082


	//----- nvinfo : EIATTR_KPARAM_INFO
	.align		4
.L_502:
        /*0008*/ 	.byte	0x04, 0x17
        /*000a*/ 	.short	(.L_504 - .L_503)
.L_503:
        /*000c*/ 	.word	0x00000000
        /*0010*/ 	.short	0x0001
        /*0012*/ 	.short	0x0008
        /*0014*/ 	.byte	0x00, 0xf0, 0x11, 0x00


	//----- nvinfo : EIATTR_KPARAM_INFO
	.align		4
.L_504:
        /*0018*/ 	.byte	0x04, 0x17
        /*001a*/ 	.short	(.L_506 - .L_505)
.L_505:
        /*001c*/ 	.word	0x00000000
        /*0020*/ 	.short	0x0000
        /*0022*/ 	.short	0x0000
        /*0024*/ 	.byte	0x00, 0xf5, 0x21, 0x00


	//----- nvinfo : EIATTR_SPARSE_MMA_MASK
	.align		4
.L_506:
        /*0028*/ 	.byte	0x03, 0x50
        /*002a*/ 	.short	0x0000


	//----- nvinfo : EIATTR_MAXREG_COUNT
	.align		4
        /*002c*/ 	.byte	0x03, 0x1b
        /*002e*/ 	.short	0x00ff


	//----- nvinfo : EIATTR_MERCURY_ISA_VERSION
	.align		4
        /*0030*/ 	.byte	0x03, 0x5f
        /*0032*/ 	.short	0x0101


	//----- nvinfo : EIATTR_VRC_CTA_INIT_COUNT
	.align		4
        /*0034*/ 	.byte	0x02, 0x4a
	.zero		1
	.zero		1


	//----- nvinfo : EIATTR_EXIT_INSTR_OFFSETS
	.align		4
        /*0038*/ 	.byte	0x04, 0x1c
        /*003a*/ 	.short	(.L_508 - .L_507)


	//   ....[0]....
.L_507:
        /*003c*/ 	.word	0x00000050


	//----- nvinfo : EIATTR_CBANK_PARAM_SIZE
	.align		4
.L_508:
        /*0040*/ 	.byte	0x03, 0x19
        /*0042*/ 	.short	0x000c


	//----- nvinfo : EIATTR_PARAM_CBANK
	.align		4
        /*0044*/ 	.byte	0x04, 0x0a
        /*0046*/ 	.short	(.L_510 - .L_509)
	.align		4
.L_509:
        /*0048*/ 	.word	index@(.nv.constant0._Z11setVecValuePff)
        /*004c*/ 	.short	0x0380
        /*004e*/ 	.short	0x000c


	//----- nvinfo : EIATTR_SW_WAR
	.align		4
.L_510:
        /*0050*/ 	.byte	0x04, 0x36
        /*0052*/ 	.short	(.L_512 - .L_511)
.L_511:
        /*0054*/ 	.word	0x00000008
.L_512:


//--------------------- .nv.info._Z12_normcdfinvfPff --------------------------
	.section	.nv.info._Z12_normcdfinvfPff,"",@"SHT_CUDA_INFO"
	.sectionflags	@""
	.align	4


	//----- nvinfo : EIATTR_CUDA_API_VERSION
	.align		4
        /*0000*/ 	.byte	0x04, 0x37
        /*0002*/ 	.short	(.L_514 - .L_513)
.L_513:
        /*0004*/ 	.word	0x00000082


	//----- nvinfo : EIATTR_KPARAM_INFO
	.align		4
.L_514:
        /*0008*/ 	.byte	0x04, 0x17
        /*000a*/ 	.short	(.L_516 - .L_515)
.L_515:
        /*000c*/ 	.word	0x00000000
        /*0010*/ 	.short	0x0001
        /*0012*/ 	.short	0x0008
        /*0014*/ 	.byte	0x00, 0xf0, 0x11, 0x00


	//----- nvinfo : EIATTR_KPARAM_INFO
	.align		4
.L_516:
        /*0018*/ 	.byte	0x04, 0x17
        /*001a*/ 	.short	(.L_518 - .L_517)
.L_517:
        /*001c*/ 	.word	0x00000000
        /*0020*/ 	.short	0x0000
        /*0022*/ 	.short	0x0000
        /*0024*/ 	.byte	0x00, 0xf5, 0x21, 0x00


	//----- nvinfo : EIATTR_SPARSE_MMA_MASK
	.align		4
.L_518:
        /*0028*/ 	.byte	0x03, 0x50
        /*002a*/ 	.short	0x0000


	//----- nvinfo : EIATTR_MAXREG_COUNT
	.align		4
        /*002c*/ 	.byte	0x03, 0x1b
        /*002e*/ 	.short	0x00ff


	//----- nvinfo : EIATTR_MERCURY_ISA_VERSION
	.align		4
        /*0030*/ 	.byte	0x03, 0x5f
        /*0032*/ 	.short	0x0101


	//----- nvinfo : EIATTR_VRC_CTA_INIT_COUNT
	.align		4
        /*0034*/ 	.byte	0x02, 0x4a
	.zero		1
	.zero		1


	//----- nvinfo : EIATTR_EXIT_INSTR_OFFSETS
	.align		4
        /*0038*/ 	.byte	0x04, 0x1c
        /*003a*/ 	.short	(.L_520 - .L_519)


	//   ....[0]....
.L_519:
        /*003c*/ 	.word	0x000002e0


	//----- nvinfo : EIATTR_CBANK_PARAM_SIZE
	.align		4
.L_520:
        /*0040*/ 	.byte	0x03, 0x19
        /*0042*/ 	.short	0x000c


	//----- nvinfo : EIATTR_PARAM_CBANK
	.align		4
        /*0044*/ 	.byte	0x04, 0x0a
        /*0046*/ 	.short	(.L_522 - .L_521)
	.align		4
.L_521:
        /*0048*/ 	.word	index@(.nv.constant0._Z12_normcdfinvfPff)
        /*004c*/ 	.short	0x0380
        /*004e*/ 	.short	0x000c


	//----- nvinfo : EIATTR_SW_WAR
	.align		4
.L_522:
        /*0050*/ 	.byte	0x04, 0x36
        /*0052*/ 	.short	(.L_524 - .L_523)
.L_523:
        /*0054*/ 	.word	0x00000008
.L_524:


//--------------------- .nv.info._Z9_normcdffPff  --------------------------
	.section	.nv.info._Z9_normcdffPff,"",@"SHT_CUDA_INFO"
	.sectionflags	@""
	.align	4


	//----- nvinfo : EIATTR_CUDA_API_VERSION
	.align		4
        /*0000*/ 	.byte	0x04, 0x37
        /*0002*/ 	.short	(.L_526 - .L_525)
.L_525:
        /*0004*/ 	.word	0x00000082


	//----- nvinfo : EIATTR_KPARAM_INFO
	.align		4
.L_526:
        /*0008*/ 	.byte	0x04, 0x17
        /*000a*/ 	.short	(.L_528 - .L_527)
.L_527:
        /*000c*/ 	.word	0x00000000
        /*0010*/ 	.short	0x0001
        /*0012*/ 	.short	0x0008
        /*0014*/ 	.byte	0x00, 0xf0, 0x11, 0x00


	//----- nvinfo : EIATTR_KPARAM_INFO
	.align		4
.L_528:
        /*0018*/ 	.byte	0x04, 0x17
        /*001a*/ 	.short	(.L_530 - .L_529)
.L_529:
        /*001c*/ 	.word	0x00000000
        /*0020*/ 	.short	0x0000
        /*0022*/ 	.short	0x0000
        /*0024*/ 	.byte	0x00, 0xf5, 0x21, 0x00


	//----- nvinfo : EIATTR_SPARSE_MMA_MASK
	.align		4
.L_530:
        /*0028*/ 	.byte	0x03, 0x50
        /*002a*/ 	.short	0x0000


	//----- nvinfo : EIATTR_MAXREG_COUNT
	.align		4
        /*002c*/ 	.byte	0x03, 0x1b
        /*002e*/ 	.short	0x00ff


	//----- nvinfo : EIATTR_MERCURY_ISA_VERSION
	.align		4
        /*0030*/ 	.byte	0x03, 0x5f
        /*0032*/ 	.short	0x0101


	//----- nvinfo : EIATTR_VRC_CTA_INIT_COUNT
	.align		4
        /*0034*/ 	.byte	0x02, 0x4a
	.zero		1
	.zero		1


	//----- nvinfo : EIATTR_EXIT_INSTR_OFFSETS
	.align		4
        /*0038*/ 	.byte	0x04, 0x1c
        /*003a*/ 	.short	(.L_532 - .L_531)


	//   ....[0]....
.L_531:
        /*003c*/ 	.word	0x00000440


	//----- nvinfo : EIATTR_CBANK_PARAM_SIZE
	.align		4
.L_532:
        /*0040*/ 	.byte	0x03, 0x19
        /*0042*/ 	.short	0x000c


	//----- nvinfo : EIATTR_PARAM_CBANK
	.align		4
        /*0044*/ 	.byte	0x04, 0x0a
        /*0046*/ 	.short	(.L_534 - .L_533)
	.align		4
.L_533:
        /*0048*/ 	.word	index@(.nv.constant0._Z9_normcdffPff)
        /*004c*/ 	.short	0x0380
        /*004e*/ 	.short	0x000c


	//----- nvinfo : EIATTR_SW_WAR
	.align		4
.L_534:
        /*0050*/ 	.byte	0x04, 0x36
        /*0052*/ 	.short	(.L_536 - .L_535)
.L_535:
        /*0054*/ 	.word	0x00000008
.L_536:


//--------------------- .nv.info._Z4_jnfPfif      --------------------------
	.section	.nv.info._Z4_jnfPfif,"",@"SHT_CUDA_INFO"
	.sectionflags	@""
	.align	4


	//----- nvinfo : EIATTR_CUDA_API_VERSION
	.align		4
        /*0000*/ 	.byte	0x04, 0x37
        /*0002*/ 	.short	(.L_538 - .L_537)
.L_537:
        /*0004*/ 	.word	0x00000082


	//----- nvinfo : EIATTR_KPARAM_INFO
	.align		4
.L_538:
        /*0008*/ 	.byte	0x04, 0x17
        /*000a*/ 	.short	(.L_540 - .L_539)
.L_539:
        /*000c*/ 	.word	0x00000000
        /*0010*/ 	.short	0x0002
        /*0012*/ 	.short	0x000c
        /*0014*/ 	.byte	0x00, 0xf0, 0x11, 0x00


	//----- nvinfo : EIATTR_KPARAM_INFO
	.align		4
.L_540:
        /*0018*/ 	.byte	0x04, 0x17
        /*001a*/ 	.short	(.L_542 - .L_541)
.L_541:
        /*001c*/ 	.word	0x00000000
        /*0020*/ 	.short	0x0001
        /*0022*/ 	.short	0x0008
        /*0024*/ 	.byte	0x00, 0xf0, 0x11, 0x00


	//----- nvinfo : EIATTR_KPARAM_INFO
	.align		4
.L_542:
        /*0028*/ 	.byte	0x04, 0x17
        /*002a*/ 	.short	(.L_544 - .L_543)
.L_543:
        /*002c*/ 	.word	0x00000000
        /*0030*/ 	.short	0x0000
        /*0032*/ 	.short	0x0000
        /*0034*/ 	.byte	0x00, 0xf5, 0x21, 0x00


	//----- nvinfo : EIATTR_SPARSE_MMA_MASK
	.align		4
.L_544:
        /*0038*/ 	.byte	0x03, 0x50
        /*003a*/ 	.short	0x0000


	//----- nvinfo : EIATTR_MAXREG_COUNT
	.align		4
        /*003c*/ 	.byte	0x03, 0x1b
        /*003e*/ 	.short	0x00ff


	//----- nvinfo : EIATTR_MERCURY_ISA_VERSION
	.align		4
        /*0040*/ 	.byte	0x03, 0x5f
        /*0042*/ 	.short	0x0101


	//----- nvinfo : EIATTR_VRC_CTA_INIT_COUNT
	.align		4
        /*0044*/ 	.byte	0x02, 0x4a
	.zero		1
	.zero		1


	//----- nvinfo : EIATTR_EXIT_INSTR_OFFSETS
	.align		4
        /*0048*/ 	.byte	0x04, 0x1c
        /*004a*/ 	.short	(.L_546 - .L_545)


	//   ....[0]....
.L_545:
        /*004c*/ 	.word	0x00004500


	//----- nvinfo : EIATTR_CRS_STACK_SIZE
	.align		4
.L_546:
        /*0050*/ 	.byte	0x04, 0x1e
        /*0052*/ 	.short	(.L_548 - .L_547)
.L_547:
        /*0054*/ 	.word	0x00000000


	//----- nvinfo : EIATTR_CBANK_PARAM_SIZE
	.align		4
.L_548:
        /*0058*/ 	.byte	0x03, 0x19
        /*005a*/ 	.short	0x0010


	//----- nvinfo : EIATTR_PARAM_CBANK
	.align		4
        /*005c*/ 	.byte	0x04, 0x0a
        /*005e*/ 	.short	(.L_550 - .L_549)
	.align		4
.L_549:
        /*0060*/ 	.word	index@(.nv.constant0._Z4_jnfPfif)
        /*0064*/ 	.short	0x0380
        /*0066*/ 	.short	0x0010


	//----- nvinfo : EIATTR_SW_WAR
	.align		4
.L_550:
        /*0068*/ 	.byte	0x04, 0x36
        /*006a*/ 	.short	(.L_552 - .L_551)
.L_551:
        /*006c*/ 	.word	0x00000008
.L_552:


//--------------------- .nv.info._Z4_j1fPff       --------------------------
	.section	.nv.info._Z4_j1fPff,"",@"SHT_CUDA_INFO"
	.sectionflags	@""
	.align	4


	//----- nvinfo : EIATTR_CUDA_API_VERSION
	.align		4
        /*0000*/ 	.byte	0x04, 0x37
        /*0002*/ 	.short	(.L_554 - .L_553)
.L_553:
        /*0004*/ 	.word	0x00000082


	//----- nvinfo : EIATTR_KPARAM_INFO
	.align		4
.L_554:
        /*0008*/ 	.byte	0x04, 0x17
        /*000a*/ 	.short	(.L_556 - .L_555)
.L_555:
        /*000c*/ 	.word	0x00000000
        /*0010*/ 	.short	0x0001
        /*0012*/ 	.short	0x0008
        /*0014*/ 	.byte	0x00, 0xf0, 0x11, 0x00


	//----- nvinfo : EIATTR_KPARAM_INFO
	.align		4
.L_556:
        /*0018*/ 	.byte	0x04, 0x17
        /*001a*/ 	.short	(.L_558 - .L_557)
.L_557:
        /*001c*/ 	.word	0x00000000
        /*0020*/ 	.short	0x0000
        /*0022*/ 	.short	0x0000
        /*0024*/ 	.byte	0x00, 0xf5, 0x21, 0x00


	//----- nvinfo : EIATTR_SPARSE_MMA_MASK
	.align		4
.L_558:
        /*0028*/ 	.byte	0x03, 0x50
        /*002a*/ 	.short	0x0000


	//----- nvinfo : EIATTR_MAXREG_COUNT
	.align		4
        /*002c*/ 	.byte	0x03, 0x1b
        /*002e*/ 	.short	0x00ff


	//----- nvinfo : EIATTR_MERCURY_ISA_VERSION
	.align		4
        /*0030*/ 	.byte	0x03, 0x5f
        /*0032*/ 	.short	0x0101


	//----- nvinfo : EIATTR_VRC_CTA_INIT_COUNT
	.align		4
        /*0034*/ 	.byte	0x02, 0x4a
	.zero		1
	.zero		1


	//----- nvinfo : EIATTR_EXIT_INSTR_OFFSETS
	.align		4
        /*0038*/ 	.byte	0x04, 0x1c
        /*003a*/ 	.short	(.L_560 - .L_559)


	//   ....[0]....
.L_559:
        /*003c*/ 	.word	0x00000ba0


	//----- nvinfo : EIATTR_CBANK_PARAM_SIZE
	.align		4
.L_560:
        /*0040*/ 	.byte	0x03, 0x19
        /*0042*/ 	.short	0x000c


	//----- nvinfo : EIATTR_PARAM_CBANK
	.align		4
        /*0044*/ 	.byte	0x04, 0x0a
        /*0046*/ 	.short	(.L_562 - .L_561)
	.align		4
.L_561:
        /*0048*/ 	.word	index@(.nv.constant0._Z4_j1fPff)
        /*004c*/ 	.short	0x0380
        /*004e*/ 	.short	0x000c


	//----- nvinfo : EIATTR_SW_WAR
	.align		4
.L_562:
        /*0050*/ 	.byte	0x04, 0x36
        /*0052*/ 	.short	(.L_564 - .L_563)
.L_563:
        /*0054*/ 	.word	0x00000008
.L_564:


//--------------------- .nv.info._Z4_j0fPff       --------------------------
	.section	.nv.info._Z4_j0fPff,"",@"SHT_CUDA_INFO"
	.sectionflags	@""
	.align	4


	//----- nvinfo : EIATTR_CUDA_API_VERSION
	.align		4
        /*0000*/ 	.byte	0x04, 0x37
        /*0002*/ 	.short	(.L_566 - .L_565)
.L_565:
        /*0004*/ 	.word	0x00000082


	//----- nvinfo : EIATTR_KPARAM_INFO
	.align		4
.L_566:
        /*0008*/ 	.byte	0x04, 0x17
        /*000a*/ 	.short	(.L_568 - .L_567)
.L_567:
        /*000c*/ 	.word	0x00000000
        /*0010*/ 	.short	0x0001
        /*0012*/ 	.short	0x0008
        /*0014*/ 	.byte	0x00, 0xf0, 0x11, 0x00


	//----- nvinfo : EIATTR_KPARAM_INFO
	.align		4
.L_568:
        /*0018*/ 	.byte	0x04, 0x17
        /*001a*/ 	.short	(.L_570 - .L_569)
.L_569:
        /*001c*/ 	.word	0x00000000
        /*0020*/ 	.short	0x0000
        /*0022*/ 	.short	0x0000
        /*0024*/ 	.byte	0x00, 0xf5, 0x21, 0x00


	//----- nvinfo : EIATTR_SPARSE_MMA_MASK
	.align		4
.L_570:
        /*0028*/ 	.byte	0x03, 0x50
        /*002a*/ 	.short	0x0000


	//----- nvinfo : EIATTR_MAXREG_COUNT
	.align		4
        /*002c*/ 	.byte	0x03, 0x1b
        /*002e*/ 	.short	0x00ff


	//----- nvinfo : EIATTR_MERCURY_ISA_VERSION
	.align		4
        /*0030*/ 	.byte	0x03, 0x5f
        /*0032*/ 	.short	0x0101


	//----- nvinfo : EIATTR_VRC_CTA_INIT_COUNT
	.align		4
        /*0034*/ 	.byte	0x02, 0x4a
	.zero		1
	.zero		1


	//----- nvinfo : EIATTR_EXIT_INSTR_OFFSETS
	.align		4
        /*0038*/ 	.byte	0x04, 0x1c
        /*003a*/ 	.short	(.L_572 - .L_571)


	//   ....[0]....
.L_571:
        /*003c*/ 	.word	0x00000b80


	//----- nvinfo : EIATTR_CBANK_PARAM_SIZE
	.align		4
.L_572:
        /*0040*/ 	.byte	0x03, 0x19
        /*0042*/ 	.short	0x000c


	//----- nvinfo : EIATTR_PARAM_CBANK
	.align		4
        /*0044*/ 	.byte	0x04, 0x0a
        /*0046*/ 	.short	(.L_574 - .L_573)
	.align		4
.L_573:
        /*0048*/ 	.word	index@(.nv.constant0._Z4_j0fPff)
        /*004c*/ 	.short	0x0380
        /*004e*/ 	.short	0x000c


	//----- nvinfo : EIATTR_SW_WAR
	.align		4
.L_574:
        /*0050*/ 	.byte	0x04, 0x36
        /*0052*/ 	.short	(.L_576 - .L_575)
.L_575:
        /*0054*/ 	.word	0x00000008
.L_576:


//--------------------- .nv.info._Z8_erfinvfPff   --------------------------
	.section	.nv.info._Z8_erfinvfPff,"",@"SHT_CUDA_INFO"
	.sectionflags	@""
	.align	4


	//----- nvinfo : EIATTR_CUDA_API_VERSION
	.align		4
        /*0000*/ 	.byte	0x04, 0x37
        /*0002*/ 	.short	(.L_578 - .L_577)
.L_577:
        /*0004*/ 	.word	0x00000082


	//----- nvinfo : EIATTR_KPARAM_INFO
	.align		4
.L_578:
        /*0008*/ 	.byte	0x04, 0x17
        /*000a*/ 	.short	(.L_580 - .L_579)
.L_579:
        /*000c*/ 	.word	0x00000000
        /*0010*/ 	.short	0x0001
        /*0012*/ 	.short	0x0008
        /*0014*/ 	.byte	0x00, 0xf0, 0x11, 0x00


	//----- nvinfo : EIATTR_KPARAM_INFO
	.align		4
.L_580:
        /*0018*/ 	.byte	0x04, 0x17
        /*001a*/ 	.short	(.L_582 - .L_581)
.L_581:
        /*001c*/ 	.word	0x00000000
        /*0020*/ 	.short	0x0000
        /*0022*/ 	.short	0x0000
        /*0024*/ 	.byte	0x00, 0xf5, 0x21, 0x00


	//----- nvinfo : EIATTR_SPARSE_MMA_MASK
	.align		4
.L_582:
        /*0028*/ 	.byte	0x03, 0x50
        /*002a*/ 	.short	0x0000


	//----- nvinfo : EIATTR_MAXREG_COUNT
	.align		4
        /*002c*/ 	.byte	0x03, 0x1b
        /*002e*/ 	.short	0x00ff


	//----- nvinfo : EIATTR_MERCURY_ISA_VERSION
	.align		4
        /*0030*/ 	.byte	0x03, 0x5f
        /*0032*/ 	.short	0x0101


	//----- nvinfo : EIATTR_VRC_CTA_INIT_COUNT
	.align		4
        /*0034*/ 	.byte	0x02, 0x4a
	.zero		1
	.zero		1


	//----- nvinfo : EIATTR_EXIT_INSTR_OFFSETS
	.align		4
        /*0038*/ 	.byte	0x04, 0x1c
        /*003a*/ 	.short	(.L_584 - .L_583)


	//   ....[0]....
.L_583:
        /*003c*/ 	.word	0x00000200


	//----- nvinfo : EIATTR_CBANK_PARAM_SIZE
	.align		4
.L_584:
        /*0040*/ 	.byte	0x03, 0x19
        /*0042*/ 	.short	0x000c


	//----- nvinfo : EIATTR_PARAM_CBANK
	.align		4
        /*0044*/ 	.byte	0x04, 0x0a
        /*0046*/ 	.short	(.L_586 - .L_585)
	.align		4
.L_585:
        /*0048*/ 	.word	index@(.nv.constant0._Z8_erfinvfPff)
        /*004c*/ 	.short	0x0380
        /*004e*/ 	.short	0x000c


	//----- nvinfo : EIATTR_SW_WAR
	.align		4
.L_586:
        /*0050*/ 	.byte	0x04, 0x36
        /*0052*/ 	.short	(.L_588 - .L_587)
.L_587:
        /*0054*/ 	.word	0x00000008
.L_588:


//--------------------- .nv.info._Z9_erfcinvfPff  --------------------------
	.section	.nv.info._Z9_erfcinvfPff,"",@"SHT_CUDA_INFO"
	.sectionflags	@""
	.align	4


	//----- nvinfo : EIATTR_CUDA_API_VERSION
	.align		4
        /*0000*/ 	.byte	0x04, 0x37
        /*0002*/ 	.short	(.L_590 - .L_589)
.L_589:
        /*0004*/ 	.word	0x00000082


	//----- nvinfo : EIATTR_KPARAM_INFO
	.align		4
.L_590:
        /*0008*/ 	.byte	0x04, 0x17
        /*000a*/ 	.short	(.L_592 - .L_591)
.L_591:
        /*000c*/ 	.word	0x00000000
        /*0010*/ 	.short	0x0001
        /*0012*/ 	.short	0x0008
        /*0014*/ 	.byte	0x00, 0xf0, 0x11, 0x00


	//----- nvinfo : EIATTR_KPARAM_INFO
	.align		4
.L_592:
        /*0018*/ 	.byte	0x04, 0x17
        /*001a*/ 	.short	(.L_594 - .L_593)
.L_593:
        /*001c*/ 	.word	0x00000000
        /*0020*/ 	.short	0x0000
        /*0022*/ 	.short	0x0000
        /*0024*/ 	.byte	0x00, 0xf5, 0x21, 0x00


	//----- nvinfo : EIATTR_SPARSE_MMA_MASK
	.align		4
.L_594:
        /*0028*/ 	.byte	0x03, 0x50
        /*002a*/ 	.short	0x0000


	//----- nvinfo : EIATTR_MAXREG_COUNT
	.align		4
        /*002c*/ 	.byte	0x03, 0x1b
        /*002e*/ 	.short	0x00ff


	//----- nvinfo : EIATTR_MERCURY_ISA_VERSION
	.align		4
        /*0030*/ 	.byte	0x03, 0x5f
        /*0032*/ 	.short	0x0101


	//----- nvinfo : EIATTR_VRC_CTA_INIT_COUNT
	.align		4
        /*0034*/ 	.byte	0x02, 0x4a
	.zero		1
	.zero		1


	//----- nvinfo : EIATTR_EXIT_INSTR_OFFSETS
	.align		4
        /*0038*/ 	.byte	0x04, 0x1c
        /*003a*/ 	.short	(.L_596 - .L_595)


	//   ....[0]....
.L_595:
        /*003c*/ 	.word	0x000002c0


	//----- nvinfo : EIATTR_CBANK_PARAM_SIZE
	.align		4
.L_596:
        /*0040*/ 	.byte	0x03, 0x19
        /*0042*/ 	.short	0x000c


	//----- nvinfo : EIATTR_PARAM_CBANK
	.align		4
        /*0044*/ 	.byte	0x04, 0x0a
        /*0046*/ 	.short	(.L_598 - .L_597)
	.align		4
.L_597:
        /*0048*/ 	.word	index@(.nv.constant0._Z9_erfcinvfPff)
        /*004c*/ 	.short	0x0380
        /*004e*/ 	.short	0x000c


	//----- nvinfo : EIATTR_SW_WAR
	.align		4
.L_598:
        /*0050*/ 	.byte	0x04, 0x36
        /*0052*/ 	.short	(.L_600 - .L_599)
.L_599:
        /*0054*/ 	.word	0x00000008
.L_600:


//--------------------- .nv.info._Z12cylBesselI1fPff --------------------------
	.section	.nv.info._Z12cylBesselI1fPff,"",@"SHT_CUDA_INFO"
	.sectionflags	@""
	.align	4


	//----- nvinfo : EIATTR_CUDA_API_VERSION
	.align		4
        /*0000*/ 	.byte	0x04, 0x37
        /*0002*/ 	.short	(.L_602 - .L_601)
.L_601:
        /*0004*/ 	.word	0x00000082


	//----- nvinfo : EIATTR_KPARAM_INFO
	.align		4
.L_602:
        /*0008*/ 	.byte	0x04, 0x17
        /*000a*/ 	.short	(.L_604 - .L_603)
.L_603:
        /*000c*/ 	.word	0x00000000
        /*0010*/ 	.short	0x0001
        /*0012*/ 	.short	0x0008
        /*0014*/ 	.byte	0x00, 0xf0, 0x11, 0x00


	//----- nvinfo : EIATTR_KPARAM_INFO
	.align		4
.L_604:
        /*0018*/ 	.byte	0x04, 0x17
        /*001a*/ 	.short	(.L_606 - .L_605)
.L_605:
        /*001c*/ 	.word	0x00000000
        /*0020*/ 	.short	0x0000
        /*0022*/ 	.short	0x0000
        /*0024*/ 	.byte	0x00, 0xf5, 0x21, 0x00


	//----- nvinfo : EIATTR_SPARSE_MMA_MASK
	.align		4
.L_606:
        /*0028*/ 	.byte	0x03, 0x50
        /*002a*/ 	.short	0x0000


	//----- nvinfo : EIATTR_MAXREG_COUNT
	.align		4
        /*002c*/ 	.byte	0x03, 0x1b
        /*002e*/ 	.short	0x00ff


	//----- nvinfo : EIATTR_MERCURY_ISA_VERSION
	.align		4
        /*0030*/ 	.byte	0x03, 0x5f
        /*0032*/ 	.short	0x0101


	//----- nvinfo : EIATTR_VRC_CTA_INIT_COUNT
	.align		4
        /*0034*/ 	.byte	0x02, 0x4a
	.zero		1
	.zero		1


	//----- nvinfo : EIATTR_EXIT_INSTR_OFFSETS
	.align		4
        /*0038*/ 	.byte	0x04, 0x1c
        /*003a*/ 	.short	(.L_608 - .L_607)


	//   ....[0]....
.L_607:
        /*003c*/ 	.word	0x00000420


	//----- nvinfo : EIATTR_CBANK_PARAM_SIZE
	.align		4
.L_608:
        /*0040*/ 	.byte	0x03, 0x19
        /*0042*/ 	.short	0x000c


	//----- nvinfo : EIATTR_PARAM_CBANK
	.align		4
        /*0044*/ 	.byte	0x04, 0x0a
        /*0046*/ 	.short	(.L_610 - .L_609)
	.align		4
.L_609:
        /*0048*/ 	.word	index@(.nv.constant0._Z12cylBesselI1fPff)
        /*004c*/ 	.short	0x0380
        /*004e*/ 	.short	0x000c


	//----- nvinfo : EIATTR_SW_WAR
	.align		4
.L_610:
        /*0050*/ 	.byte	0x04, 0x36
        /*0052*/ 	.short	(.L_612 - .L_611)
.L_611:
        /*0054*/ 	.word	0x00000008
.L_612:


//--------------------- .nv.info._Z12cylBesselI0fPff --------------------------
	.section	.nv.info._Z12cylBesselI0fPff,"",@"SHT_CUDA_INFO"
	.sectionflags	@""
	.align	4


	//----- nvinfo : EIATTR_CUDA_API_VERSION
	.align		4
        /*0000*/ 	.byte	0x04, 0x37
        /*0002*/ 	.short	(.L_614 - .L_613)
.L_613:
        /*0004*/ 	.word	0x00000082


	//----- nvinfo : EIATTR_KPARAM_INFO
	.align		4
.L_614:
        /*0008*/ 	.byte	0x04, 0x17
        /*000a*/ 	.short	(.L_616 - .L_615)
.L_615:
        /*000c*/ 	.word	0x00000000
        /*0010*/ 	.short	0x0001
        /*0012*/ 	.short	0x0008
        /*0014*/ 	.byte	0x00, 0xf0, 0x11, 0x00


	//----- nvinfo : EIATTR_KPARAM_INFO
	.align		4
.L_616:
        /*0018*/ 	.byte	0x04, 0x17
        /*001a*/ 	.short	(.L_618 - .L_617)
.L_617:
        /*001c*/ 	.word	0x00000000
        /*0020*/ 	.short	0x0000
        /*0022*/ 	.short	0x0000
        /*0024*/ 	.byte	0x00, 0xf5, 0x21, 0x00


	//----- nvinfo : EIATTR_SPARSE_MMA_MASK
	.align		4
.L_618:
        /*0028*/ 	.byte	0x03, 0x50
        /*002a*/ 	.short	0x0000


	//----- nvinfo : EIATTR_MAXREG_COUNT
	.align		4
        /*002c*/ 	.byte	0x03, 0x1b
        /*002e*/ 	.short	0x00ff


	//----- nvinfo : EIATTR_MERCURY_ISA_VERSION
	.align		4
        /*0030*/ 	.byte	0x03, 0x5f
        /*0032*/ 	.short	0x0101


	//----- nvinfo : EIATTR_VRC_CTA_INIT_COUNT
	.align		4
        /*0034*/ 	.byte	0x02, 0x4a
	.zero		1
	.zero		1


	//----- nvinfo : EIATTR_EXIT_INSTR_OFFSETS
	.align		4
        /*0038*/ 	.byte	0x04, 0x1c
        /*003a*/ 	.short	(.L_620 - .L_619)


	//   ....[0]....
.L_619:
        /*003c*/ 	.word	0x00000400


	//----- nvinfo : EIATTR_CBANK_PARAM_SIZE
	.align		4
.L_620:
        /*0040*/ 	.byte	0x03, 0x19
        /*0042*/ 	.short	0x000c


	//----- nvinfo : EIATTR_PARAM_CBANK
	.align		4
        /*0044*/ 	.byte	0x04, 0x0a
        /*0046*/ 	.short	(.L_622 - .L_621)
	.align		4
.L_621:
        /*0048*/ 	.word	index@(.nv.constant0._Z12cylBesselI0fPff)
        /*004c*/ 	.short	0x0380
        /*004e*/ 	.short	0x000c


	//----- nvinfo : EIATTR_SW_WAR
	.align		4
.L_622:
        /*0050*/ 	.byte	0x04, 0x36
        /*0052*/ 	.short	(.L_624 - .L_623)
.L_623:
        /*0054*/ 	.word	0x00000008
.L_624:


//--------------------- .nv.callgraph             --------------------------
	.section	.nv.callgraph,"",@"SHT_CUDA_CALLGRAPH"
	.align	4
	.sectionentsize	8
	.align		4
        /*0000*/ 	.word	0x00000000
	.align		4
        /*0004*/ 	.word	0xffffffff
	.align		4
        /*0008*/ 	.word	0x00000000
	.align		4
        /*000c*/ 	.word	0xfffffffe
	.align		4
        /*0010*/ 	.word	0x00000000
	.align		4
        /*0014*/ 	.word	0xfffffffd
	.align		4
        /*0018*/ 	.word	0x00000000
	.align		4
        /*001c*/ 	.word	0xfffffffc


//--------------------- .nv.constant4             --------------------------
	.section	.nv.constant4,"a",@progbits
	.align	8
	.align		8
.nv.constant4:
        /*0000*/ 	.dword	__cudart_i2opi_f


//--------------------- .text._Z7fsub_rzPfff      --------------------------
	.section	.text._Z7fsub_rzPfff,"ax",@progbits
	.align	128
        .global         _Z7fsub_rzPfff
        .type           _Z7fsub_rzPfff,@function
        .size           _Z7fsub_rzPfff,(.L_x_242 - _Z7fsub_rzPfff)
        .other          _Z7fsub_rzPfff,@"STO_CUDA_ENTRY STV_DEFAULT"
_Z7fsub_rzPfff:
.text._Z7fsub_rzPfff:
[----:B------:R-:W-:Y:S08]  /*0000*/  LDC R1, c[0x0][0x37c] ;  /* 0x0000df00ff017b82 */ /* 0x000ff00000000800 */
[----:B------:R-:W0:Y:S01]  /*0010*/  LDC.64 R4, c[0x0][0x388] ;  /* 0x0000e200ff047b82 */ /* 0x000e220000000a00 */
[----:B------:R-:W1:Y:S07]  /*0020*/  LDCU.64 UR4, c[0x0][0x358] ;  /* 0x00006b00ff0477ac */ /* 0x000e6e0008000a00 */
[----:B------:R-:W1:Y:S01]  /*0030*/  LDC.64 R2, c[0x0][0x380] ;  /* 0x0000e000ff027b82 */ /* 0x000e620000000a00 */
[----:B0-----:R-:W-:-:S05]  /*0040*/  FADD.RZ R5, R4, -R5 ;  /* 0x8000000504057221 */ /* 0x001fca000000c000 */
[----:B-1----:R-:W-:Y:S01]  /*0050*/  STG.E desc[UR4][R2.64], R5 ;  /* 0x0000000502007986 */ /* 0x002fe2000c101904 */
[----:B------:R-:W-:Y:S05]  /*0060*/  EXIT ;  /* 0x000000000000794d */ /* 0x000fea0003800000 */
.L_x_0:
[----:B------:R-:W-:-:S00]  /*0070*/  BRA `(.L_x_0) ;  /* 0xfffffffc00fc7947 */ /* 0x000fc0000383ffff */
[----:B------:R-:W-:-:S00]  /*0080*/  NOP ;  /* 0x0000000000007918 */ /* 0x000fc00000000000 */
[----:B------:R-:W-:-:S00]  /*0090*/  NOP ;  /* 0x0000000000007918 */ /* 0x000fc00000000000 */
[----:B------:R-:W-:-:S00]  /*00a0*/  NOP ;  /* 0x0000000000007918 */ /* 0x000fc00000000000 */
[----:B------:R-:W-:-:S00]  /*00b0*/  NOP ;  /* 0x0000000000007918 */ /* 0x000fc00000000000 */
[----:B------:R-:W-:-:S00]  /*00c0*/  NOP ;  /* 0x0000000000007918 */ /* 0x000fc00000000000 */
[----:B------:R-:W-:-:S00]  /*00d0*/  NOP ;  /* 0x0000000000007918 */ /* 0x000fc00000000000 */
[----:B------:R-:W-:-:S00]  /*00e0*/  NOP ;  /* 0x0000000000007918 */ /* 0x000fc00000000000 */
[----:B------:R-:W-:-:S00]  /*00f0*/  NOP ;  /* 0x0000000000007918 */ /* 0x000fc00000000000 */
.L_x_242:


//--------------------- .text._Z7fsub_ruPfff      --------------------------
	.section	.text._Z7fsub_ruPfff,"ax",@progbits
	.align	128
        .global         _Z7fsub_ruPfff
        .type           _Z7fsub_ruPfff,@function
        .size           _Z7fsub_ruPfff,(.L_x_243 - _Z7fsub_ruPfff)
        .other          _Z7fsub_ruPfff,@"STO_CUDA_ENTRY STV_DEFAULT"
_Z7fsub_ruPfff:
.text._Z7fsub_ruPfff:
[----:B------:R-:W-:Y:S08]  /*0000*/  LDC R1, c[0x0][0x37c] ;  /* 0x0000df00ff017b82 */ /* 0x000ff00000000800 */
[----:B------:R-:W0:Y:S01]  /*0010*/  LDC.64 R4, c[0x0][0x388] ;  /* 0x0000e200ff047b82 */ /* 0x000e220000000a00 */
[----:B------:R-:W1:Y:S07]  /*0020*/  LDCU.64 UR4, c[0x0][0x358] ;  /* 0x00006b00ff0477ac */ /* 0x000e6e0008000a00 */
[----:B------:R-:W1:Y:S01]  /*0030*/  LDC.64 R2, c[0x0][0x380] ;  /* 0x0000e000ff027b82 */ /* 0x000e620000000a00 */
[----:B0-----:R-:W-:-:S05]  /*0040*/  FADD.RP R5, R4, -R5 ;  /* 0x8000000504057221 */ /* 0x001fca0000008000 */
[----:B-1----:R-:W-:Y:S01]  /*0050*/  STG.E desc[UR4][R2.64], R5 ;  /* 0x0000000502007986 */ /* 0x002fe2000c101904 */
[----:B------:R-:W-:Y:S05]  /*0060*/  EXIT ;  /* 0x000000000000794d */ /* 0x000fea0003800000 */
.L_x_1:
        /* <DEDUP_REMOVED lines=9> */
.L_x_243:


//--------------------- .text._Z7fsub_rnPfff      --------------------------
	.section	.text._Z7fsub_rnPfff,"ax",@progbits
	.align	128
        .global         _Z7fsub_rnPfff
        .type           _Z7fsub_rnPfff,@function
        .size           _Z7fsub_rnPfff,(.L_x_244 - _Z7fsub_rnPfff)
        .other          _Z7fsub_rnPfff,@"STO_CUDA_ENTRY STV_DEFAULT"
_Z7fsub_rnPfff:
.text._Z7fsub_rnPfff:
[----:B------:R-:W-:Y:S08]  /*0000*/  LDC R1, c[0x0][0x37c] ;  /* 0x0000df00ff017b82 */ /* 0x000ff00000000800 */
[----:B------:R-:W0:Y:S01]  /*0010*/  LDC.64 R4, c[0x0][0x388] ;  /* 0x0000e200ff047b82 */ /* 0x000e220000000a00 */
[----:B------:R-:W1:Y:S07]  /*0020*/  LDCU.64 UR4, c[0x0][0x358] ;  /* 0x00006b00ff0477ac */ /* 0x000e6e0008000a00 */
[----:B------:R-:W1:Y:S01]  /*0030*/  LDC.64 R2, c[0x0][0x380] ;  /* 0x0000e000ff027b82 */ /* 0x000e620000000a00 */
[----:B0-----:R-:W-:-:S05]  /*0040*/  FADD R5, R4, -R5 ;  /* 0x8000000504057221 */ /* 0x001fca0000000000 */
[----:B-1----:R-:W-:Y:S01]  /*0050*/  STG.E desc[UR4][R2.64], R5 ;  /* 0x0000000502007986 */ /* 0x002fe2000c101904 */
[----:B------:R-:W-:Y:S05]  /*0060*/  EXIT ;  /* 0x000000000000794d */ /* 0x000fea0003800000 */
.L_x_2:
        /* <DEDUP_REMOVED lines=9> */
.L_x_244:


//--------------------- .text._Z7fsub_rdPfff      --------------------------
	.section	.text._Z7fsub_rdPfff,"ax",@progbits
	.align	128
        .global         _Z7fsub_rdPfff
        .type           _Z7fsub_rdPfff,@function
        .size           _Z7fsub_rdPfff,(.L_x_245 - _Z7fsub_rdPfff)
        .other          _Z7fsub_rdPfff,@"STO_CUDA_ENTRY STV_DEFAULT"
_Z7fsub_rdPfff:
.text._Z7fsub_rdPfff:
[----:B------:R-:W-:Y:S08]  /*0000*/  LDC R1, c[0x0][0x37c] ;  /* 0x0000df00ff017b82 */ /* 0x000ff00000000800 */
[----:B------:R-:W0:Y:S01]  /*0010*/  LDC.64 R4, c[0x0][0x388] ;  /* 0x0000e200ff047b82 */ /* 0x000e220000000a00 */
[----:B------:R-:W1:Y:S07]  /*0020*/  LDCU.64 UR4, c[0x0][0x358] ;  /* 0x00006b00ff0477ac */ /* 0x000e6e0008000a00 */
[----:B------:R-:W1:Y:S01]  /*0030*/  LDC.64 R2, c[0x0][0x380] ;  /* 0x0000e000ff027b82 */ /* 0x000e620000000a00 */
[----:B0-----:R-:W-:-:S05]  /*0040*/  FADD.RM R5, R4, -R5 ;  /* 0x8000000504057221 */ /* 0x001fca0000004000 */
[----:B-1----:R-:W-:Y:S01]  /*0050*/  STG.E desc[UR4][R2.64], R5 ;  /* 0x0000000502007986 */ /* 0x002fe2000c101904 */
[----:B------:R-:W-:Y:S05]  /*0060*/  EXIT ;  /* 0x000000000000794d */ /* 0x000fea0003800000 */
.L_x_3:
        /* <DEDUP_REMOVED lines=9> */
.L_x_245:


//--------------------- .text._Z7fmul_rzPfff      --------------------------
	.section	.text._Z7fmul_rzPfff,"ax",@progbits
	.align	128
        .global         _Z7fmul_rzPfff
        .type           _Z7fmul_rzPfff,@function
        .size           _Z7fmul_rzPfff,(.L_x_246 - _Z7fmul_rzPfff)
        .other          _Z7fmul_rzPfff,@"STO_CUDA_ENTRY STV_DEFAULT"
_Z7fmul_rzPfff:
.text._Z7fmul_rzPfff:
[----:B------:R-:W-:Y:S08]  /*0000*/  LDC R1, c[0x0][0x37c] ;  /* 0x0000df00ff017b82 */ /* 0x000ff00000000800 */
[----:B------:R-:W0:Y:S01]  /*0010*/  LDC.64 R4, c[0x0][0x388] ;  /* 0x0000e200ff047b82 */ /* 0x000e220000000a00 */
[----:B------:R-:W1:Y:S07]  /*0020*/  LDCU.64 UR4, c[0x0][0x358] ;  /* 0x00006b00ff0477ac */ /* 0x000e6e0008000a00 */
[----:B------:R-:W1:Y:S01]  /*0030*/  LDC.64 R2, c[0x0][0x380] ;  /* 0x0000e000ff027b82 */ /* 0x000e620000000a00 */
[----:B0-----:R-:W-:-:S05]  /*0040*/  FMUL.RZ R5, R4, R5 ;  /* 0x0000000504057220 */ /* 0x001fca000040c000 */
[----:B-1----:R-:W-:Y:S01]  /*0050*/  STG.E desc[UR4][R2.64], R5 ;  /* 0x0000000502007986 */ /* 0x002fe2000c101904 */
[----:B------:R-:W-:Y:S05]  /*0060*/  EXIT ;  /* 0x000000000000794d */ /* 0x000fea0003800000 */
.L_x_4:
        /* <DEDUP_REMOVED lines=9> */
.L_x_246:


//--------------------- .text._Z7fmul_ruPfff      --------------------------
	.section	.text._Z7fmul_ruPfff,"ax",@progbits
	.align	128
        .global         _Z7fmul_ruPfff
        .type           _Z7fmul_ruPfff,@function
        .size           _Z7fmul_ruPfff,(.L_x_247 - _Z7fmul_ruPfff)
        .other          _Z7fmul_ruPfff,@"STO_CUDA_ENTRY STV_DEFAULT"
_Z7fmul_ruPfff:
.text._Z7fmul_ruPfff:
[----:B------:R-:W-:Y:S08]  /*0000*/  LDC R1, c[0x0][0x37c] ;  /* 0x0000df00ff017b82 */ /* 0x000ff00000000800 */
[----:B------:R-:W0:Y:S01]  /*0010*/  LDC.64 R4, c[0x0][0x388] ;  /* 0x0000e200ff047b82 */ /* 0x000e220000000a00 */
[----:B------:R-:W1:Y:S07]  /*0020*/  LDCU.64 UR4, c[0x0][0x358] ;  /* 0x00006b00ff0477ac */ /* 0x000e6e0008000a00 */
[----:B------:R-:W1:Y:S01]  /*0030*/  LDC.64 R2, c[0x0][0x380] ;  /* 0x0000e000ff027b82 */ /* 0x000e620000000a00 */
[----:B0-----:R-:W-:-:S05]  /*0040*/  FMUL.RP R5, R4, R5 ;  /* 0x0000000504057220 */ /* 0x001fca0000408000 */
[----:B-1----:R-:W-:Y:S01]  /*0050*/  STG.E desc[UR4][R2.64], R5 ;  /* 0x0000000502007986 */ /* 0x002fe2000c101904 */
[----:B------:R-:W-:Y:S05]  /*0060*/  EXIT ;  /* 0x000000000000794d */ /* 0x000fea0003800000 */
.L_x_5:
        /* <DEDUP_REMOVED lines=9> */
.L_x_247:


//--------------------- .text._Z7fmul_rnPfff      --------------------------
	.section	.text._Z7fmul_rnPfff,"ax",@progbits
	.align	128
        .global         _Z7fmul_rnPfff
        .type           _Z7fmul_rnPfff,@function
        .size           _Z7fmul_rnPfff,(.L_x_248 - _Z7fmul_rnPfff)
        .other          _Z7fmul_rnPfff,@"STO_CUDA_ENTRY STV_DEFAULT"
_Z7fmul_rnPfff:
.text._Z7fmul_rnPfff:
[----:B------:R-:W-:Y:S08]  /*0000*/  LDC R1, c[0x0][0x37c] ;  /* 0x0000df00ff017b82 */ /* 0x000ff00000000800 */
[----:B------:R-:W0:Y:S01]  /*0010*/  LDC.64 R4, c[0x0][0x388] ;  /* 0x0000e200ff047b82 */ /* 0x000e220000000a00 */
[----:B------:R-:W1:Y:S07]  /*0020*/  LDCU.64 UR4, c[0x0][0x358] ;  /* 0x00006b00ff0477ac */ /* 0x000e6e0008000a00 */
[----:B------:R-:W1:Y:S01]  /*0030*/  LDC.64 R2, c[0x0][0x380] ;  /* 0x0000e000ff027b82 */ /* 0x000e620000000a00 */
[----:B0-----:R-:W-:-:S05]  /*0040*/  FMUL R5, R4, R5 ;  /* 0x0000000504057220 */ /* 0x001fca0000400000 */
[----:B-1----:R-:W-:Y:S01]  /*0050*/  STG.E desc[UR4][R2.64], R5 ;  /* 0x0000000502007986 */ /* 0x002fe2000c101904 */
[----:B------:R-:W-:Y:S05]  /*0060*/  EXIT ;  /* 0x000000000000794d */ /* 0x000fea0003800000 */
.L_x_6:
        /* <DEDUP_REMOVED lines=9> */
.L_x_248:


//--------------------- .text._Z7fmul_rdPfff      --------------------------
	.section	.text._Z7fmul_rdPfff,"ax",@progbits
	.align	128
        .global         _Z7fmul_rdPfff
        .type           _Z7fmul_rdPfff,@function
        .size           _Z7fmul_rdPfff,(.L_x_249 - _Z7fmul_rdPfff)
        .other          _Z7fmul_rdPfff,@"STO_CUDA_ENTRY STV_DEFAULT"
_Z7fmul_rdPfff:
.text._Z7fmul_rdPfff:
[----:B------:R-:W-:Y:S08]  /*0000*/  LDC R1, c[0x0][0x37c] ;  /* 0x0000df00ff017b82 */ /* 0x000ff00000000800 */
[----:B------:R-:W0:Y:S01]  /*0010*/  LDC.64 R4, c[0x0][0x388] ;  /* 0x0000e200ff047b82 */ /* 0x000e220000000a00 */
[----:B------:R-:W1:Y:S07]  /*0020*/  LDCU.64 UR4, c[0x0][0x358] ;  /* 0x00006b00ff0477ac */ /* 0x000e6e0008000a00 */
[----:B------:R-:W1:Y:S01]  /*0030*/  LDC.64 R2, c[0x0][0x380] ;  /* 0x0000e000ff027b82 */ /* 0x000e620000000a00 */
[----:B0-----:R-:W-:-:S05]  /*0040*/  FMUL.RM R5, R4, R5 ;  /* 0x0000000504057220 */ /* 0x001fca0000404000 */
[----:B-1----:R-:W-:Y:S01]  /*0050*/  STG.E desc[UR4][R2.64], R5 ;  /* 0x0000000502007986 */ /* 0x002fe2000c101904 */
[----:B------:R-:W-:Y:S05]  /*0060*/  EXIT ;  /* 0x000000000000794d */ /* 0x000fea0003800000 */
.L_x_7:
        /* <DEDUP_REMOVED lines=9> */
.L_x_249:


//--------------------- .text._Z7fmaf_rzPffff     --------------------------
	.section	.text._Z7fmaf_rzPffff,"ax",@progbits
	.align	128
        .global         _Z7fmaf_rzPffff
        .type           _Z7fmaf_rzPffff,@function
        .size           _Z7fmaf_rzPffff,(.L_x_250 - _Z7fmaf_rzPffff)
        .other          _Z7fmaf_rzPffff,@"STO_CUDA_ENTRY STV_DEFAULT"
_Z7fmaf_rzPffff:
.text._Z7fmaf_rzPffff:
[----:B------:R-:W-:Y:S08]  /*0000*/  LDC R1, c[0x0][0x37c] ;  /* 0x0000df00ff017b82 */ /* 0x000ff00000000800 */
[----:B------:R-:W0:Y:S01]  /*0010*/  LDC.64 R4, c[0x0][0x388] ;  /* 0x0000e200ff047b82 */ /* 0x000e220000000a00 */
[----:B------:R-:W0:Y:S01]  /*0020*/  LDCU UR6, c[0x0][0x390] ;  /* 0x00007200ff0677ac */ /* 0x000e220008000800 */
[----:B------:R-:W1:Y:S06]  /*0030*/  LDCU.64 UR4, c[0x0][0x358] ;  /* 0x00006b00ff0477ac */ /* 0x000e6c0008000a00 */
[----:B------:R-:W1:Y:S01]  /*0040*/  LDC.64 R2, c[0x0][0x380] ;  /* 0x0000e000ff027b82 */ /* 0x000e620000000a00 */
[----:B0-----:R-:W-:-:S05]  /*0050*/  FFMA.RZ R5, R4, R5, UR6 ;  /* 0x0000000604057e23 */ /* 0x001fca000800c005 */
[----:B-1----:R-:W-:Y:S01]  /*0060*/  STG.E desc[UR4][R2.64], R5 ;  /* 0x0000000502007986 */ /* 0x002fe2000c101904 */
[----:B------:R-:W-:Y:S05]  /*0070*/  EXIT ;  /* 0x000000000000794d */ /* 0x000fea0003800000 */
.L_x_8:
        /* <DEDUP_REMOVED lines=16> */
.L_x_250:


//--------------------- .text._Z7fmaf_ruPffff     --------------------------
	.section	.text._Z7fmaf_ruPffff,"ax",@progbits
	.align	128
        .global         _Z7fmaf_ruPffff
        .type           _Z7fmaf_ruPffff,@function
        .size           _Z7fmaf_ruPffff,(.L_x_251 - _Z7fmaf_ruPffff)
        .other          _Z7fmaf_ruPffff,@"STO_CUDA_ENTRY STV_DEFAULT"
_Z7fmaf_ruPffff:
.text._Z7fmaf_ruPffff:
[----:B------:R-:W-:Y:S08]  /*0000*/  LDC R1, c[0x0][0x37c] ;  /* 0x0000df00ff017b82 */ /* 0x000ff00000000800 */
[----:B------:R-:W0:Y:S01]  /*0010*/  LDC.64 R4, c[0x0][0x388] ;  /* 0x0000e200ff047b82 */ /* 0x000e220000000a00 */
[----:B------:R-:W0:Y:S01]  /*0020*/  LDCU UR6, c[0x0][0x390] ;  /* 0x00007200ff0677ac */ /* 0x000e220008000800 */
[----:B------:R-:W1:Y:S06]  /*0030*/  LDCU.64 UR4, c[0x0][0x358] ;  /* 0x00006b00ff0477ac */ /* 0x000e6c0008000a00 */
[----:B------:R-:W1:Y:S01]  /*0040*/  LDC.64 R2, c[0x0][0x380] ;  /* 0x0000e000ff027b82 */ /* 0x000e620000000a00 */
[----:B0-----:R-:W-:-:S05]  /*0050*/  FFMA.RP R5, R4, R5, UR6 ;  /* 0x0000000604057e23 */ /* 0x001fca0008008005 */
[----:B-1----:R-:W-:Y:S01]  /*0060*/  STG.E desc[UR4][R2.64], R5 ;  /* 0x0000000502007986 */ /* 0x002fe2000c101904 */
[----:B------:R-:W-:Y:S05]  /*0070*/  EXIT ;  /* 0x000000000000794d */ /* 0x000fea0003800000 */
.L_x_9:
        /* <DEDUP_REMOVED lines=16> */
.L_x_251:


//--------------------- .text._Z7fmaf_rnPffff     --------------------------
	.section	.text._Z7fmaf_rnPffff,"ax",@progbits
	.align	128
        .global         _Z7fmaf_rnPffff
        .type           _Z7fmaf_rnPffff,@function
        .size           _Z7fmaf_rnPffff,(.L_x_252 - _Z7fmaf_rnPffff)
        .other          _Z7fmaf_rnPffff,@"STO_CUDA_ENTRY STV_DEFAULT"
_Z7fmaf_rnPffff:
.text._Z7fmaf_rnPffff:
[----:B------:R-:W-:Y:S08]  /*0000*/  LDC R1, c[0x0][0x37c] ;  /* 0x0000df00ff017b82 */ /* 0x000ff00000000800 */
[----:B------:R-:W0:Y:S01]  /*0010*/  LDC.64 R4, c[0x0][0x388] ;  /* 0x0000e200ff047b82 */ /* 0x000e220000000a00 */
[----:B------:R-:W0:Y:S01]  /*0020*/  LDCU UR6, c[0x0][0x390] ;  /* 0x00007200ff0677ac */ /* 0x000e220008000800 */
[----:B------:R-:W1:Y:S06]  /*0030*/  LDCU.64 UR4, c[0x0][0x358] ;  /* 0x00006b00ff0477ac */ /* 0x000e6c0008000a00 */
[----:B------:R-:W1:Y:S01]  /*0040*/  LDC.64 R2, c[0x0][0x380] ;  /* 0x0000e000ff027b82 */ /* 0x000e620000000a00 */
[----:B0-----:R-:W-:-:S05]  /*0050*/  FFMA R5, R4, R5, UR6 ;  /* 0x0000000604057e23 */ /* 0x001fca0008000005 */
[----:B-1----:R-:W-:Y:S01]  /*0060*/  STG.E desc[UR4][R2.64], R5 ;  /* 0x0000000502007986 */ /* 0x002fe2000c101904 */
[----:B------:R-:W-:Y:S05]  /*0070*/  EXIT ;  /* 0x000000000000794d */ /* 0x000fea0003800000 */
.L_x_10:
        /* <DEDUP_REMOVED lines=16> */
.L_x_252:


//--------------------- .text._Z7fmaf_rdPffff     --------------------------
	.section	.text._Z7fmaf_rdPffff,"ax",@progbits
	.align	128
        .global         _Z7fmaf_rdPffff
        .type           _Z7fmaf_rdPffff,@function
        .size           _Z7fmaf_rdPffff,(.L_x_253 - _Z7fmaf_rdPffff)
        .other          _Z7fmaf_rdPffff,@"STO_CUDA_ENTRY STV_DEFAULT"
_Z7fmaf_rdPffff:
.text._Z7fmaf_rdPffff:
[----:B------:R-:W-:Y:S08]  /*0000*/  LDC R1, c[0x0][0x37c] ;  /* 0x0000df00ff017b82 */ /* 0x000ff00000000800 */
[----:B------:R-:W0:Y:S01]  /*0010*/  LDC.64 R4, c[0x0][0x388] ;  /* 0x0000e200ff047b82 */ /* 0x000e220000000a00 */
[----:B------:R-:W0:Y:S01]  /*0020*/  LDCU UR6, c[0x0][0x390] ;  /* 0x00007200ff0677ac */ /* 0x000e220008000800 */
[----:B------:R-:W1:Y:S06]  /*0030*/  LDCU.64 UR4, c[0x0][0x358] ;  /* 0x00006b00ff0477ac */ /* 0x000e6c0008000a00 */
[----:B------:R-:W1:Y:S01]  /*0040*/  LDC.64 R2, c[0x0][0x380] ;  /* 0x0000e000ff027b82 */ /* 0x000e620000000a00 */
[----:B0-----:R-:W-:-:S05]  /*0050*/  FFMA.RM R5, R4, R5, UR6 ;  /* 0x0000000604057e23 */ /* 0x001fca0008004005 */
[----:B-1----:R-:W-:Y:S01]  /*0060*/  STG.E desc[UR4][R2.64], R5 ;  /* 0x0000000502007986 */ /* 0x002fe2000c101904 */
[----:B------:R-:W-:Y:S05]  /*0070*/  EXIT ;  /* 0x000000000000794d */ /* 0x000fea0003800000 */
.L_x_11:
        /* <DEDUP_REMOVED lines=16> */
.L_x_253:


//--------------------- .text._Z7fadd_rzPfff      --------------------------
	.section	.text._Z7fadd_rzPfff,"ax",@progbits
	.align	128
        .global         _Z7fadd_rzPfff
        .type           _Z7fadd_rzPfff,@function
        .size           _Z7fadd_rzPfff,(.L_x_254 - _Z7fadd_rzPfff)
        .other          _Z7fadd_rzPfff,@"STO_CUDA_ENTRY STV_DEFAULT"
_Z7fadd_rzPfff:
.text._Z7fadd_rzPfff:
[----:B------:R-:W-:Y:S08]  /*0000*/  LDC R1, c[0x0][0x37c] ;  /* 0x0000df00ff017b82 */ /* 0x000ff00000000800 */
[----:B------:R-:W0:Y:S01]  /*0010*/  LDC.64 R4, c[0x0][0x388] ;  /* 0x0000e200ff047b82 */ /* 0x000e220000000a00 */
[----:B------:R-:W1:Y:S07]  /*0020*/  LDCU.64 UR4, c[0x0][0x358] ;  /* 0x00006b00ff0477ac */ /* 0x000e6e0008000a00 */
[----:B------:R-:W1:Y:S01]  /*0030*/  LDC.64 R2, c[0x0][0x380] ;  /* 0x0000e000ff027b82 */ /* 0x000e620000000a00 */
[----:B0-----:R-:W-:-:S05]  /*0040*/  FADD.RZ R5, R4, R5 ;  /* 0x0000000504057221 */ /* 0x001fca000000c000 */
[----:B-1----:R-:W-:Y:S01]  /*0050*/  STG.E desc[UR4][R2.64], R5 ;  /* 0x0000000502007986 */ /* 0x002fe2000c101904 */
[----:B------:R-:W-:Y:S05]  /*0060*/  EXIT ;  /* 0x000000000000794d */ /* 0x000fea0003800000 */
.L_x_12:
        /* <DEDUP_REMOVED lines=9> */
.L_x_254:


//--------------------- .text._Z7fadd_ruPfff      --------------------------
	.section	.text._Z7fadd_ruPfff,"ax",@progbits
	.align	128
        .global         _Z7fadd_ruPfff
        .type           _Z7fadd_ruPfff,@function
        .size           _Z7fadd_ruPfff,(.L_x_255 - _Z7fadd_ruPfff)
        .other          _Z7fadd_ruPfff,@"STO_CUDA_ENTRY STV_DEFAULT"
_Z7fadd_ruPfff:
.text._Z7fadd_ruPfff:
[----:B------:R-:W-:Y:S08]  /*0000*/  LDC R1, c[0x0][0x37c] ;  /* 0x0000df00ff017b82 */ /* 0x000ff00000000800 */
[----:B------:R-:W0:Y:S01]  /*0010*/  LDC.64 R4, c[0x0][0x388] ;  /* 0x0000e200ff047b82 */ /* 0x000e220000000a00 */
[----:B------:R-:W1:Y:S07]  /*0020*/  LDCU.64 UR4, c[0x0][0x358] ;  /* 0x00006b00ff0477ac */ /* 0x000e6e0008000a00 */
[----:B------:R-:W1:Y:S01]  /*0030*/  LDC.64 R2, c[0x0][0x380] ;  /* 0x0000e000ff027b82 */ /* 0x000e620000000a00 */
[----:B0-----:R-:W-:-:S05]  /*0040*/  FADD.RP R5, R4, R5 ;  /* 0x0000000504057221 */ /* 0x001fca0000008000 */
[----:B-1----:R-:W-:Y:S01]  /*0050*/  STG.E desc[UR4][R2.64], R5 ;  /* 0x0000000502007986 */ /* 0x002fe2000c101904 */
[----:B------:R-:W-:Y:S05]  /*0060*/  EXIT ;  /* 0x000000000000794d */ /* 0x000fea0003800000 */
.L_x_13:
        /* <DEDUP_REMOVED lines=9> */
.L_x_255:


//--------------------- .text._Z7fadd_rnPfff      --------------------------
	.section	.text._Z7fadd_rnPfff,"ax",@progbits
	.align	128
        .global         _Z7fadd_rnPfff
        .type           _Z7fadd_rnPfff,@function
        .size           _Z7fadd_rnPfff,(.L_x_256 - _Z7fadd_rnPfff)
        .other          _Z7fadd_rnPfff,@"STO_CUDA_ENTRY STV_DEFAULT"
_Z7fadd_rnPfff:
.text._Z7fadd_rnPfff:
[----:B------:R-:W-:Y:S08]  /*0000*/  LDC R1, c[0x0][0x37c] ;  /* 0x0000df00ff017b82 */ /* 0x000ff00000000800 */
[----:B------:R-:W0:Y:S01]  /*0010*/  LDC.64 R4, c[0x0][0x388] ;  /* 0x0000e200ff047b82 */ /* 0x000e220000000a00 */
[----:B------:R-:W1:Y:S07]  /*0020*/  LDCU.64 UR4, c[0x0][0x358] ;  /* 0x00006b00ff0477ac */ /* 0x000e6e0008000a00 */
[----:B------:R-:W1:Y:S01]  /*0030*/  LDC.64 R2, c[0x0][0x380] ;  /* 0x0000e000ff027b82 */ /* 0x000e620000000a00 */
[----:B0-----:R-:W-:-:S05]  /*0040*/  FADD R5, R4, R5 ;  /* 0x0000000504057221 */ /* 0x001fca0000000000 */
[----:B-1----:R-:W-:Y:S01]  /*0050*/  STG.E desc[UR4][R2.64], R5 ;  /* 0x0000000502007986 */ /* 0x002fe2000c101904 */
[----:B------:R-:W-:Y:S05]  /*0060*/  EXIT ;  /* 0x000000000000794d */ /* 0x000fea0003800000 */
.L_x_14:
        /* <DEDUP_REMOVED lines=9> */
.L_x_256:


//--------------------- .text._Z7fadd_rdPfff      --------------------------
	.section	.text._Z7fadd_rdPfff,"ax",@progbits
	.align	128
        .global         _Z7fadd_rdPfff
        .type           _Z7fadd_rdPfff,@function
        .size           _Z7fadd_rdPfff,(.L_x_257 - _Z7fadd_rdPfff)
        .other          _Z7fadd_rdPfff,@"STO_CUDA_ENTRY STV_DEFAULT"
_Z7fadd_rdPfff:
.text._Z7fadd_rdPfff:
[----:B------:R-:W-:Y:S08]  /*0000*/  LDC R1, c[0x0][0x37c] ;  /* 0x0000df00ff017b82 */ /* 0x000ff00000000800 */
[----:B------:R-:W0:Y:S01]  /*0010*/  LDC.64 R4, c[0x0][0x388] ;  /* 0x0000e200ff047b82 */ /* 0x000e220000000a00 */
[----:B------:R-:W1:Y:S07]  /*0020*/  LDCU.64 UR4, c[0x0][0x358] ;  /* 0x00006b00ff0477ac */ /* 0x000e6e0008000a00 */
[----:B------:R-:W1:Y:S01]  /*0030*/  LDC.64 R2, c[0x0][0x380] ;  /* 0x0000e000ff027b82 */ /* 0x000e620000000a00 */
[----:B0-----:R-:W-:-:S05]  /*0040*/  FADD.RM R5, R4, R5 ;  /* 0x0000000504057221 */ /* 0x001fca0000004000 */
[----:B-1----:R-:W-:Y:S01]  /*0050*/  STG.E desc[UR4][R2.64], R5 ;  /* 0x0000000502007986 */ /* 0x002fe2000c101904 */
[----:B------:R-:W-:Y:S05]  /*0060*/  EXIT ;  /* 0x000000000000794d */ /* 0x000fea0003800000 */
.L_x_15:
        /* <DEDUP_REMOVED lines=9> */
.L_x_257:


//--------------------- .text._Z4_ynfPfif         --------------------------
	.section	.text._Z4_ynfPfif,"ax",@progbits
	.align	128
        .global         _Z4_ynfPfif
        .type           _Z4_ynfPfif,@function
        .size           _Z4_ynfPfif,(.L_x_237 - _Z4_ynfPfif)
        .other          _Z4_ynfPfif,@"STO_CUDA_ENTRY STV_DEFAULT"
_Z4_ynfPfif:
.text._Z4_ynfPfif:
[----:B------:R-:W-:Y:S08]  /*0000*/  LDC R1, c[0x0][0x37c] ;  /* 0x0000df00ff017b82 */ /* 0x000ff00000000800 */
[----:B------:R-:W0:Y:S01]  /*0010*/  LDC R5, c[0x0][0x38c] ;  /* 0x0000e300ff057b82 */ /* 0x000e220000000800 */
[----:B------:R-:W1:Y:S01]  /*0020*/  LDCU.64 UR8, c[0x0][0x358] ;  /* 0x00006b00ff0877ac */ /* 0x000e620008000a00 */
[C---:B0-----:R-:W-:Y:S01]  /*0030*/  FSETP.GEU.AND P0, PT, |R5|.reuse, 1.175494350822287508e-38, PT ;  /* 0x008000000500780b */ /* 0x041fe20003f0e200 */
[----:B------:R-:W-:-:S12]  /*0040*/  FADD R3, |R5|, -RZ ;  /* 0x800000ff05037221 */ /* 0x000fd80000000200 */
[----:B-1----:R-:W-:Y:S05]  /*0050*/  @P0 BRA `(.L_x_16) ;  /* 0x0000000000380947 */ /* 0x002fea0003800000 */
[----:B------:R-:W0:Y:S01]  /*0060*/  MUFU.RCP R0, |R5| ;  /* 0x4000000500007308 */ /* 0x000e220000001000 */
[----:B------:R-:W-:Y:S02]  /*0070*/  UMOV UR4, 0x3f22f983 ;  /* 0x3f22f98300047882 */ /* 0x000fe40000000000 */
[----:B------:R-:W-:-:S05]  /*0080*/  MOV R4, UR4 ;  /* 0x0000000400047c02 */ /* 0x000fca0008000f00 */
[----:B------:R-:W1:Y:S01]  /*0090*/  FCHK P0, -R4, |R5| ;  /* 0x4000000504007302 */ /* 0x000e620000000100 */
[----:B0-----:R-:W-:-:S04]  /*00a0*/  FFMA R7, R0, -|R5|, 1 ;  /* 0x3f80000000077423 */ /* 0x001fc80000000c05 */
[----:B------:R-:W-:-:S04]  /*00b0*/  FFMA R0, R0, R7, R0 ;  /* 0x0000000700007223 */ /* 0x000fc80000000000 */
[----:B------:R-:W-:-:S04]  /*00c0*/  FFMA R2, R0, -0.63661974668502807617, RZ ;  /* 0xbf22f98300027823 */ /* 0x000fc800000000ff */
[----:B------:R-:W-:-:S04]  /*00d0*/  FFMA R7, R2, -|R5|, -0.63661974668502807617 ;  /* 0xbf22f98302077423 */ /* 0x000fc80000000c05 */
[----:B------:R-:W-:Y:S01]  /*00e0*/  FFMA R0, R0, R7, R2 ;  /* 0x0000000700007223 */ /* 0x000fe20000000002 */
[----:B-1----:R-:W-:Y:S06]  /*00f0*/  @!P0 BRA `(.L_x_17) ;  /* 0x0000001800848947 */ /* 0x002fec0003800000 */
[----:B------:R-:W-:Y:S01]  /*0100*/  IMAD.MOV.U32 R0, RZ, RZ, -0x40dd067d ;  /* 0xbf22f983ff007424 */ /* 0x000fe200078e00ff */
[----:B------:R-:W-:-:S07]  /*0110*/  MOV R6, 0x130 ;  /* 0x0000013000067802 */ /* 0x000fce0000000f00 */
[----:B------:R-:W-:Y:S05]  /*0120*/  CALL.REL.NOINC `($__internal_0_$__cuda_sm3x_div_rn_noftz_f32_slowpath) ;  /* 0x0000007400ac7944 */ /* 0x000fea0003c00000 */
[----:B------:R-:W-:Y:S05]  /*0130*/  BRA `(.L_x_17) ;  /* 0x0000001800747947 */ /* 0x000fea0003800000 */
.L_x_16:
[----:B------:R-:W-:-:S13]  /*0140*/  FSETP.GTU.AND P0, PT, |R5|, 1.6985707283020019531, PT ;  /* 0x3fd96ac40500780b */ /* 0x000fda0003f0c200 */
[----:B------:R-:W-:Y:S05]  /*0150*/  @P0 BRA `(.L_x_18) ;  /* 0x0000000c00680947 */ /* 0x000fea0003800000 */
[----:B------:R-:W-:-:S13]  /*0160*/  FSETP.GTU.AND P0, PT, |R5|, 8, PT ;  /* 0x410000000500780b */ /* 0x000fda0003f0c200 */
[----:B------:R-:W-:Y:S05]  /*0170*/  @P0 BRA `(.L_x_19) ;  /* 0x0000000000540947 */ /* 0x000fea0003800000 */
[----:B------:R-:W-:Y:S02]  /*0180*/  HFMA2 R7, -RZ, RZ, 0.044403076171875, 0.274169921875 ;  /* 0x29af3463ff077431 */ /* 0x000fe400000001ff */
[C---:B------:R-:W-:Y:S01]  /*0190*/  FADD R0, |R5|.reuse, -3.8317060470581054688 ;  /* 0xc0753aac05007421 */ /* 0x040fe20000000200 */
[----:B------:R-:W-:-:S03]  /*01a0*/  FADD R2, |R5|, -7.01558685302734375 ;  /* 0xc0e07fb005027421 */ /* 0x000fc60000000200 */
[----:B------:R-:W-:Y:S01]  /*01b0*/  FADD R0, R0, 7.6850589891819254262e-08 ;  /* 0x33a5090f00007421 */ /* 0x000fe20000000000 */
[----:B------:R-:W-:-:S03]  /*01c0*/  FADD R2, R2, 1.8321172490232129348e-07 ;  /* 0x3444b8db02027421 */ /* 0x000fc60000000000 */
[----:B------:R-:W-:-:S04]  /*01d0*/  FFMA R7, R0, R7, 9.2190859980745276658e-13 ;  /* 0x2b81bf4200077423 */ /* 0x000fc80000000007 */
[----:B------:R-:W-:-:S04]  /*01e0*/  FFMA R7, R0, R7, -2.5706882803011588123e-11 ;  /* 0xade21ec100077423 */ /* 0x000fc80000000007 */
[----:B------:R-:W-:-:S04]  /*01f0*/  FFMA R7, R0, R7, -2.0179057036440184447e-10 ;  /* 0xaf5ddeff00077423 */ /* 0x000fc80000000007 */
[----:B------:R-:W-:-:S04]  /*0200*/  FFMA R7, R0, R7, 4.5125276848523299122e-09 ;  /* 0x319b0c9d00077423 */ /* 0x000fc80000000007 */
[----:B------:R-:W-:-:S04]  /*0210*/  FFMA R7, R0, R7, 2.7016289649850477872e-08 ;  /* 0x32e8117300077423 */ /* 0x000fc80000000007 */
[----:B------:R-:W-:-:S04]  /*0220*/  FFMA R7, R0, R7, -5.3477970141102559865e-07 ;  /* 0xb50f8dc800077423 */ /* 0x000fc80000000007 */
[----:B------:R-:W-:-:S04]  /*0230*/  FFMA R7, R0, R7, -2.3602763121743919328e-06 ;  /* 0xb61e653d00077423 */ /* 0x000fc80000000007 */
[----:B------:R-:W-:-:S04]  /*0240*/  FFMA R7, R0, R7, 4.1210809285985305905e-05 ;  /* 0x382cd9c500077423 */ /* 0x000fc80000000007 */
[----:B------:R-:W-:-:S04]  /*0250*/  FFMA R7, R0, R7, 0.00011917029041796922684 ;  /* 0x38f9eb1000077423 */ /* 0x000fc80000000007 */
[----:B------:R-:W-:-:S04]  /*0260*/  FFMA R7, R0, R7, -0.0018075588159263134003 ;  /* 0xbaeceb9c00077423 */ /* 0x000fc80000000007 */
[----:B------:R-:W-:-:S04]  /*0270*/  FFMA R7, R0, R7, -0.0025548927951604127884 ;  /* 0xbb276ffd00077423 */ /* 0x000fc80000000007 */
[----:B------:R-:W-:-:S04]  /*0280*/  FFMA R7, R0, R7, 0.033013891428709030151 ;  /* 0x3d07399300077423 */ /* 0x000fc80000000007 */
[----:B------:R-:W-:-:S04]  /*0290*/  FMUL R7, R7, R2 ;  /* 0x0000000207077220 */ /* 0x000fc80000400000 */
[----:B------:R-:W-:-:S04]  /*02a0*/  FMUL R0, R0, R7 ;  /* 0x0000000700007220 */ /* 0x000fc80000400000 */
[----:B------:R-:W-:Y:S01]  /*02b0*/  FMUL R6, R0, |R5| ;  /* 0x4000000500067220 */ /* 0x000fe20000400000 */
[----:B------:R-:W-:Y:S06]  /*02c0*/  BRA `(.L_x_20) ;  /* 0x00000008004c7947 */ /* 0x000fec0003800000 */
.L_x_19:
[----:B------:R-:W-:Y:S01]  /*02d0*/  FSETP.NEU.AND P0, PT, |R5|, +INF , PT ;  /* 0x7f8000000500780b */ /* 0x000fe20003f0d200 */
[----:B------:R-:W-:-:S12]  /*02e0*/  IMAD.MOV.U32 R6, RZ, RZ, RZ ;  /* 0x000000ffff067224 */ /* 0x000fd800078e00ff */
[----:B------:R-:W-:Y:S05]  /*02f0*/  @!P0 BRA `(.L_x_20) ;  /* 0x0000000800408947 */ /* 0x000fea0003800000 */
[----:B------:R-:W0:Y:S01]  /*0300*/  MUFU.RCP R4, |R5| ;  /* 0x4000000500047308 */ /* 0x000e220000001000 */
[----:B------:R-:W-:Y:S01]  /*0310*/  MOV R7, 0x3fca3ba2 ;  /* 0x3fca3ba200077802 */ /* 0x000fe20000000f00 */
[----:B0-----:R-:W-:-:S04]  /*0320*/  FMUL R2, R4, R4 ;  /* 0x0000000404027220 */ /* 0x001fc80000400000 */
[----:B------:R-:W-:-:S04]  /*0330*/  FFMA R7, R2, -R7, 0.36148586869239807129 ;  /* 0x3eb914ad02077423 */ /* 0x000fc80000000807 */
[----:B------:R-:W-:-:S04]  /*0340*/  FFMA R7, R2, R7, -0.16401261091232299805 ;  /* 0xbe27f2ec02077423 */ /* 0x000fc80000000007 */
[----:B------:R-:W-:Y:S01]  /*0350*/  FFMA R0, R2, R7, 0.37499991059303283691 ;  /* 0x3ebffffd02007423 */ /* 0x000fe20000000007 */
[----:B------:R-:W-:-:S03]  /*0360*/  IMAD.MOV.U32 R7, RZ, RZ, 0x4082cb37 ;  /* 0x4082cb37ff077424 */ /* 0x000fc600078e00ff */
[----:B------:R-:W-:Y:S01]  /*0370*/  FFMA R0, R4, R0, |R5| ;  /* 0x0000000004007223 */ /* 0x000fe20000000405 */
[----:B------:R-:W-:-:S03]  /*0380*/  FFMA R7, R2, -R7, 0.74987655878067016602 ;  /* 0x3f3ff7e902077423 */ /* 0x000fc60000000807 */
[C---:B------:R-:W-:Y:S01]  /*0390*/  FMUL R4, R0.reuse, 0.63661974668502807617 ;  /* 0x3f22f98300047820 */ /* 0x040fe20000400000 */
[----:B------:R-:W-:Y:S01]  /*03a0*/  FSETP.GE.AND P0, PT, |R0|, 105615, PT ;  /* 0x47ce47800000780b */ /* 0x000fe20003f06200 */
[C---:B------:R-:W-:Y:S02]  /*03b0*/  FFMA R7, R2.reuse, R7, -0.19291564822196960449 ;  /* 0xbe458bae02077423 */ /* 0x040fe40000000007 */
[----:B------:R-:W0:Y:S02]  /*03c0*/  F2I.NTZ R8, R4 ;  /* 0x0000000400087305 */ /* 0x000e240000203100 */
[----:B------:R-:W-:-:S04]  /*03d0*/  FFMA R7, R2, R7, 0.18749825656414031982 ;  /* 0x3e3fff8b02077423 */ /* 0x000fc80000000007 */
[----:B------:R-:W-:Y:S01]  /*03e0*/  FFMA R2, R2, R7, 1 ;  /* 0x3f80000002027423 */ /* 0x000fe20000000007 */
[----:B0-----:R-:W-:-:S05]  /*03f0*/  I2FP.F32.S32 R9, R8 ;  /* 0x0000000800097245 */ /* 0x001fca0000201400 */
[----:B------:R-:W-:-:S04]  /*0400*/  FFMA R6, R9, -1.5707962512969970703, R0 ;  /* 0xbfc90fda09067823 */ /* 0x000fc80000000000 */
[----:B------:R-:W-:-:S04]  /*0410*/  FFMA R6, R9, -7.5497894158615963534e-08, R6 ;  /* 0xb3a2216809067823 */ /* 0x000fc80000000006 */
[----:B------:R-:W-:Y:S01]  /*0420*/  FFMA R14, R9, -5.3903029534742383927e-15, R6 ;  /* 0xa7c234c5090e7823 */ /* 0x000fe20000000006 */
[----:B------:R-:W-:Y:S06]  /*0430*/  @!P0 BRA `(.L_x_21) ;  /* 0x0000000400708947 */ /* 0x000fec0003800000 */
[----:B------:R-:W-:-:S13]  /*0440*/  FSETP.NEU.AND P0, PT, |R0|, +INF , PT ;  /* 0x7f8000000000780b */ /* 0x000fda0003f0d200 */
[----:B------:R-:W-:Y:S01]  /*0450*/  @!P0 FMUL R14, RZ, R0 ;  /* 0x00000000ff0e8220 */ /* 0x000fe20000400000 */
[----:B------:R-:W-:Y:S01]  /*0460*/  @!P0 MOV R8, RZ ;  /* 0x000000ff00088202 */ /* 0x000fe20000000f00 */
[----:B------:R-:W-:Y:S06]  /*0470*/  @!P0 BRA `(.L_x_21) ;  /* 0x0000000400608947 */ /* 0x000fec0003800000 */
[----:B------:R-:W-:Y:S02]  /*0480*/  IMAD.SHL.U32 R4, R0, 0x100, RZ ;  /* 0x0000010000047824 */ /* 0x000fe400078e00ff */
[----:B------:R-:W-:Y:S01]  /*0490*/  HFMA2 R6, -RZ, RZ, 0, 0 ;  /* 0x00000000ff067431 */ /* 0x000fe200000001ff */
[----:B------:R-:W-:Y:S01]  /*04a0*/  CS2R R18, SRZ ;  /* 0x0000000000127805 */ /* 0x000fe2000001ff00 */
[----:B------:R-:W0:Y:S01]  /*04b0*/  LDCU.64 UR6, c[0x4][URZ] ;  /* 0x01000000ff0677ac */ /* 0x000e220008000a00 */
[----:B------:R-:W-:Y:S01]  /*04c0*/  LOP3.LUT R7, R4, 0x80000000, RZ, 0xfc, !PT ;  /* 0x8000000004077812 */ /* 0x000fe200078efcff */
[----:B------:R-:W-:-:S06]  /*04d0*/  UMOV UR4, URZ ;  /* 0x000000ff00047c82 */ /* 0x000fcc0008000000 */
.L_x_22:
[----:B0-----:R-:W-:Y:S01]  /*04e0*/  IMAD.U32 R16, RZ, RZ, UR6 ;  /* 0x00000006ff107e24 */ /* 0x001fe2000f8e00ff */
[----:B------:R-:W-:-:S05]  /*04f0*/  MOV R17, UR7 ;  /* 0x0000000700117c02 */ /* 0x000fca0008000f00 */
[----:B------:R-:W2:Y:S01]  /*0500*/  LDG.E.CONSTANT R14, desc[UR8][R16.64] ;  /* 0x00000008100e7981 */ /* 0x000ea2000c1e9900 */
[----:B------:R-:W-:Y:S01]  /*0510*/  UIADD3 UR4, UPT, UPT, UR4, 0x1, URZ ;  /* 0x0000000104047890 */ /* 0x000fe2000fffe0ff */
[C---:B------:R-:W-:Y:S01]  /*0520*/  ISETP.EQ.AND P0, PT, R18.reuse, RZ, PT ;  /* 0x000000ff1200720c */ /* 0x040fe20003f02270 */
[----:B------:R-:W-:Y:S01]  /*0530*/  UIADD3 UR6, UP1, UPT, UR6, 0x4, URZ ;  /* 0x0000000406067890 */ /* 0x000fe2000ff3e0ff */
[C---:B------:R-:W-:Y:S01]  /*0540*/  ISETP.EQ.AND P1, PT, R18.reuse, 0x4, PT ;  /* 0x000000041200780c */ /* 0x040fe20003f22270 */
[----:B------:R-:W-:Y:S01]  /*0550*/  UISETP.NE.AND UP0, UPT, UR4, 0x6, UPT ;  /* 0x000000060400788c */ /* 0x000fe2000bf05270 */
[C---:B------:R-:W-:Y:S01]  /*0560*/  ISETP.EQ.AND P2, PT, R18.reuse, 0x8, PT ;  /* 0x000000081200780c */ /* 0x040fe20003f42270 */
[----:B------:R-:W-:Y:S01]  /*0570*/  UIADD3.X UR7, UPT, UPT, URZ, UR7, URZ, UP1, !UPT ;  /* 0x00000007ff077290 */ /* 0x000fe20008ffe4ff */
[C---:B------:R-:W-:Y:S02]  /*0580*/  ISETP.EQ.AND P3, PT, R18.reuse, 0xc, PT ;  /* 0x0000000c1200780c */ /* 0x040fe40003f62270 */
[----:B------:R-:W-:-:S02]  /*0590*/  ISETP.EQ.AND P4, PT, R18, 0x10, PT ;  /* 0x000000101200780c */ /* 0x000fc40003f82270 */
[C---:B------:R-:W-:Y:S02]  /*05a0*/  ISETP.EQ.AND P5, PT, R18.reuse, 0x14, PT ;  /* 0x000000141200780c */ /* 0x040fe40003fa2270 */
[----:B------:R-:W-:Y:S01]  /*05b0*/  IADD3 R18, PT, PT, R18, 0x4, RZ ;  /* 0x0000000412127810 */ /* 0x000fe20007ffe0ff */
[----:B--2---:R-:W-:-:S03]  /*05c0*/  IMAD.WIDE.U32 R14, R14, R7, RZ ;  /* 0x000000070e0e7225 */ /* 0x004fc600078e00ff */
[----:B------:R-:W-:-:S04]  /*05d0*/  IADD3 R8, P6, PT, R14, R6, RZ ;  /* 0x000000060e087210 */ /* 0x000fc80007fde0ff */
[-C--:B------:R-:W-:Y:S01]  /*05e0*/  @P0 MOV R4, R8.reuse ;  /* 0x0000000800040202 */ /* 0x080fe20000000f00 */
[----:B------:R-:W-:Y:S01]  /*05f0*/  IMAD.X R6, R15, 0x1, R19, P6 ;  /* 0x000000010f067824 */ /* 0x000fe200030e0613 */
[-C--:B------:R-:W-:Y:S01]  /*0600*/  @P2 MOV R12, R8.reuse ;  /* 0x00000008000c2202 */ /* 0x080fe20000000f00 */
[--C-:B------:R-:W-:Y:S01]  /*0610*/  @P1 IMAD.MOV.U32 R13, RZ, RZ, R8.reuse ;  /* 0x000000ffff0d1224 */ /* 0x100fe200078e0008 */
[----:B------:R-:W-:Y:S01]  /*0620*/  @P4 MOV R10, R8 ;  /* 0x00000008000a4202 */ /* 0x000fe20000000f00 */
[--C-:B------:R-:W-:Y:S02]  /*0630*/  @P3 IMAD.MOV.U32 R11, RZ, RZ, R8.reuse ;  /* 0x000000ffff0b3224 */ /* 0x100fe400078e0008 */
[----:B------:R-:W-:Y:S01]  /*0640*/  @P5 IMAD.MOV.U32 R9, RZ, RZ, R8 ;  /* 0x000000ffff095224 */ /* 0x000fe200078e0008 */
[----:B------:R-:W-:Y:S06]  /*0650*/  BRA.U UP0, `(.L_x_22) ;  /* 0xfffffffd00a07547 */ /* 0x000fec000b83ffff */
[----:B------:R-:W-:-:S04]  /*0660*/  SHF.R.U32.HI R7, RZ, 0x17, R0 ;  /* 0x00000017ff077819 */ /* 0x000fc80000011600 */
[C---:B------:R-:W-:Y:S02]  /*0670*/  LOP3.LUT R8, R7.reuse, 0xe0, RZ, 0xc0, !PT ;  /* 0x000000e007087812 */ /* 0x040fe400078ec0ff */
[----:B------:R-:W-:-:S03]  /*0680*/  LOP3.LUT P6, RZ, R7, 0x1f, RZ, 0xc0, !PT ;  /* 0x0000001f07ff7812 */ /* 0x000fc600078cc0ff */
[----:B------:R-:W-:-:S05]  /*0690*/  VIADD R8, R8, 0xffffff80 ;  /* 0xffffff8008087836 */ /* 0x000fca0000000000 */
[----:B------:R-:W-:-:S04]  /*06a0*/  SHF.R.U32.HI R8, RZ, 0x5, R8 ;  /* 0x00000005ff087819 */ /* 0x000fc80000011608 */
[----:B------:R-:W-:-:S04]  /*06b0*/  LEA R16, -R8, RZ, 0x2 ;  /* 0x000000ff08107211 */ /* 0x000fc800078e11ff */
[C---:B------:R-:W-:Y:S02]  /*06c0*/  ISETP.EQ.AND P3, PT, R16.reuse, -0x18, PT ;  /* 0xffffffe81000780c */ /* 0x040fe40003f62270 */
[C---:B------:R-:W-:Y:S02]  /*06d0*/  ISETP.EQ.AND P4, PT, R16.reuse, -0x14, PT ;  /* 0xffffffec1000780c */ /* 0x040fe40003f82270 */
[C---:B------:R-:W-:Y:S02]  /*06e0*/  ISETP.EQ.AND P2, PT, R16.reuse, -0x10, PT ;  /* 0xfffffff01000780c */ /* 0x040fe40003f42270 */
[C---:B------:R-:W-:Y:S02]  /*06f0*/  ISETP.EQ.AND P1, PT, R16.reuse, -0xc, PT ;  /* 0xfffffff41000780c */ /* 0x040fe40003f22270 */
[C---:B------:R-:W-:Y:S02]  /*0700*/  ISETP.EQ.AND P0, PT, R16.reuse, -0x8, PT ;  /* 0xfffffff81000780c */ /* 0x040fe40003f02270 */
[----:B------:R-:W-:-:S03]  /*0710*/  ISETP.EQ.AND P5, PT, R16, RZ, PT ;  /* 0x000000ff1000720c */ /* 0x000fc60003fa2270 */
[----:B------:R-:W-:Y:S01]  /*0720*/  @P3 IMAD.MOV.U32 R8, RZ, RZ, R4 ;  /* 0x000000ffff083224 */ /* 0x000fe200078e0004 */
[C---:B------:R-:W-:Y:S01]  /*0730*/  ISETP.EQ.AND P3, PT, R16.reuse, -0x4, PT ;  /* 0xfffffffc1000780c */ /* 0x040fe20003f62270 */
[----:B------:R-:W-:Y:S01]  /*0740*/  @P4 IMAD.MOV.U32 R8, RZ, RZ, R13 ;  /* 0x000000ffff084224 */ /* 0x000fe200078e000d */
[----:B------:R-:W-:Y:S01]  /*0750*/  @P4 MOV R14, R4 ;  /* 0x00000004000e4202 */ /* 0x000fe20000000f00 */
[----:B------:R-:W-:Y:S01]  /*0760*/  @P2 IMAD.MOV.U32 R8, RZ, RZ, R12 ;  /* 0x000000ffff082224 */ /* 0x000fe200078e000c */
[----:B------:R-:W-:Y:S01]  /*0770*/  ISETP.EQ.AND P4, PT, R16, 0x4, PT ;  /* 0x000000041000780c */ /* 0x000fe20003f82270 */
[----:B------:R-:W-:Y:S01]  /*0780*/  @P1 IMAD.MOV.U32 R8, RZ, RZ, R11 ;  /* 0x000000ffff081224 */ /* 0x000fe200078e000b */
[----:B------:R-:W-:Y:S01]  /*0790*/  @P2 MOV R14, R13 ;  /* 0x0000000d000e2202 */ /* 0x000fe20000000f00 */
[----:B------:R-:W-:Y:S01]  /*07a0*/  @P0 IMAD.MOV.U32 R8, RZ, RZ, R10 ;  /* 0x000000ffff080224 */ /* 0x000fe200078e000a */
[----:B------:R-:W-:Y:S02]  /*07b0*/  @P1 MOV R14, R12 ;  /* 0x0000000c000e1202 */ /* 0x000fe40000000f00 */
[----:B------:R-:W-:-:S03]  /*07c0*/  @P0 MOV R14, R11 ;  /* 0x0000000b000e0202 */ /* 0x000fc60000000f00 */
[----:B------:R-:W-:Y:S01]  /*07d0*/  @P3 MOV R14, R10 ;  /* 0x0000000a000e3202 */ /* 0x000fe20000000f00 */
[----:B------:R-:W-:Y:S01]  /*07e0*/  @P3 IMAD.MOV.U32 R8, RZ, RZ, R9 ;  /* 0x000000ffff083224 */ /* 0x000fe200078e0009 */
[----:B------:R-:W-:Y:S01]  /*07f0*/  @P5 MOV R14, R9 ;  /* 0x00000009000e5202 */ /* 0x000fe20000000f00 */
[----:B------:R-:W-:Y:S01]  /*0800*/  @P5 IMAD.MOV.U32 R8, RZ, RZ, R6 ;  /* 0x000000ffff085224 */ /* 0x000fe200078e0006 */
[----:B------:R-:W-:Y:S01]  /*0810*/  @P4 MOV R14, R6 ;  /* 0x00000006000e4202 */ /* 0x000fe20000000f00 */
[----:B------:R-:W-:Y:S06]  /*0820*/  @!P6 BRA `(.L_x_23) ;  /* 0x00000000002ce947 */ /* 0x000fec0003800000 */
[----:B------:R-:W-:Y:S01]  /*0830*/  @P2 IMAD.MOV.U32 R15, RZ, RZ, R4 ;  /* 0x000000ffff0f2224 */ /* 0x000fe200078e0004 */
[----:B------:R-:W-:Y:S01]  /*0840*/  @P1 MOV R15, R13 ;  /* 0x0000000d000f1202 */ /* 0x000fe20000000f00 */
[----:B------:R-:W-:Y:S01]  /*0850*/  @P0 IMAD.MOV.U32 R15, RZ, RZ, R12 ;  /* 0x000000ffff0f0224 */ /* 0x000fe200078e000c */
[----:B------:R-:W-:Y:S02]  /*0860*/  ISETP.EQ.AND P0, PT, R16, 0x8, PT ;  /* 0x000000081000780c */ /* 0x000fe40003f02270 */
[----:B------:R-:W-:Y:S01]  /*0870*/  @P3 MOV R15, R11 ;  /* 0x0000000b000f3202 */ /* 0x000fe20000000f00 */
[----:B------:R-:W-:Y:S01]  /*0880*/  @P5 IMAD.MOV.U32 R15, RZ, RZ, R10 ;  /* 0x000000ffff0f5224 */ /* 0x000fe200078e000a */
[----:B------:R-:W-:Y:S02]  /*0890*/  @P4 MOV R15, R9 ;  /* 0x00000009000f4202 */ /* 0x000fe40000000f00 */
[----:B------:R-:W-:-:S04]  /*08a0*/  LOP3.LUT R7, R7, 0x1f, RZ, 0xc0, !PT ;  /* 0x0000001f07077812 */ /* 0x000fc800078ec0ff */
[----:B------:R-:W-:-:S03]  /*08b0*/  SHF.L.W.U32.HI R8, R14, R7, R8 ;  /* 0x000000070e087219 */ /* 0x000fc60000010e08 */
[----:B------:R-:W-:-:S05]  /*08c0*/  @P0 IMAD.MOV.U32 R15, RZ, RZ, R6 ;  /* 0x000000ffff0f0224 */ /* 0x000fca00078e0006 */
[----:B------:R-:W-:-:S07]  /*08d0*/  SHF.L.W.U32.HI R14, R15, R7, R14 ;  /* 0x000000070f0e7219 */ /* 0x000fce0000010e0e */
.L_x_23:
[C-C-:B------:R-:W-:Y:S01]  /*08e0*/  SHF.L.W.U32.HI R17, R14.reuse, 0x2, R8.reuse ;  /* 0x000000020e117819 */ /* 0x140fe20000010e08 */
[----:B------:R-:W-:Y:S01]  /*08f0*/  UMOV UR4, 0x54442d19 ;  /* 0x54442d1900047882 */ /* 0x000fe20000000000 */
[----:B------:R-:W-:Y:S01]  /*0900*/  SHF.L.U32 R14, R14, 0x2, RZ ;  /* 0x000000020e0e7819 */ /* 0x000fe200000006ff */
[----:B------:R-:W-:Y:S01]  /*0910*/  UMOV UR5, 0x3bf921fb ;  /* 0x3bf921fb00057882 */ /* 0x000fe20000000000 */
[----:B------:R-:W-:Y:S02]  /*0920*/  SHF.R.S32.HI R6, RZ, 0x1f, R17 ;  /* 0x0000001fff067819 */ /* 0x000fe40000011411 */
[----:B------:R-:W-:Y:S02]  /*0930*/  SHF.R.U32.HI R8, RZ, 0x1e, R8 ;  /* 0x0000001eff087819 */ /* 0x000fe40000011608 */
[C---:B------:R-:W-:Y:S02]  /*0940*/  LOP3.LUT R14, R6.reuse, R14, RZ, 0x3c, !PT ;  /* 0x0000000e060e7212 */ /* 0x040fe400078e3cff */
[----:B------:R-:W-:-:S02]  /*0950*/  LOP3.LUT R15, R6, R17, RZ, 0x3c, !PT ;  /* 0x00000011060f7212 */ /* 0x000fc400078e3cff */
[----:B------:R-:W-:Y:S02]  /*0960*/  ISETP.GE.AND P0, PT, R0, RZ, PT ;  /* 0x000000ff0000720c */ /* 0x000fe40003f06270 */
[----:B------:R-:W0:Y:S01]  /*0970*/  I2F.F64.S64 R6, R14 ;  /* 0x0000000e00067312 */ /* 0x000e220000301c00 */
[C---:B------:R-:W-:Y:S02]  /*0980*/  LOP3.LUT R0, R17.reuse, R0, RZ, 0x3c, !PT ;  /* 0x0000000011007212 */ /* 0x040fe400078e3cff */
[----:B------:R-:W-:Y:S02]  /*0990*/  LEA.HI R8, R17, R8, RZ, 0x1 ;  /* 0x0000000811087211 */ /* 0x000fe400078f08ff */
[----:B------:R-:W-:-:S03]  /*09a0*/  ISETP.GE.AND P1, PT, R0, RZ, PT ;  /* 0x000000ff0000720c */ /* 0x000fc60003f26270 */
[----:B------:R-:W-:-:S05]  /*09b0*/  IMAD.MOV R0, RZ, RZ, -R8 ;  /* 0x000000ffff007224 */ /* 0x000fca00078e0a08 */
[----:B------:R-:W-:Y:S01]  /*09c0*/  @!P0 MOV R8, R0 ;  /* 0x0000000000088202 */ /* 0x000fe20000000f00 */
[----:B0-----:R-:W-:-:S10]  /*09d0*/  DMUL R6, R6, UR4 ;  /* 0x0000000406067c28 */ /* 0x001fd40008000000 */
[----:B------:R-:W0:Y:S02]  /*09e0*/  F2F.F32.F64 R6, R6 ;  /* 0x0000000600067310 */ /* 0x000e240000301000 */
[----:B0-----:R-:W-:-:S07]  /*09f0*/  FSEL R14, -R6, R6, !P1 ;  /* 0x00000006060e7208 */ /* 0x001fce0004800100 */
.L_x_21:
[----:B------:R-:W-:Y:S01]  /*0a00*/  LOP3.LUT R8, R8, 0x3, RZ, 0xc0, !PT ;  /* 0x0000000308087812 */ /* 0x000fe200078ec0ff */
[----:B------:R-:W-:Y:S02]  /*0a10*/  IMAD.MOV.U32 R7, RZ, RZ, 0x3fc90fdb ;  /* 0x3fc90fdbff077424 */ /* 0x000fe400078e00ff */
[----:B------:R-:W-:Y:S01]  /*0a20*/  IMAD.MOV.U32 R16, RZ, RZ, 0x3c0885e4 ;  /* 0x3c0885e4ff107424 */ /* 0x000fe200078e00ff */
[----:B------:R-:W-:Y:S01]  /*0a30*/  I2FP.F32.U32 R8, R8 ;  /* 0x0000000800087245 */ /* 0x000fe20000201000 */
[----:B------:R-:W-:-:S04]  /*0a40*/  IMAD.MOV.U32 R17, RZ, RZ, 0x3e2aaaa8 ;  /* 0x3e2aaaa8ff117424 */ /* 0x000fc800078e00ff */
[----:B------:R-:W-:Y:S01]  /*0a50*/  FFMA R7, R8, R7, -2.3561944961547851562 ;  /* 0xc016cbe408077423 */ /* 0x000fe20000000007 */
[----:B------:R-:W-:-:S03]  /*0a60*/  MOV R8, 0x37cbac00 ;  /* 0x37cbac0000087802 */ /* 0x000fc60000000f00 */
[----:B------:R-:W-:Y:S02]  /*0a70*/  FADD R7, R7, R14 ;  /* 0x0000000e07077221 */ /* 0x000fe40000000000 */
[----:B------:R-:W-:Y:S02]  /*0a80*/  MUFU.RSQ R14, |R5| ;  /* 0x40000005000e7308 */ /* 0x000fe40000001400 */
[----:B------:R-:W-:-:S06]  /*0a90*/  FMUL R0, R7, 0.63661974668502807617 ;  /* 0x3f22f98307007820 */ /* 0x000fcc0000400000 */
[----:B------:R-:W0:Y:S02]  /*0aa0*/  F2I.NTZ R0, R0 ;  /* 0x0000000000007305 */ /* 0x000e240000203100 */
[----:B0-----:R-:W-:-:S05]  /*0ab0*/  I2FP.F32.S32 R6, R0 ;  /* 0x0000000000067245 */ /* 0x001fca0000201400 */
[----:B------:R-:W-:-:S04]  /*0ac0*/  FFMA R7, R6, -1.5707962512969970703, R7 ;  /* 0xbfc90fda06077823 */ /* 0x000fc80000000007 */
[----:B------:R-:W-:Y:S01]  /*0ad0*/  FFMA R7, R6, -7.5497894158615963534e-08, R7 ;  /* 0xb3a2216806077823 */ /* 0x000fe20000000007 */
[C---:B------:R-:W-:Y:S02]  /*0ae0*/  LOP3.LUT R6, R0.reuse, 0x1, RZ, 0xc0, !PT ;  /* 0x0000000100067812 */ /* 0x040fe400078ec0ff */
[----:B------:R-:W-:Y:S01]  /*0af0*/  IADD3 R0, PT, PT, R0, 0x1, RZ ;  /* 0x0000000100007810 */ /* 0x000fe20007ffe0ff */
[----:B------:R-:W-:Y:S01]  /*0b00*/  FMUL R15, R7, R7 ;  /* 0x00000007070f7220 */ /* 0x000fe20000400000 */
[----:B------:R-:W-:Y:S02]  /*0b10*/  ISETP.NE.U32.AND P0, PT, R6, 0x1, PT ;  /* 0x000000010600780c */ /* 0x000fe40003f05070 */
[----:B------:R-:W-:Y:S01]  /*0b20*/  LOP3.LUT P1, RZ, R0, 0x2, RZ, 0xc0, !PT ;  /* 0x0000000200ff7812 */ /* 0x000fe2000782c0ff */
[----:B------:R-:W-:Y:S01]  /*0b30*/  FFMA R6, R15, R8, -0.0013887860113754868507 ;  /* 0xbab607ed0f067423 */ /* 0x000fe20000000008 */
[----:B------:R-:W-:Y:S02]  /*0b40*/  FSEL R8, R16, 0.041666727513074874878, !P0 ;  /* 0x3d2aaabb10087808 */ /* 0x000fe40004000000 */
[----:B------:R-:W-:-:S02]  /*0b50*/  FSEL R17, -R17, -0.4999999701976776123, !P0 ;  /* 0xbeffffff11117808 */ /* 0x000fc40004000100 */
[----:B------:R-:W-:Y:S02]  /*0b60*/  FSEL R6, R6, -0.00019574658654164522886, P0 ;  /* 0xb94d415306067808 */ /* 0x000fe40000000000 */
[----:B------:R-:W-:Y:S01]  /*0b70*/  FSEL R0, R7, 1, !P0 ;  /* 0x3f80000007007808 */ /* 0x000fe20004000000 */
[----:B------:R-:W-:Y:S02]  /*0b80*/  FMUL R7, R14, 0.79788458347320556641 ;  /* 0x3f4c422a0e077820 */ /* 0x000fe40000400000 */
[C---:B------:R-:W-:Y:S02]  /*0b90*/  FFMA R6, R15.reuse, R6, R8 ;  /* 0x000000060f067223 */ /* 0x040fe40000000008 */
[----:B------:R-:W-:Y:S02]  /*0ba0*/  FMUL R7, R2, R7 ;  /* 0x0000000702077220 */ /* 0x000fe40000400000 */
[C---:B------:R-:W-:Y:S01]  /*0bb0*/  FFMA R6, R15.reuse, R6, R17 ;  /* 0x000000060f067223 */ /* 0x040fe20000000011 */
[----:B------:R-:W-:-:S04]  /*0bc0*/  FFMA R15, R15, R0, RZ ;  /* 0x000000000f0f7223 */ /* 0x000fc800000000ff */
[----:B------:R-:W-:-:S04]  /*0bd0*/  FFMA R6, R15, R6, R0 ;  /* 0x000000060f067223 */ /* 0x000fc80000000000 */
[----:B------:R-:W-:-:S04]  /*0be0*/  @P1 FADD R6, RZ, -R6 ;  /* 0x80000006ff061221 */ /* 0x000fc80000000000 */
[----:B------:R-:W-:-:S07]  /*0bf0*/  FMUL R6, R6, R7 ;  /* 0x0000000706067220 */ /* 0x000fce0000400000 */
.L_x_20:
[C---:B------:R-:W-:Y:S01]  /*0c00*/  IADD3 R0, PT, PT, R3.reuse, -0x3f2aaaab, RZ ;  /* 0xc0d5555503007810 */ /* 0x040fe20007ffe0ff */
[----:B------:R-:W0:Y:S01]  /*0c10*/  MUFU.RCP R14, |R5| ;  /* 0x40000005000e7308 */ /* 0x000e220000001000 */
[----:B------:R-:W-:Y:S01]  /*0c20*/  MOV R8, 0x3e055027 ;  /* 0x3e05502700087802 */ /* 0x000fe20000000f00 */
[----:B------:R-:W-:Y:S01]  /*0c30*/  UMOV UR4, 0x3f800000 ;  /* 0x3f80000000047882 */ /* 0x000fe20000000000 */
[----:B------:R-:W-:Y:S01]  /*0c40*/  LOP3.LUT R0, R0, 0xff800000, RZ, 0xc0, !PT ;  /* 0xff80000000007812 */ /* 0x000fe200078ec0ff */
[----:B------:R-:W-:Y:S01]  /*0c50*/  IMAD.U32 R16, RZ, RZ, UR4 ;  /* 0x00000004ff107e24 */ /* 0x000fe2000f8e00ff */
[----:B------:R-:W-:Y:S02]  /*0c60*/  ISETP.GT.U32.AND P0, PT, R3, 0x7f7fffff, PT ;  /* 0x7f7fffff0300780c */ /* 0x000fe40003f04070 */
[----:B------:R-:W-:Y:S01]  /*0c70*/  FSETP.GEU.AND P2, PT, |R5|, 1.000000003171076851e-30, PT ;  /* 0x0da242600500780b */ /* 0x000fe20003f4e200 */
[----:B------:R-:W-:Y:S01]  /*0c80*/  IMAD.IADD R2, R3, 0x1, -R0 ;  /* 0x0000000103027824 */ /* 0x000fe200078e0a00 */
[----:B------:R-:W1:Y:S01]  /*0c90*/  FCHK P1, -R16, |R5| ;  /* 0x4000000510007302 */ /* 0x000e620000020100 */
[----:B------:R-:W-:-:S02]  /*0ca0*/  I2FP.F32.S32 R0, R0 ;  /* 0x0000000000007245 */ /* 0x000fc40000201400 */
[----:B------:R-:W-:-:S03]  /*0cb0*/  FADD R7, R2, -1 ;  /* 0xbf80000002077421 */ /* 0x000fc60000000000 */
[----:B------:R-:W-:Y:S01]  /*0cc0*/  FFMA R0, R0, 1.1920928955078125e-07, RZ ;  /* 0x3400000000007823 */ /* 0x000fe200000000ff */
[----:B------:R-:W-:Y:S01]  /*0cd0*/  FFMA R2, R7, -R8, 0.14084610342979431152 ;  /* 0x3e1039f607027423 */ /* 0x000fe20000000808 */
[----:B0-----:R-:W-:-:S03]  /*0ce0*/  FFMA R15, R14, -|R5|, 1 ;  /* 0x3f8000000e0f7423 */ /* 0x001fc60000000c05 */
[----:B------:R-:W-:-:S04]  /*0cf0*/  FFMA R2, R7, R2, -0.12148627638816833496 ;  /* 0xbdf8cdcc07027423 */ /* 0x000fc80000000002 */
[----:B------:R-:W-:-:S04]  /*0d00*/  FFMA R2, R7, R2, 0.13980610668659210205 ;  /* 0x3e0f295507027423 */ /* 0x000fc80000000002 */
[----:B------:R-:W-:-:S04]  /*0d10*/  FFMA R2, R7, R2, -0.16684235632419586182 ;  /* 0xbe2ad8b907027423 */ /* 0x000fc80000000002 */
[----:B------:R-:W-:-:S04]  /*0d20*/  FFMA R2, R7, R2, 0.20012299716472625732 ;  /* 0x3e4ced0b07027423 */ /* 0x000fc80000000002 */
[----:B------:R-:W-:-:S04]  /*0d30*/  FFMA R2, R7, R2, -0.24999669194221496582 ;  /* 0xbe7fff2207027423 */ /* 0x000fc80000000002 */
[----:B------:R-:W-:-:S04]  /*0d40*/  FFMA R2, R7, R2, 0.33333182334899902344 ;  /* 0x3eaaaa7807027423 */ /* 0x000fc80000000002 */
[----:B------:R-:W-:-:S04]  /*0d50*/  FFMA R2, R7, R2, -0.5 ;  /* 0xbf00000007027423 */ /* 0x000fc80000000002 */
[C---:B------:R-:W-:Y:S01]  /*0d60*/  FMUL R8, R7.reuse, R2 ;  /* 0x0000000207087220 */ /* 0x040fe20000400000 */
[----:B------:R-:W-:Y:S01]  /*0d70*/  FFMA R2, R14, R15, R14 ;  /* 0x0000000f0e027223 */ /* 0x000fe2000000000e */
[----:B------:R-:W-:Y:S02]  /*0d80*/  MOV R14, 0x7f800000 ;  /* 0x7f800000000e7802 */ /* 0x000fe40000000f00 */
[----:B------:R-:W-:Y:S01]  /*0d90*/  FFMA R7, R7, R8, R7 ;  /* 0x0000000807077223 */ /* 0x000fe20000000007 */
[----:B------:R-:W-:-:S03]  /*0da0*/  FFMA R15, R2, -1, RZ ;  /* 0xbf800000020f7823 */ /* 0x000fc600000000ff */
[----:B------:R-:W-:Y:S01]  /*0db0*/  FFMA R8, R0, 0.69314718246459960938, R7 ;  /* 0x3f31721800087823 */ /* 0x000fe20000000007 */
[----:B------:R-:W-:Y:S01]  /*0dc0*/  FFMA R0, R15, -|R5|, -1 ;  /* 0xbf8000000f007423 */ /* 0x000fe20000000c05 */
[----:B------:R-:W-:-:S03]  /*0dd0*/  @P0 FFMA R8, |R5|, R14, +INF ;  /* 0x7f80000005080423 */ /* 0x000fc6000000020e */
[----:B------:R-:W-:Y:S01]  /*0de0*/  FFMA R0, R2, R0, R15 ;  /* 0x0000000002007223 */ /* 0x000fe2000000000f */
[----:B------:R-:W-:Y:S01]  /*0df0*/  FMUL R2, R5, R5 ;  /* 0x0000000505027220 */ /* 0x000fe20000400000 */
[----:B------:R-:W-:Y:S01]  /*0e00*/  FSEL R15, |R6|, R6, !P2 ;  /* 0x00000006060f7208 */ /* 0x000fe20005000200 */
[----:B-1----:R-:W-:Y:S06]  /*0e10*/  @!P1 BRA `(.L_x_24) ;  /* 0x00000000000c9947 */ /* 0x002fec0003800000 */
[----:B------:R-:W-:Y:S01]  /*0e20*/  IMAD.MOV.U32 R0, RZ, RZ, -0x40800000 ;  /* 0xbf800000ff007424 */ /* 0x000fe200078e00ff */
[----:B------:R-:W-:-:S07]  /*0e30*/  MOV R6, 0xe50 ;  /* 0x00000e5000067802 */ /* 0x000fce0000000f00 */
[----:B------:R-:W-:Y:S05]  /*0e40*/  CALL.REL.NOINC `($__internal_0_$__cuda_sm3x_div_rn_noftz_f32_slowpath) ;  /* 0x0000006800647944 */ /* 0x000fea0003c00000 */
.L_x_24:
[----:B------:R-:W-:Y:S01]  /*0e50*/  HFMA2 R5, -RZ, RZ, 0.18994140625, 870 ;  /* 0x321462ccff057431 */ /* 0x000fe200000001ff */
[----:B------:R-:W0:Y:S01]  /*0e60*/  LDCU UR4, c[0x0][0x38c] ;  /* 0x00007180ff0477ac */ /* 0x000e220008000800 */
[----:B------:R-:W-:-:S04]  /*0e70*/  FFMA R0, R15, R8, R0 ;  /* 0x000000080f007223 */ /* 0x000fc80000000000 */
[----:B------:R-:W-:Y:S01]  /*0e80*/  FMUL R0, R0, 0.63661974668502807617 ;  /* 0x3f22f98300007820 */ /* 0x000fe20000400000 */
[----:B------:R-:W-:-:S04]  /*0e90*/  FFMA R5, R2, R5, -9.9208705250930506736e-07 ;  /* 0xb58527da02057423 */ /* 0x000fc80000000005 */
[----:B------:R-:W-:-:S04]  /*0ea0*/  FFMA R5, R2, R5, 7.1642141847405582666e-05 ;  /* 0x38963e9502057423 */ /* 0x000fc80000000005 */
[----:B------:R-:W-:-:S04]  /*0eb0*/  FFMA R5, R2, R5, -0.0029553051572293043137 ;  /* 0xbb41adcb02057423 */ /* 0x000fc80000000005 */
[----:B------:R-:W-:-:S04]  /*0ec0*/  FFMA R5, R2, R5, 0.054348688572645187378 ;  /* 0x3d5e9cbb02057423 */ /* 0x000fc80000000005 */
[----:B------:R-:W-:-:S04]  /*0ed0*/  FFMA R5, R2, R5, -0.19605709612369537354 ;  /* 0xbe48c33102057423 */ /* 0x000fc80000000005 */
[----:B0-----:R-:W-:Y:S01]  /*0ee0*/  FFMA R0, R5, |UR4|, R0 ;  /* 0x4000000405007c23 */ /* 0x001fe20008000000 */
[----:B------:R-:W-:Y:S06]  /*0ef0*/  BRA `(.L_x_17) ;  /* 0x0000000c00047947 */ /* 0x000fec0003800000 */
.L_x_18:
[----:B------:R-:W-:-:S13]  /*0f00*/  FSETP.GTU.AND P0, PT, |R5|, 3.8134112358093261719, PT ;  /* 0x40740eee0500780b */ /* 0x000fda0003f0c200 */
[----:B------:R-:W-:Y:S05]  /*0f10*/  @P0 BRA `(.L_x_25) ;  /* 0x0000000000380947 */ /* 0x000fea0003800000 */
[----:B------:R-:W-:Y:S01]  /*0f20*/  FADD R5, |R5|, -2.1971414089202880859 ;  /* 0xc00c9df705057421 */ /* 0x000fe20000000200 */
[----:B------:R-:W-:-:S03]  /*0f30*/  IMAD.MOV.U32 R0, RZ, RZ, 0x3789e29d ;  /* 0x3789e29dff007424 */ /* 0x000fc600078e00ff */
[----:B------:R-:W-:-:S04]  /*0f40*/  FADD R5, R5, 8.2889272334796260111e-08 ;  /* 0x33b200dc05057421 */ /* 0x000fc80000000000 */
[----:B------:R-:W-:-:S04]  /*0f50*/  FFMA R0, R5, -R0, 0.00012807000894099473953 ;  /* 0x39064a8805007423 */ /* 0x000fc80000000800 */
[----:B------:R-:W-:-:S04]  /*0f60*/  FFMA R0, R5, R0, -0.00045903809950686991215 ;  /* 0xb9f0ab0d05007423 */ /* 0x000fc80000000000 */
[----:B------:R-:W-:-:S04]  /*0f70*/  FFMA R0, R5, R0, 0.0010938944760710000992 ;  /* 0x3a8f610205007423 */ /* 0x000fc80000000000 */
[----:B------:R-:W-:-:S04]  /*0f80*/  FFMA R0, R5, R0, -0.002631203504279255867 ;  /* 0xbb2c704505007423 */ /* 0x000fc80000000000 */
[----:B------:R-:W-:-:S04]  /*0f90*/  FFMA R0, R5, R0, 0.0074269729666411876678 ;  /* 0x3bf35df705007423 */ /* 0x000fc80000000000 */
[----:B------:R-:W-:-:S04]  /*0fa0*/  FFMA R0, R5, R0, -0.0047923903912305831909 ;  /* 0xbb9d097c05007423 */ /* 0x000fc80000000000 */
[----:B------:R-:W-:-:S04]  /*0fb0*/  FFMA R0, R5, R0, -0.032858408987522125244 ;  /* 0xbd06968a05007423 */ /* 0x000fc80000000000 */
[----:B------:R-:W-:-:S04]  /*0fc0*/  FFMA R0, R5, R0, -0.11851476877927780151 ;  /* 0xbdf2b7df05007423 */ /* 0x000fc80000000000 */
[----:B------:R-:W-:-:S04]  /*0fd0*/  FFMA R0, R5, R0, 0.52078640460968017578 ;  /* 0x3f05524205007423 */ /* 0x000fc80000000000 */
[----:B------:R-:W-:Y:S01]  /*0fe0*/  FMUL R0, R5, R0 ;  /* 0x0000000005007220 */ /* 0x000fe20000400000 */
[----:B------:R-:W-:Y:S06]  /*0ff0*/  BRA `(.L_x_17) ;  /* 0x0000000800c47947 */ /* 0x000fec0003800000 */
.L_x_25:
[----:B------:R-:W-:-:S13]  /*1000*/  FSETP.GTU.AND P0, PT, |R5|, 7.0128436088562011719, PT ;  /* 0x40e069370500780b */ /* 0x000fda0003f0c200 */
[----:B------:R-:W-:Y:S05]  /*1010*/  @P0 BRA `(.L_x_26) ;  /* 0x0000000000380947 */ /* 0x000fea0003800000 */
[----:B------:R-:W-:Y:S01]  /*1020*/  FADD R5, |R5|, -5.4296808242797851562 ;  /* 0xc0adbff205057421 */ /* 0x000fe20000000200 */
[----:B------:R-:W-:-:S03]  /*1030*/  MOV R0, 0x32be57d0 ;  /* 0x32be57d000007802 */ /* 0x000fc60000000f00 */
[----:B------:R-:W-:-:S04]  /*1040*/  FADD R5, R5, -2.1651435133662744192e-07 ;  /* 0xb4687b0305057421 */ /* 0x000fc80000000000 */
[----:B------:R-:W-:-:S04]  /*1050*/  FFMA R0, R5, R0, -5.0902724524348741397e-07 ;  /* 0xb508a41605007423 */ /* 0x000fc80000000000 */
[----:B------:R-:W-:-:S04]  /*1060*/  FFMA R0, R5, R0, -2.8541589927044697106e-06 ;  /* 0xb63f8a1405007423 */ /* 0x000fc80000000000 */
[----:B------:R-:W-:-:S04]  /*1070*/  FFMA R0, R5, R0, 4.6370558266062289476e-05 ;  /* 0x38427e0205007423 */ /* 0x000fc80000000000 */
[----:B------:R-:W-:-:S04]  /*1080*/  FFMA R0, R5, R0, 0.0001466092071495950222 ;  /* 0x3919bb1c05007423 */ /* 0x000fc80000000000 */
[----:B------:R-:W-:-:S04]  /*1090*/  FFMA R0, R5, R0, -0.0021659128833562135696 ;  /* 0xbb0df1fd05007423 */ /* 0x000fc80000000000 */
[----:B------:R-:W-:-:S04]  /*10a0*/  FFMA R0, R5, R0, -0.0041601103730499744415 ;  /* 0xbb88518905007423 */ /* 0x000fc80000000000 */
[----:B------:R-:W-:-:S04]  /*10b0*/  FFMA R0, R5, R0, 0.050947908312082290649 ;  /* 0x3d50aec105007423 */ /* 0x000fc80000000000 */
[----:B------:R-:W-:-:S04]  /*10c0*/  FFMA R0, R5, R0, 0.031338676810264587402 ;  /* 0x3d005cfc05007423 */ /* 0x000fc80000000000 */
[----:B------:R-:W-:-:S04]  /*10d0*/  FFMA R0, R5, R0, -0.3403180539608001709 ;  /* 0xbeae3e2b05007423 */ /* 0x000fc80000000000 */
[----:B------:R-:W-:Y:S01]  /*10e0*/  FMUL R0, R5, R0 ;  /* 0x0000000005007220 */ /* 0x000fe20000400000 */
[----:B------:R-:W-:Y:S06]  /*10f0*/  BRA `(.L_x_17) ;  /* 0x0000000800847947 */ /* 0x000fec0003800000 */
.L_x_26:
[----:B------:R-:W-:-:S13]  /*1100*/  FSETP.GTU.AND P0, PT, |R5|, 10.172579765319824219, PT ;  /* 0x4122c2e30500780b */ /* 0x000fda0003f0c200 */
[----:B------:R-:W-:Y:S05]  /*1110*/  @P0 BRA `(.L_x_27) ;  /* 0x0000000000340947 */ /* 0x000fea0003800000 */
[----:B------:R-:W-:Y:S01]  /*1120*/  FADD R5, |R5|, -8.5960054397583007812 ;  /* 0xc109893d05057421 */ /* 0x000fe20000000200 */
[----:B------:R-:W-:-:S03]  /*1130*/  IMAD.MOV.U32 R0, RZ, RZ, 0x350cf383 ;  /* 0x350cf383ff007424 */ /* 0x000fc600078e00ff */
[----:B------:R-:W-:-:S04]  /*1140*/  FADD R5, R5, -4.2857286075559386518e-07 ;  /* 0xb4e6169b05057421 */ /* 0x000fc80000000000 */
[----:B------:R-:W-:-:S04]  /*1150*/  FFMA R0, R5, R0, 1.9455433175608050078e-06 ;  /* 0x3602902e05007423 */ /* 0x000fc80000000000 */
[----:B------:R-:W-:-:S04]  /*1160*/  FFMA R0, R5, R0, -4.3719486711779609323e-05 ;  /* 0xb8375f7105007423 */ /* 0x000fc80000000000 */
[----:B------:R-:W-:-:S04]  /*1170*/  FFMA R0, R5, R0, -0.00010394054697826504707 ;  /* 0xb8d9faa805007423 */ /* 0x000fc80000000000 */
[----:B------:R-:W-:-:S04]  /*1180*/  FFMA R0, R5, R0, 0.0020113945938646793365 ;  /* 0x3b03d19a05007423 */ /* 0x000fc80000000000 */
[----:B------:R-:W-:-:S04]  /*1190*/  FFMA R0, R5, R0, 0.0024177685845643281937 ;  /* 0x3b1e736d05007423 */ /* 0x000fc80000000000 */
[----:B------:R-:W-:-:S04]  /*11a0*/  FFMA R0, R5, R0, -0.043406385928392410278 ;  /* 0xbd31cae505007423 */ /* 0x000fc80000000000 */
[----:B------:R-:W-:-:S04]  /*11b0*/  FFMA R0, R5, R0, -0.015789847820997238159 ;  /* 0xbc8159b605007423 */ /* 0x000fc80000000000 */
[----:B------:R-:W-:-:S04]  /*11c0*/  FFMA R0, R5, R0, 0.27145987749099731445 ;  /* 0x3e8afcca05007423 */ /* 0x000fc80000000000 */
[----:B------:R-:W-:Y:S01]  /*11d0*/  FMUL R0, R5, R0 ;  /* 0x0000000005007220 */ /* 0x000fe20000400000 */
[----:B------:R-:W-:Y:S06]  /*11e0*/  BRA `(.L_x_17) ;  /* 0x0000000800487947 */ /* 0x000fec0003800000 */
.L_x_27:
[----:B------:R-:W-:Y:S01]  /*11f0*/  FSETP.NEU.AND P0, PT, |R5|, +INF , PT ;  /* 0x7f8000000500780b */ /* 0x000fe20003f0d200 */
[----:B------:R-:W-:-:S12]  /*1200*/  HFMA2 R0, -RZ, RZ, 0, 0 ;  /* 0x00000000ff007431 */ /* 0x000fd800000001ff */
[----:B------:R-:W-:Y:S05]  /*1210*/  @!P0 BRA `(.L_x_17) ;  /* 0x00000008003c8947 */ /* 0x000fea0003800000 */
[----:B------:R-:W0:Y:S01]  /*1220*/  MUFU.RCP R2, |R5| ;  /* 0x4000000500027308 */ /* 0x000e220000001000 */
[----:B------:R-:W-:Y:S02]  /*1230*/  IMAD.MOV.U32 R0, RZ, RZ, 0x3fe4e1ab ;  /* 0x3fe4e1abff007424 */ /* 0x000fe400078e00ff */
[----:B0-----:R-:W-:-:S04]  /*1240*/  FMUL R9, R2, R2 ;  /* 0x0000000202097220 */ /* 0x001fc80000400000 */
[----:B------:R-:W-:-:S04]  /*1250*/  FFMA R0, R9, -R0, 0.3661168515682220459 ;  /* 0x3ebb73ab09007423 */ /* 0x000fc80000000800 */
[----:B------:R-:W-:-:S04]  /*1260*/  FFMA R0, R9, R0, -0.16404506564140319824 ;  /* 0xbe27fb6e09007423 */ /* 0x000fc80000000000 */
[----:B------:R-:W-:-:S04]  /*1270*/  FFMA R0, R9, R0, 0.3749999701976776123 ;  /* 0x3ebfffff09007423 */ /* 0x000fc80000000000 */
[----:B------:R-:W-:Y:S01]  /*1280*/  FFMA R0, R2, R0, |R5| ;  /* 0x0000000002007223 */ /* 0x000fe20000000405 */
[----:B------:R-:W-:-:S03]  /*1290*/  MOV R2, 0x3f267f60 ;  /* 0x3f267f6000027802 */ /* 0x000fc60000000f00 */
[C---:B------:R-:W-:Y:S01]  /*12a0*/  FMUL R4, R0.reuse, 0.63661974668502807617 ;  /* 0x3f22f98300047820 */ /* 0x040fe20000400000 */
[----:B------:R-:W-:Y:S01]  /*12b0*/  FSETP.GE.AND P0, PT, |R0|, 105615, PT ;  /* 0x47ce47800000780b */ /* 0x000fe20003f06200 */
[C---:B------:R-:W-:Y:S02]  /*12c0*/  FFMA R2, R9.reuse, R2, -0.19206070899963378906 ;  /* 0xbe44ab9009027423 */ /* 0x040fe40000000002 */
[----:B------:R-:W0:Y:S02]  /*12d0*/  F2I.NTZ R8, R4 ;  /* 0x0000000400087305 */ /* 0x000e240000203100 */
[----:B------:R-:W-:-:S04]  /*12e0*/  FFMA R2, R9, R2, 0.1874952167272567749 ;  /* 0x3e3ffebf09027423 */ /* 0x000fc80000000002 */
        /* <DEDUP_REMOVED lines=8> */
[----:B------:R-:W-:Y:S01]  /*1370*/  @!P0 IMAD.MOV.U32 R8, RZ, RZ, RZ ;  /* 0x000000ffff088224 */ /* 0x000fe200078e00ff */
[----:B------:R-:W-:Y:S06]  /*1380*/  @!P0 BRA `(.L_x_28) ;  /* 0x0000000400608947 */ /* 0x000fec0003800000 */
[----:B------:R-:W-:Y:S01]  /*1390*/  SHF.L.U32 R4, R0, 0x8, RZ ;  /* 0x0000000800047819 */ /* 0x000fe200000006ff */
[----:B------:R-:W-:Y:S01]  /*13a0*/  IMAD.MOV.U32 R6, RZ, RZ, RZ ;  /* 0x000000ffff067224 */ /* 0x000fe200078e00ff */
[----:B------:R-:W-:Y:S01]  /*13b0*/  CS2R R18, SRZ ;  /* 0x0000000000127805 */ /* 0x000fe2000001ff00 */
[----:B------:R-:W0:Y:S01]  /*13c0*/  LDCU.64 UR6, c[0x4][URZ] ;  /* 0x01000000ff0677ac */ /* 0x000e220008000a00 */
[----:B------:R-:W-:Y:S01]  /*13d0*/  LOP3.LUT R7, R4, 0x80000000, RZ, 0xfc, !PT ;  /* 0x8000000004077812 */ /* 0x000fe200078efcff */
[----:B------:R-:W-:-:S06]  /*13e0*/  UMOV UR4, URZ ;  /* 0x000000ff00047c82 */ /* 0x000fcc0008000000 */
.L_x_29:
[----:B0-----:R-:W-:Y:S01]  /*13f0*/  MOV R16, UR6 ;  /* 0x0000000600107c02 */ /* 0x001fe20008000f00 */
[----:B------:R-:W-:-:S05]  /*1400*/  IMAD.U32 R17, RZ, RZ, UR7 ;  /* 0x00000007ff117e24 */ /* 0x000fca000f8e00ff */
        /* <DEDUP_REMOVED lines=10> */
[C---:B------:R-:W-:Y:S01]  /*14b0*/  ISETP.EQ.AND P5, PT, R18.reuse, 0x14, PT ;  /* 0x000000141200780c */ /* 0x040fe20003fa2270 */
[----:B------:R-:W-:Y:S02]  /*14c0*/  VIADD R18, R18, 0x4 ;  /* 0x0000000412127836 */ /* 0x000fe40000000000 */
[----:B--2---:R-:W-:-:S03]  /*14d0*/  IMAD.WIDE.U32 R14, R14, R7, RZ ;  /* 0x000000070e0e7225 */ /* 0x004fc600078e00ff */
[----:B------:R-:W-:-:S04]  /*14e0*/  IADD3 R8, P6, PT, R14, R6, RZ ;  /* 0x000000060e087210 */ /* 0x000fc80007fde0ff */
[----:B------:R-:W-:Y:S01]  /*14f0*/  IADD3.X R6, PT, PT, R15, R19, RZ, P6, !PT ;  /* 0x000000130f067210 */ /* 0x000fe200037fe4ff */
[--C-:B------:R-:W-:Y:S01]  /*1500*/  @P0 IMAD.MOV.U32 R4, RZ, RZ, R8.reuse ;  /* 0x000000ffff040224 */ /* 0x100fe200078e0008 */
[-C--:B------:R-:W-:Y:S01]  /*1510*/  @P1 MOV R13, R8.reuse ;  /* 0x00000008000d1202 */ /* 0x080fe20000000f00 */
[----:B------:R-:W-:Y:S01]  /*1520*/  @P3 IMAD.MOV.U32 R11, RZ, RZ, R8 ;  /* 0x000000ffff0b3224 */ /* 0x000fe200078e0008 */
[-C--:B------:R-:W-:Y:S02]  /*1530*/  @P2 MOV R12, R8.reuse ;  /* 0x00000008000c2202 */ /* 0x080fe40000000f00 */
[-C--:B------:R-:W-:Y:S02]  /*1540*/  @P4 MOV R10, R8.reuse ;  /* 0x00000008000a4202 */ /* 0x080fe40000000f00 */
[----:B------:R-:W-:Y:S01]  /*1550*/  @P5 MOV R9, R8 ;  /* 0x0000000800095202 */ /* 0x000fe20000000f00 */
[----:B------:R-:W-:Y:S06]  /*1560*/  BRA.U UP0, `(.L_x_29) ;  /* 0xfffffffd00a07547 */ /* 0x000fec000b83ffff */
[----:B------:R-:W-:-:S04]  /*1570*/  SHF.R.U32.HI R7, RZ, 0x17, R0 ;  /* 0x00000017ff077819 */ /* 0x000fc80000011600 */
[C---:B------:R-:W-:Y:S02]  /*1580*/  LOP3.LUT R8, R7.reuse, 0xe0, RZ, 0xc0, !PT ;  /* 0x000000e007087812 */ /* 0x040fe400078ec0ff */
[----:B------:R-:W-:Y:S02]  /*1590*/  LOP3.LUT P6, RZ, R7, 0x1f, RZ, 0xc0, !PT ;  /* 0x0000001f07ff7812 */ /* 0x000fe400078cc0ff */
[----:B------:R-:W-:-:S04]  /*15a0*/  IADD3 R8, PT, PT, R8, -0x80, RZ ;  /* 0xffffff8008087810 */ /* 0x000fc80007ffe0ff */
        /* <DEDUP_REMOVED lines=9> */
[C---:B------:R-:W-:Y:S02]  /*1640*/  ISETP.EQ.AND P3, PT, R16.reuse, -0x4, PT ;  /* 0xfffffffc1000780c */ /* 0x040fe40003f62270 */
[----:B------:R-:W-:Y:S01]  /*1650*/  @P4 MOV R14, R4 ;  /* 0x00000004000e4202 */ /* 0x000fe20000000f00 */
[----:B------:R-:W-:Y:S01]  /*1660*/  @P2 IMAD.MOV.U32 R14, RZ, RZ, R13 ;  /* 0x000000ffff0e2224 */ /* 0x000fe200078e000d */
[----:B------:R-:W-:Y:S02]  /*1670*/  @P4 MOV R8, R13 ;  /* 0x0000000d00084202 */ /* 0x000fe40000000f00 */
[----:B------:R-:W-:Y:S02]  /*1680*/  ISETP.EQ.AND P4, PT, R16, 0x4, PT ;  /* 0x000000041000780c */ /* 0x000fe40003f82270 */
[-C--:B------:R-:W-:Y:S01]  /*1690*/  @P2 MOV R8, R12.reuse ;  /* 0x0000000c00082202 */ /* 0x080fe20000000f00 */
[----:B------:R-:W-:Y:S01]  /*16a0*/  @P1 IMAD.MOV.U32 R8, RZ, RZ, R11 ;  /* 0x000000ffff081224 */ /* 0x000fe200078e000b */
[----:B------:R-:W-:-:S02]  /*16b0*/  @P1 MOV R14, R12 ;  /* 0x0000000c000e1202 */ /* 0x000fc40000000f00 */
[----:B------:R-:W-:Y:S01]  /*16c0*/  @P0 MOV R14, R11 ;  /* 0x0000000b000e0202 */ /* 0x000fe20000000f00 */
[----:B------:R-:W-:Y:S01]  /*16d0*/  @P3 IMAD.MOV.U32 R14, RZ, RZ, R10 ;  /* 0x000000ffff0e3224 */ /* 0x000fe200078e000a */
[----:B------:R-:W-:Y:S02]  /*16e0*/  @P0 MOV R8, R10 ;  /* 0x0000000a00080202 */ /* 0x000fe40000000f00 */
[-C--:B------:R-:W-:Y:S01]  /*16f0*/  @P3 MOV R8, R9.reuse ;  /* 0x0000000900083202 */ /* 0x080fe20000000f00 */
[----:B------:R-:W-:Y:S01]  /*1700*/  @P5 IMAD.MOV.U32 R8, RZ, RZ, R6 ;  /* 0x000000ffff085224 */ /* 0x000fe200078e0006 */
[----:B------:R-:W-:Y:S02]  /*1710*/  @P5 MOV R14, R9 ;  /* 0x00000009000e5202 */ /* 0x000fe40000000f00 */
[----:B------:R-:W-:Y:S01]  /*1720*/  @P4 MOV R14, R6 ;  /* 0x00000006000e4202 */ /* 0x000fe20000000f00 */
[----:B------:R-:W-:Y:S06]  /*1730*/  @!P6 BRA `(.L_x_30) ;  /* 0x00000000002ce947 */ /* 0x000fec0003800000 */
[----:B------:R-:W-:Y:S01]  /*1740*/  @P2 MOV R15, R4 ;  /* 0x00000004000f2202 */ /* 0x000fe20000000f00 */
[----:B------:R-:W-:Y:S01]  /*1750*/  @P1 IMAD.MOV.U32 R15, RZ, RZ, R13 ;  /* 0x000000ffff0f1224 */ /* 0x000fe200078e000d */
[----:B------:R-:W-:Y:S02]  /*1760*/  @P0 MOV R15, R12 ;  /* 0x0000000c000f0202 */ /* 0x000fe40000000f00 */
[----:B------:R-:W-:Y:S02]  /*1770*/  ISETP.EQ.AND P0, PT, R16, 0x8, PT ;  /* 0x000000081000780c */ /* 0x000fe40003f02270 */
[----:B------:R-:W-:Y:S01]  /*1780*/  @P3 MOV R15, R11 ;  /* 0x0000000b000f3202 */ /* 0x000fe20000000f00 */
[----:B------:R-:W-:Y:S01]  /*1790*/  @P5 IMAD.MOV.U32 R15, RZ, RZ, R10 ;  /* 0x000000ffff0f5224 */ /* 0x000fe200078e000a */
[----:B------:R-:W-:Y:S02]  /*17a0*/  @P4 MOV R15, R9 ;  /* 0x00000009000f4202 */ /* 0x000fe40000000f00 */
[----:B------:R-:W-:-:S04]  /*17b0*/  LOP3.LUT R7, R7, 0x1f, RZ, 0xc0, !PT ;  /* 0x0000001f07077812 */ /* 0x000fc800078ec0ff */
[----:B------:R-:W-:-:S03]  /*17c0*/  SHF.L.W.U32.HI R8, R14, R7, R8 ;  /* 0x000000070e087219 */ /* 0x000fc60000010e08 */
[----:B------:R-:W-:-:S04]  /*17d0*/  @P0 MOV R15, R6 ;  /* 0x00000006000f0202 */ /* 0x000fc80000000f00 */
[----:B------:R-:W-:-:S07]  /*17e0*/  SHF.L.W.U32.HI R14, R15, R7, R14 ;  /* 0x000000070f0e7219 */ /* 0x000fce0000010e0e */
.L_x_30:
[C---:B------:R-:W-:Y:S01]  /*17f0*/  SHF.L.W.U32.HI R17, R14.reuse, 0x2, R8 ;  /* 0x000000020e117819 */ /* 0x040fe20000010e08 */
[----:B------:R-:W-:Y:S01]  /*1800*/  IMAD.SHL.U32 R14, R14, 0x4, RZ ;  /* 0x000000040e0e7824 */ /* 0x000fe200078e00ff */
[----:B------:R-:W-:Y:S01]  /*1810*/  UMOV UR4, 0x54442d19 ;  /* 0x54442d1900047882 */ /* 0x000fe20000000000 */
[----:B------:R-:W-:Y:S01]  /*1820*/  UMOV UR5, 0x3bf921fb ;  /* 0x3bf921fb00057882 */ /* 0x000fe20000000000 */
[----:B------:R-:W-:Y:S02]  /*1830*/  SHF.R.S32.HI R6, RZ, 0x1f, R17 ;  /* 0x0000001fff067819 */ /* 0x000fe40000011411 */
[----:B------:R-:W-:Y:S02]  /*1840*/  ISETP.GE.AND P0, PT, R0, RZ, PT ;  /* 0x000000ff0000720c */ /* 0x000fe40003f06270 */
[C---:B------:R-:W-:Y:S02]  /*1850*/  LOP3.LUT R14, R6.reuse, R14, RZ, 0x3c, !PT ;  /* 0x0000000e060e7212 */ /* 0x040fe400078e3cff */
[----:B------:R-:W-:-:S02]  /*1860*/  LOP3.LUT R15, R6, R17, RZ, 0x3c, !PT ;  /* 0x00000011060f7212 */ /* 0x000fc400078e3cff */
[----:B------:R-:W-:Y:S02]  /*1870*/  SHF.R.U32.HI R8, RZ, 0x1e, R8 ;  /* 0x0000001eff087819 */ /* 0x000fe40000011608 */
[----:B------:R-:W0:Y:S01]  /*1880*/  I2F.F64.S64 R6, R14 ;  /* 0x0000000e00067312 */ /* 0x000e220000301c00 */
[C---:B------:R-:W-:Y:S02]  /*1890*/  LOP3.LUT R0, R17.reuse, R0, RZ, 0x3c, !PT ;  /* 0x0000000011007212 */ /* 0x040fe400078e3cff */
[----:B------:R-:W-:Y:S02]  /*18a0*/  LEA.HI R8, R17, R8, RZ, 0x1 ;  /* 0x0000000811087211 */ /* 0x000fe400078f08ff */
[----:B------:R-:W-:Y:S02]  /*18b0*/  ISETP.GE.AND P1, PT, R0, RZ, PT ;  /* 0x000000ff0000720c */ /* 0x000fe40003f26270 */
[----:B------:R-:W-:-:S04]  /*18c0*/  IADD3 R0, PT, PT, -R8, RZ, RZ ;  /* 0x000000ff08007210 */ /* 0x000fc80007ffe1ff */
[----:B------:R-:W-:Y:S01]  /*18d0*/  @!P0 MOV R8, R0 ;  /* 0x0000000000088202 */ /* 0x000fe20000000f00 */
[----:B0-----:R-:W-:-:S10]  /*18e0*/  DMUL R6, R6, UR4 ;  /* 0x0000000406067c28 */ /* 0x001fd40008000000 */
[----:B------:R-:W0:Y:S02]  /*18f0*/  F2F.F32.F64 R6, R6 ;  /* 0x0000000600067310 */ /* 0x000e240000301000 */
[----:B0-----:R-:W-:-:S07]  /*1900*/  FSEL R14, -R6, R6, !P1 ;  /* 0x00000006060e7208 */ /* 0x001fce0004800100 */
.L_x_28:
[----:B------:R-:W-:Y:S01]  /*1910*/  LOP3.LUT R8, R8, 0x3, RZ, 0xc0, !PT ;  /* 0x0000000308087812 */ /* 0x000fe200078ec0ff */
[----:B------:R-:W-:Y:S01]  /*1920*/  IMAD.MOV.U32 R7, RZ, RZ, 0x3fc90fdb ;  /* 0x3fc90fdbff077424 */ /* 0x000fe200078e00ff */
[----:B------:R-:W0:Y:S01]  /*1930*/  MUFU.RSQ R5, |R5| ;  /* 0x4000000500057308 */ /* 0x000e220000001400 */
[----:B------:R-:W-:Y:S02]  /*1940*/  MOV R17, 0x3e2aaaa8 ;  /* 0x3e2aaaa800117802 */ /* 0x000fe40000000f00 */
[----:B------:R-:W-:-:S05]  /*1950*/  I2FP.F32.U32 R8, R8 ;  /* 0x0000000800087245 */ /* 0x000fca0000201000 */
[----:B------:R-:W-:Y:S01]  /*1960*/  FFMA R7, R8, R7, -3.9269907474517822266 ;  /* 0xc07b53d108077423 */ /* 0x000fe20000000007 */
[----:B------:R-:W-:-:S03]  /*1970*/  MOV R8, 0x37cbac00 ;  /* 0x37cbac0000087802 */ /* 0x000fc60000000f00 */
[----:B------:R-:W-:Y:S01]  /*1980*/  FADD R7, R7, R14 ;  /* 0x0000000e07077221 */ /* 0x000fe20000000000 */
[----:B------:R-:W-:-:S03]  /*1990*/  MOV R14, 0x3c0885e4 ;  /* 0x3c0885e4000e7802 */ /* 0x000fc60000000f00 */
[----:B------:R-:W-:Y:S01]  /*19a0*/  FMUL R0, R7, 0.63661974668502807617 ;  /* 0x3f22f98307007820 */ /* 0x000fe20000400000 */
[----:B0-----:R-:W-:-:S04]  /*19b0*/  FMUL R5, R5, 0.79788458347320556641 ;  /* 0x3f4c422a05057820 */ /* 0x001fc80000400000 */
[----:B------:R-:W-:Y:S01]  /*19c0*/  FMUL R5, R5, R2 ;  /* 0x0000000205057220 */ /* 0x000fe20000400000 */
[----:B------:R-:W0:Y:S02]  /*19d0*/  F2I.NTZ R0, R0 ;  /* 0x0000000000007305 */ /* 0x000e240000203100 */
[----:B0-----:R-:W-:-:S05]  /*19e0*/  I2FP.F32.S32 R6, R0 ;  /* 0x0000000000067245 */ /* 0x001fca0000201400 */
[----:B------:R-:W-:-:S04]  /*19f0*/  FFMA R7, R6, -1.5707962512969970703, R7 ;  /* 0xbfc90fda06077823 */ /* 0x000fc80000000007 */
[----:B------:R-:W-:Y:S01]  /*1a00*/  FFMA R7, R6, -7.5497894158615963534e-08, R7 ;  /* 0xb3a2216806077823 */ /* 0x000fe20000000007 */
[C---:B------:R-:W-:Y:S01]  /*1a10*/  LOP3.LUT R6, R0.reuse, 0x1, RZ, 0xc0, !PT ;  /* 0x0000000100067812 */ /* 0x040fe200078ec0ff */
[----:B------:R-:W-:Y:S02]  /*1a20*/  VIADD R0, R0, 0x1 ;  /* 0x0000000100007836 */ /* 0x000fe40000000000 */
[----:B------:R-:W-:Y:S01]  /*1a30*/  FMUL R15, R7, R7 ;  /* 0x00000007070f7220 */ /* 0x000fe20000400000 */
[----:B------:R-:W-:Y:S02]  /*1a40*/  ISETP.NE.U32.AND P0, PT, R6, 0x1, PT ;  /* 0x000000010600780c */ /* 0x000fe40003f05070 */
[----:B------:R-:W-:Y:S01]  /*1a50*/  LOP3.LUT P1, RZ, R0, 0x2, RZ, 0xc0, !PT ;  /* 0x0000000200ff7812 */ /* 0x000fe2000782c0ff */
[----:B------:R-:W-:Y:S01]  /*1a60*/  FFMA R6, R15, R8, -0.0013887860113754868507 ;  /* 0xbab607ed0f067423 */ /* 0x000fe20000000008 */
[----:B------:R-:W-:Y:S02]  /*1a70*/  FSEL R8, R14, 0.041666727513074874878, !P0 ;  /* 0x3d2aaabb0e087808 */ /* 0x000fe40004000000 */
[----:B------:R-:W-:-:S02]  /*1a80*/  FSEL R17, -R17, -0.4999999701976776123, !P0 ;  /* 0xbeffffff11117808 */ /* 0x000fc40004000100 */
[----:B------:R-:W-:Y:S02]  /*1a90*/  FSEL R6, R6, -0.00019574658654164522886, P0 ;  /* 0xb94d415306067808 */ /* 0x000fe40000000000 */
[----:B------:R-:W-:-:S03]  /*1aa0*/  FSEL R0, R7, 1, !P0 ;  /* 0x3f80000007007808 */ /* 0x000fc60004000000 */
[----:B------:R-:W-:-:S04]  /*1ab0*/  FFMA R6, R15, R6, R8 ;  /* 0x000000060f067223 */ /* 0x000fc80000000008 */
[C---:B------:R-:W-:Y:S01]  /*1ac0*/  FFMA R6, R15.reuse, R6, R17 ;  /* 0x000000060f067223 */ /* 0x040fe20000000011 */
[----:B------:R-:W-:-:S04]  /*1ad0*/  FFMA R15, R15, R0, RZ ;  /* 0x000000000f0f7223 */ /* 0x000fc800000000ff */
[----:B------:R-:W-:-:S04]  /*1ae0*/  FFMA R0, R15, R6, R0 ;  /* 0x000000060f007223 */ /* 0x000fc80000000000 */
[----:B------:R-:W-:-:S04]  /*1af0*/  @P1 FADD R0, RZ, -R0 ;  /* 0x80000000ff001221 */ /* 0x000fc80000000000 */
[----:B------:R-:W-:-:S07]  /*1b00*/  FMUL R0, R0, R5 ;  /* 0x0000000500007220 */ /* 0x000fce0000400000 */
.L_x_17:
[----:B------:R-:W0:Y:S02]  /*1b10*/  LDC R5, c[0x0][0x38c] ;  /* 0x0000e300ff057b82 */ /* 0x000e240000000800 */
[C---:B0-----:R-:W-:Y:S02]  /*1b20*/  FSETP.GTU.AND P0, PT, |R5|.reuse, 0.44678848981857299805, PT ;  /* 0x3ee4c1760500780b */ /* 0x041fe40003f0c200 */
[----:B------:R-:W-:-:S04]  /*1b30*/  FSETP.GEU.AND P1, PT, R5, RZ, PT ;  /* 0x000000ff0500720b */ /* 0x000fc80003f2e000 */
[----:B------:R-:W-:Y:S02]  /*1b40*/  P2R R2, PR, RZ, 0x2 ;  /* 0x00000002ff027803 */ /* 0x000fe40000000000 */
[----:B------:R-:W-:Y:S02]  /*1b50*/  FSEL R2, R0, +QNAN , P1 ;  /* 0x7fffffff00027808 */ /* 0x000fe40000800000 */
[----:B------:R-:W-:-:S03]  /*1b60*/  P2R R0, PR, RZ, 0x1 ;  /* 0x00000001ff007803 */ /* 0x000fc60000000000 */
[----:B------:R-:W-:Y:S05]  /*1b70*/  @P0 BRA `(.L_x_31) ;  /* 0x0000000c005c0947 */ /* 0x000fea0003800000 */
[----:B------:R-:W-:-:S13]  /*1b80*/  FSETP.GTU.AND P0, PT, |R5|, 8, PT ;  /* 0x410000000500780b */ /* 0x000fda0003f0c200 */
[----:B------:R-:W-:Y:S05]  /*1b90*/  @P0 BRA `(.L_x_32) ;  /* 0x0000000000600947 */ /* 0x000fea0003800000 */
[----:B------:R-:W-:Y:S02]  /*1ba0*/  HFMA2 R7, -RZ, RZ, 0.0261688232421875, -0.61279296875 ;  /* 0x26b3b8e7ff077431 */ /* 0x000fe400000001ff */
[C---:B------:R-:W-:Y:S01]  /*1bb0*/  FADD R0, |R5|.reuse, -2.4048254489898681641 ;  /* 0xc019e8a905007421 */ /* 0x040fe20000000200 */
[C---:B------:R-:W-:Y:S01]  /*1bc0*/  FADD R6, |R5|.reuse, -5.5200781822204589844 ;  /* 0xc0b0a47b05067421 */ /* 0x040fe20000000200 */
[----:B------:R-:W-:Y:S02]  /*1bd0*/  FADD R8, |R5|, -8.6537275314331054688 ;  /* 0xc10a75ab05087421 */ /* 0x000fe40000000200 */
[----:B------:R-:W-:Y:S01]  /*1be0*/  FADD R0, R0, -1.0870589761680093943e-07 ;  /* 0xb3e971b300007421 */ /* 0x000fe20000000000 */
[----:B------:R-:W-:Y:S01]  /*1bf0*/  FADD R6, R6, 7.1934145751129108248e-08 ;  /* 0x339a7a3706067421 */ /* 0x000fe20000000000 */
[----:B------:R-:W-:Y:S02]  /*1c00*/  FADD R15, R8, -3.8147791769915784243e-07 ;  /* 0xb4cccded080f7421 */ /* 0x000fe40000000000 */
[----:B------:R-:W-:-:S04]  /*1c10*/  FFMA R7, R0, -R7, -7.6677725312831318538e-14 ;  /* 0xa9aca9b300077423 */ /* 0x000fc80000000807 */
[----:B------:R-:W-:-:S04]  /*1c20*/  FFMA R7, R0, R7, 2.71505561089124825e-12 ;  /* 0x2c3f0e1800077423 */ /* 0x000fc80000000007 */
[----:B------:R-:W-:-:S04]  /*1c30*/  FFMA R7, R0, R7, -6.0280118570343876883e-12 ;  /* 0xacd4178100077423 */ /* 0x000fc80000000007 */
[----:B------:R-:W-:-:S04]  /*1c40*/  FFMA R7, R0, R7, -4.2393266674878304912e-10 ;  /* 0xafe90f3800077423 */ /* 0x000fc80000000007 */
[----:B------:R-:W-:-:S04]  /*1c50*/  FFMA R7, R0, R7, 5.8276378167576581291e-10 ;  /* 0x3020305b00077423 */ /* 0x000fc80000000007 */
[----:B------:R-:W-:-:S04]  /*1c60*/  FFMA R7, R0, R7, 5.8077841202930358122e-08 ;  /* 0x3379714300077423 */ /* 0x000fc80000000007 */
[----:B------:R-:W-:-:S04]  /*1c70*/  FFMA R7, R0, R7, 1.8003311064163085575e-09 ;  /* 0x30f76f8500077423 */ /* 0x000fc80000000007 */
[----:B------:R-:W-:-:S04]  /*1c80*/  FFMA R7, R0, R7, -5.4500733313034288585e-06 ;  /* 0xb6b6dfc600077423 */ /* 0x000fc80000000007 */
[----:B------:R-:W-:-:S04]  /*1c90*/  FFMA R7, R0, R7, -7.3432206590950954705e-06 ;  /* 0xb6f665c900077423 */ /* 0x000fc80000000007 */
[----:B------:R-:W-:-:S04]  /*1ca0*/  FFMA R7, R0, R7, 0.00030170319951139390469 ;  /* 0x399e2deb00077423 */ /* 0x000fc80000000007 */
[----:B------:R-:W-:-:S04]  /*1cb0*/  FFMA R7, R0, R7, 0.00077395443804562091827 ;  /* 0x3a4ae33400077423 */ /* 0x000fc80000000007 */
[----:B------:R-:W-:-:S04]  /*1cc0*/  FFMA R7, R0, R7, -0.0072834617458283901215 ;  /* 0xbbeeaa1b00077423 */ /* 0x000fc80000000007 */
[----:B------:R-:W-:-:S04]  /*1cd0*/  FFMA R7, R0, R7, -0.026668203994631767273 ;  /* 0xbcda774700077423 */ /* 0x000fc80000000007 */
[----:B------:R-:W-:-:S04]  /*1ce0*/  FMUL R7, R0, R7 ;  /* 0x0000000700077220 */ /* 0x000fc80000400000 */
[----:B------:R-:W-:-:S04]  /*1cf0*/  FMUL R6, R7, R6 ;  /* 0x0000000607067220 */ /* 0x000fc80000400000 */
[----:B------:R-:W-:Y:S01]  /*1d00*/  FMUL R6, R6, R15 ;  /* 0x0000000f06067220 */ /* 0x000fe20000400000 */
[----:B------:R-:W-:Y:S06]  /*1d10*/  BRA `(.L_x_33) ;  /* 0x0000000800607947 */ /* 0x000fec0003800000 */
.L_x_32:
[----:B------:R-:W-:Y:S01]  /*1d20*/  FSETP.NEU.AND P0, PT, |R5|, +INF , PT ;  /* 0x7f8000000500780b */ /* 0x000fe20003f0d200 */
[----:B------:R-:W-:-:S12]  /*1d30*/  IMAD.MOV.U32 R6, RZ, RZ, RZ ;  /* 0x000000ffff067224 */ /* 0x000fd800078e00ff */
[----:B------:R-:W-:Y:S05]  /*1d40*/  @!P0 BRA `(.L_x_33) ;  /* 0x0000000800548947 */ /* 0x000fea0003800000 */
[----:B------:R-:W0:Y:S01]  /*1d50*/  MUFU.RCP R6, |R5| ;  /* 0x4000000500067308 */ /* 0x000e220000001000 */
[----:B------:R-:W-:Y:S02]  /*1d60*/  MOV R0, 0x3f91e009 ;  /* 0x3f91e00900007802 */ /* 0x000fe40000000f00 */
[----:B------:R-:W-:Y:S01]  /*1d70*/  FSETP.GEU.AND P0, PT, |R5|, 1.175494350822287508e-38, PT ;  /* 0x008000000500780b */ /* 0x000fe20003f0e200 */
[----:B0-----:R-:W-:-:S04]  /*1d80*/  FMUL R17, R6, R6 ;  /* 0x0000000606117220 */ /* 0x001fc80000400000 */
[----:B------:R-:W-:-:S04]  /*1d90*/  FFMA R0, R17, R0, -0.20532675087451934814 ;  /* 0xbe52412d11007423 */ /* 0x000fc80000000000 */
[----:B------:R-:W-:-:S04]  /*1da0*/  FFMA R0, R17, R0, 0.06509173661470413208 ;  /* 0x3d854ed111007423 */ /* 0x000fc80000000000 */
[----:B------:R-:W-:-:S04]  /*1db0*/  FFMA R0, R17, R0, -0.12499999254941940308 ;  /* 0xbdffffff11007423 */ /* 0x000fc80000000000 */
[----:B------:R-:W-:Y:S01]  /*1dc0*/  FFMA R0, R6, R0, |R5| ;  /* 0x0000000006007223 */ /* 0x000fe20000000405 */
[----:B------:R-:W-:-:S03]  /*1dd0*/  FMUL R6, |R5|, 16777216 ;  /* 0x4b80000005067820 */ /* 0x000fc60000400200 */
[----:B------:R-:W-:Y:S02]  /*1de0*/  FMUL R7, R0, 0.63661974668502807617 ;  /* 0x3f22f98300077820 */ /* 0x000fe40000400000 */
[----:B------:R-:W-:Y:S02]  /*1df0*/  FSEL R14, R6, |R5|, !P0 ;  /* 0x40000005060e7208 */ /* 0x000fe40004000000 */
[----:B------:R-:W-:Y:S02]  /*1e00*/  MOV R6, 0x4056fe93 ;  /* 0x4056fe9300067802 */ /* 0x000fe40000000f00 */
[----:B------:R-:W0:Y:S03]  /*1e10*/  MUFU.RSQ R16, R14 ;  /* 0x0000000e00107308 */ /* 0x000e260000001400 */
[----:B------:R-:W-:-:S04]  /*1e20*/  FFMA R6, R17, R6, -0.51452267169952392578 ;  /* 0xbf03b7c211067423 */ /* 0x000fc80000000006 */
[C---:B------:R-:W-:Y:S01]  /*1e30*/  FFMA R6, R17.reuse, R6, 0.10337056964635848999 ;  /* 0x3dd3b3f311067423 */ /* 0x040fe20000000006 */
[----:B------:R-:W1:Y:S03]  /*1e40*/  F2I.NTZ R7, R7 ;  /* 0x0000000700077305 */ /* 0x000e660000203100 */
[----:B------:R-:W-:-:S04]  /*1e50*/  FFMA R6, R17, R6, -0.062499724328517913818 ;  /* 0xbd7fffb611067423 */ /* 0x000fc80000000006 */
[----:B------:R-:W-:Y:S01]  /*1e60*/  FFMA R6, R17, R6, 1 ;  /* 0x3f80000011067423 */ /* 0x000fe20000000006 */
[----:B0-----:R-:W-:Y:S01]  /*1e70*/  @!P0 FMUL R16, R16, 4096 ;  /* 0x4580000010108820 */ /* 0x001fe20000400000 */
[----:B------:R-:W-:-:S03]  /*1e80*/  FSETP.GE.AND P0, PT, |R0|, 105615, PT ;  /* 0x47ce47800000780b */ /* 0x000fc60003f06200 */
[----:B------:R-:W-:Y:S01]  /*1e90*/  FMUL R17, R16, 0.79788458347320556641 ;  /* 0x3f4c422a10117820 */ /* 0x000fe20000400000 */
[----:B-1----:R-:W-:-:S03]  /*1ea0*/  I2FP.F32.S32 R15, R7 ;  /* 0x00000007000f7245 */ /* 0x002fc60000201400 */
[----:B------:R-:W-:Y:S02]  /*1eb0*/  FMUL R6, R17, R6 ;  /* 0x0000000611067220 */ /* 0x000fe40000400000 */
        /* <DEDUP_REMOVED lines=9> */
[----:B------:R-:W-:Y:S01]  /*1f50*/  HFMA2 R7, -RZ, RZ, 0, 0 ;  /* 0x00000000ff077431 */ /* 0x000fe200000001ff */
[----:B------:R-:W-:Y:S01]  /*1f60*/  CS2R R18, SRZ ;  /* 0x0000000000127805 */ /* 0x000fe2000001ff00 */
[----:B------:R-:W0:Y:S01]  /*1f70*/  LDCU.64 UR6, c[0x4][URZ] ;  /* 0x01000000ff0677ac */ /* 0x000e220008000a00 */
[----:B------:R-:W-:Y:S01]  /*1f80*/  LOP3.LUT R8, R8, 0x80000000, RZ, 0xfc, !PT ;  /* 0x8000000008087812 */ /* 0x000fe200078efcff */
[----:B------:R-:W-:-:S06]  /*1f90*/  UMOV UR4, URZ ;  /* 0x000000ff00047c82 */ /* 0x000fcc0008000000 */
.L_x_35:
[----:B0-----:R-:W-:Y:S01]  /*1fa0*/  IMAD.U32 R16, RZ, RZ, UR6 ;  /* 0x00000006ff107e24 */ /* 0x001fe2000f8e00ff */
[----:B------:R-:W-:-:S05]  /*1fb0*/  MOV R17, UR7 ;  /* 0x0000000700117c02 */ /* 0x000fca0008000f00 */
[----:B------:R-:W2:Y:S01]  /*1fc0*/  LDG.E.CONSTANT R15, desc[UR8][R16.64] ;  /* 0x00000008100f7981 */ /* 0x000ea2000c1e9900 */
[C---:B------:R-:W-:Y:S01]  /*1fd0*/  ISETP.EQ.AND P4, PT, R18.reuse, RZ, PT ;  /* 0x000000ff1200720c */ /* 0x040fe20003f82270 */
[----:B------:R-:W-:Y:S01]  /*1fe0*/  UIADD3 UR4, UPT, UPT, UR4, 0x1, URZ ;  /* 0x0000000104047890 */ /* 0x000fe2000fffe0ff */
[C---:B------:R-:W-:Y:S01]  /*1ff0*/  ISETP.EQ.AND P3, PT, R18.reuse, 0x4, PT ;  /* 0x000000041200780c */ /* 0x040fe20003f62270 */
[----:B------:R-:W-:Y:S01]  /*2000*/  UIADD3 UR6, UP1, UPT, UR6, 0x4, URZ ;  /* 0x0000000406067890 */ /* 0x000fe2000ff3e0ff */
[C---:B------:R-:W-:Y:S01]  /*2010*/  ISETP.EQ.AND P2, PT, R18.reuse, 0x8, PT ;  /* 0x000000081200780c */ /* 0x040fe20003f42270 */
[----:B------:R-:W-:Y:S01]  /*2020*/  UISETP.NE.AND UP0, UPT, UR4, 0x6, UPT ;  /* 0x000000060400788c */ /* 0x000fe2000bf05270 */
[----:B------:R-:W-:Y:S01]  /*2030*/  ISETP.EQ.AND P1, PT, R18, 0xc, PT ;  /* 0x0000000c1200780c */ /* 0x000fe20003f22270 */
[----:B------:R-:W-:Y:S01]  /*2040*/  UIADD3.X UR7, UPT, UPT, URZ, UR7, URZ, UP1, !UPT ;  /* 0x00000007ff077290 */ /* 0x000fe20008ffe4ff */
[----:B--2---:R-:W-:-:S03]  /*2050*/  IMAD.WIDE.U32 R14, R15, R8, RZ ;  /* 0x000000080f0e7225 */ /* 0x004fc600078e00ff */
[----:B------:R-:W-:-:S04]  /*2060*/  IADD3 R14, P0, PT, R14, R7, RZ ;  /* 0x000000070e0e7210 */ /* 0x000fc80007f1e0ff */
[----:B------:R-:W-:Y:S01]  /*2070*/  IADD3.X R7, PT, PT, R15, R19, RZ, P0, !PT ;  /* 0x000000130f077210 */ /* 0x000fe200007fe4ff */
[--C-:B------:R-:W-:Y:S01]  /*2080*/  @P4 IMAD.MOV.U32 R4, RZ, RZ, R14.reuse ;  /* 0x000000ffff044224 */ /* 0x100fe200078e000e */
[C---:B------:R-:W-:Y:S02]  /*2090*/  ISETP.EQ.AND P0, PT, R18.reuse, 0x10, PT ;  /* 0x000000101200780c */ /* 0x040fe40003f02270 */
[----:B------:R-:W-:Y:S01]  /*20a0*/  @P1 IMAD.MOV.U32 R11, RZ, RZ, R14 ;  /* 0x000000ffff0b1224 */ /* 0x000fe200078e000e */
[C---:B------:R-:W-:Y:S01]  /*20b0*/  ISETP.EQ.AND P4, PT, R18.reuse, 0x14, PT ;  /* 0x000000141200780c */ /* 0x040fe20003f82270 */
[----:B------:R-:W-:Y:S01]  /*20c0*/  VIADD R18, R18, 0x4 ;  /* 0x0000000412127836 */ /* 0x000fe20000000000 */
[-C--:B------:R-:W-:Y:S02]  /*20d0*/  @P3 MOV R13, R14.reuse ;  /* 0x0000000e000d3202 */ /* 0x080fe40000000f00 */
[----:B------:R-:W-:-:S06]  /*20e0*/  @P2 MOV R12, R14 ;  /* 0x0000000e000c2202 */ /* 0x000fcc0000000f00 */
[----:B------:R-:W-:-:S03]  /*20f0*/  @P0 MOV R10, R14 ;  /* 0x0000000e000a0202 */ /* 0x000fc60000000f00 */
        /* <DEDUP_REMOVED lines=12> */
[C---:B------:R-:W-:Y:S02]  /*21c0*/  ISETP.EQ.AND P4, PT, R16.reuse, RZ, PT ;  /* 0x000000ff1000720c */ /* 0x040fe40003f82270 */
[----:B------:R-:W-:-:S03]  /*21d0*/  ISETP.EQ.AND P5, PT, R16, 0x4, PT ;  /* 0x000000041000780c */ /* 0x000fc60003fa2270 */
[----:B------:R-:W-:Y:S01]  /*21e0*/  @P2 IMAD.MOV.U32 R14, RZ, RZ, R4 ;  /* 0x000000ffff0e2224 */ /* 0x000fe200078e0004 */
[C---:B------:R-:W-:Y:S02]  /*21f0*/  ISETP.EQ.AND P2, PT, R16.reuse, -0x8, PT ;  /* 0xfffffff81000780c */ /* 0x040fe40003f42270 */
[----:B------:R-:W-:Y:S01]  /*2200*/  @P3 MOV R15, R4 ;  /* 0x00000004000f3202 */ /* 0x000fe20000000f00 */
[----:B------:R-:W-:Y:S01]  /*2210*/  @P0 IMAD.MOV.U32 R15, RZ, RZ, R13 ;  /* 0x000000ffff0f0224 */ /* 0x000fe200078e000d */
[----:B------:R-:W-:Y:S02]  /*2220*/  @P3 MOV R14, R13 ;  /* 0x0000000d000e3202 */ /* 0x000fe40000000f00 */
[----:B------:R-:W-:Y:S02]  /*2230*/  ISETP.EQ.AND P3, PT, R16, -0x4, PT ;  /* 0xfffffffc1000780c */ /* 0x000fe40003f62270 */
[-C--:B------:R-:W-:Y:S01]  /*2240*/  @P0 MOV R14, R12.reuse ;  /* 0x0000000c000e0202 */ /* 0x080fe20000000f00 */
[----:B------:R-:W-:Y:S01]  /*2250*/  @P1 IMAD.MOV.U32 R14, RZ, RZ, R11 ;  /* 0x000000ffff0e1224 */ /* 0x000fe200078e000b */
[----:B------:R-:W-:-:S03]  /*2260*/  @P1 MOV R15, R12 ;  /* 0x0000000c000f1202 */ /* 0x000fc60000000f00 */
[----:B------:R-:W-:Y:S02]  /*2270*/  @P2 MOV R14, R10 ;  /* 0x0000000a000e2202 */ /* 0x000fe40000000f00 */
[----:B------:R-:W-:-:S04]  /*2280*/  @P2 MOV R15, R11 ;  /* 0x0000000b000f2202 */ /* 0x000fc80000000f00 */
[-C--:B------:R-:W-:Y:S01]  /*2290*/  @P3 MOV R14, R9.reuse ;  /* 0x00000009000e3202 */ /* 0x080fe20000000f00 */
[----:B------:R-:W-:Y:S02]  /*22a0*/  @P4 IMAD.MOV.U32 R14, RZ, RZ, R7 ;  /* 0x000000ffff0e4224 */ /* 0x000fe400078e0007 */
[----:B------:R-:W-:Y:S01]  /*22b0*/  @P3 IMAD.MOV.U32 R15, RZ, RZ, R10 ;  /* 0x000000ffff0f3224 */ /* 0x000fe200078e000a */
[----:B------:R-:W-:Y:S02]  /*22c0*/  @P4 MOV R15, R9 ;  /* 0x00000009000f4202 */ /* 0x000fe40000000f00 */
[----:B------:R-:W-:Y:S02]  /*22d0*/  @P5 MOV R15, R7 ;  /* 0x00000007000f5202 */ /* 0x000fe40000000f00 */
[----:B------:R-:W-:Y:S01]  /*22e0*/  MOV R19, R14 ;  /* 0x0000000e00137202 */ /* 0x000fe20000000f00 */
[----:B------:R-:W-:Y:S06]  /*22f0*/  @!P6 BRA `(.L_x_36) ;  /* 0x00000000002ce947 */ /* 0x000fec0003800000 */
[----:B------:R-:W-:Y:S01]  /*2300*/  @P0 IMAD.MOV.U32 R14, RZ, RZ, R4 ;  /* 0x000000ffff0e0224 */ /* 0x000fe200078e0004 */
[----:B------:R-:W-:Y:S02]  /*2310*/  ISETP.EQ.AND P0, PT, R16, 0x8, PT ;  /* 0x000000081000780c */ /* 0x000fe40003f02270 */
[----:B------:R-:W-:Y:S02]  /*2320*/  @P1 MOV R14, R13 ;  /* 0x0000000d000e1202 */ /* 0x000fe40000000f00 */
[----:B------:R-:W-:Y:S01]  /*2330*/  @P2 MOV R14, R12 ;  /* 0x0000000c000e2202 */ /* 0x000fe20000000f00 */
[----:B------:R-:W-:Y:S01]  /*2340*/  @P3 IMAD.MOV.U32 R14, RZ, RZ, R11 ;  /* 0x000000ffff0e3224 */ /* 0x000fe200078e000b */
[----:B------:R-:W-:Y:S02]  /*2350*/  @P4 MOV R14, R10 ;  /* 0x0000000a000e4202 */ /* 0x000fe40000000f00 */
[----:B------:R-:W-:Y:S02]  /*2360*/  @P5 MOV R14, R9 ;  /* 0x00000009000e5202 */ /* 0x000fe40000000f00 */
[----:B------:R-:W-:-:S03]  /*2370*/  LOP3.LUT R8, R8, 0x1f, RZ, 0xc0, !PT ;  /* 0x0000001f08087812 */ /* 0x000fc600078ec0ff */
[----:B------:R-:W-:Y:S01]  /*2380*/  @P0 IMAD.MOV.U32 R14, RZ, RZ, R7 ;  /* 0x000000ffff0e0224 */ /* 0x000fe200078e0007 */
[----:B------:R-:W-:-:S04]  /*2390*/  SHF.L.W.U32.HI R19, R15, R8, R19 ;  /* 0x000000080f137219 */ /* 0x000fc80000010e13 */
[----:B------:R-:W-:-:S07]  /*23a0*/  SHF.L.W.U32.HI R15, R14, R8, R15 ;  /* 0x000000080e0f7219 */ /* 0x000fce0000010e0f */
.L_x_36:
[C---:B------:R-:W-:Y:S01]  /*23b0*/  SHF.L.W.U32.HI R8, R15.reuse, 0x2, R19 ;  /* 0x000000020f087819 */ /* 0x040fe20000010e13 */
[----:B------:R-:W-:Y:S01]  /*23c0*/  UMOV UR4, 0x54442d19 ;  /* 0x54442d1900047882 */ /* 0x000fe20000000000 */
[----:B------:R-:W-:Y:S01]  /*23d0*/  SHF.L.U32 R15, R15, 0x2, RZ ;  /* 0x000000020f0f7819 */ /* 0x000fe200000006ff */
[----:B------:R-:W-:Y:S01]  /*23e0*/  UMOV UR5, 0x3bf921fb ;  /* 0x3bf921fb00057882 */ /* 0x000fe20000000000 */
[----:B------:R-:W-:Y:S02]  /*23f0*/  SHF.R.S32.HI R7, RZ, 0x1f, R8 ;  /* 0x0000001fff077819 */ /* 0x000fe40000011408 */
[----:B------:R-:W-:Y:S02]  /*2400*/  ISETP.GE.AND P0, PT, R0, RZ, PT ;  /* 0x000000ff0000720c */ /* 0x000fe40003f06270 */
[C---:B------:R-:W-:Y:S02]  /*2410*/  LOP3.LUT R14, R7.reuse, R15, RZ, 0x3c, !PT ;  /* 0x0000000f070e7212 */ /* 0x040fe400078e3cff */
[----:B------:R-:W-:-:S02]  /*2420*/  LOP3.LUT R15, R7, R8, RZ, 0x3c, !PT ;  /* 0x00000008070f7212 */ /* 0x000fc400078e3cff */
[----:B------:R-:W-:Y:S02]  /*2430*/  SHF.R.U32.HI R7, RZ, 0x1e, R19 ;  /* 0x0000001eff077819 */ /* 0x000fe40000011613 */
[C---:B------:R-:W-:Y:S02]  /*2440*/  LOP3.LUT R0, R8.reuse, R0, RZ, 0x3c, !PT ;  /* 0x0000000008007212 */ /* 0x040fe400078e3cff */
[----:B------:R-:W0:Y:S01]  /*2450*/  I2F.F64.S64 R14, R14 ;  /* 0x0000000e000e7312 */ /* 0x000e220000301c00 */
[----:B------:R-:W-:Y:S02]  /*2460*/  LEA.HI R7, R8, R7, RZ, 0x1 ;  /* 0x0000000708077211 */ /* 0x000fe400078f08ff */
[----:B------:R-:W-:Y:S02]  /*2470*/  ISETP.GE.AND P1, PT, R0, RZ, PT ;  /* 0x000000ff0000720c */ /* 0x000fe40003f26270 */
[----:B------:R-:W-:-:S05]  /*2480*/  IADD3 R0, PT, PT, -R7, RZ, RZ ;  /* 0x000000ff07007210 */ /* 0x000fca0007ffe1ff */
[----:B------:R-:W-:Y:S01]  /*2490*/  @!P0 IMAD.MOV.U32 R7, RZ, RZ, R0 ;  /* 0x000000ffff078224 */ /* 0x000fe200078e0000 */
[----:B0-----:R-:W-:-:S10]  /*24a0*/  DMUL R16, R14, UR4 ;  /* 0x000000040e107c28 */ /* 0x001fd40008000000 */
[----:B------:R-:W0:Y:S02]  /*24b0*/  F2F.F32.F64 R16, R16 ;  /* 0x0000001000107310 */ /* 0x000e240000301000 */
[----:B0-----:R-:W-:-:S07]  /*24c0*/  FSEL R8, -R16, R16, !P1 ;  /* 0x0000001010087208 */ /* 0x001fce0004800100 */
.L_x_34:
[----:B------:R-:W-:Y:S01]  /*24d0*/  LOP3.LUT R7, R7, 0x3, RZ, 0xc0, !PT ;  /* 0x0000000307077812 */ /* 0x000fe200078ec0ff */
[----:B------:R-:W-:Y:S01]  /*24e0*/  IMAD.MOV.U32 R16, RZ, RZ, 0x3c0885e4 ;  /* 0x3c0885e4ff107424 */ /* 0x000fe200078e00ff */
[----:B------:R-:W-:Y:S02]  /*24f0*/  MOV R0, 0x3fc90fdb ;  /* 0x3fc90fdb00007802 */ /* 0x000fe40000000f00 */
[----:B------:R-:W-:Y:S02]  /*2500*/  I2FP.F32.U32 R7, R7 ;  /* 0x0000000700077245 */ /* 0x000fe40000201000 */
[----:B------:R-:W-:Y:S02]  /*2510*/  MOV R14, 0x37cbac00 ;  /* 0x37cbac00000e7802 */ /* 0x000fe40000000f00 */
[----:B------:R-:W-:Y:S01]  /*2520*/  MOV R17, 0x3e2aaaa8 ;  /* 0x3e2aaaa800117802 */ /* 0x000fe20000000f00 */
[----:B------:R-:W-:-:S04]  /*2530*/  FFMA R7, R7, R0, -0.78539818525314331055 ;  /* 0xbf490fdb07077423 */ /* 0x000fc80000000000 */
[----:B------:R-:W-:-:S04]  /*2540*/  FADD R7, R7, R8 ;  /* 0x0000000807077221 */ /* 0x000fc80000000000 */
        /* <DEDUP_REMOVED lines=12> */
[----:B------:R-:W-:-:S02]  /*2610*/  FSEL R0, R7, 1, !P0 ;  /* 0x3f80000007007808 */ /* 0x000fc40004000000 */
[----:B------:R-:W-:Y:S02]  /*2620*/  FSEL R8, R8, -0.00019574658654164522886, P0 ;  /* 0xb94d415308087808 */ /* 0x000fe40000000000 */
[----:B------:R-:W-:Y:S01]  /*2630*/  FSEL R17, -R17, -0.4999999701976776123, !P0 ;  /* 0xbeffffff11117808 */ /* 0x000fe20004000100 */
[C---:B------:R-:W-:Y:S02]  /*2640*/  FFMA R7, R15.reuse, R0, RZ ;  /* 0x000000000f077223 */ /* 0x040fe400000000ff */
[----:B------:R-:W-:-:S04]  /*2650*/  FFMA R8, R15, R8, R14 ;  /* 0x000000080f087223 */ /* 0x000fc8000000000e */
[----:B------:R-:W-:-:S04]  /*2660*/  FFMA R8, R15, R8, R17 ;  /* 0x000000080f087223 */ /* 0x000fc80000000011 */
[----:B------:R-:W-:-:S04]  /*2670*/  FFMA R7, R7, R8, R0 ;  /* 0x0000000807077223 */ /* 0x000fc80000000000 */
[----:B------:R-:W-:-:S04]  /*2680*/  @P1 FADD R7, RZ, -R7 ;  /* 0x80000007ff071221 */ /* 0x000fc80000000000 */
[----:B------:R-:W-:-:S07]  /*2690*/  FMUL R6, R6, R7 ;  /* 0x0000000706067220 */ /* 0x000fce0000400000 */
.L_x_33:
[C---:B------:R-:W-:Y:S01]  /*26a0*/  FMUL R0, |R5|.reuse, 8388608 ;  /* 0x4b00000005007820 */ /* 0x040fe20000400200 */
[C---:B------:R-:W-:Y:S01]  /*26b0*/  FSETP.GEU.AND P0, PT, |R5|.reuse, 1.175494350822287508e-38, PT ;  /* 0x008000000500780b */ /* 0x040fe20003f0e200 */
[-C--:B------:R-:W-:Y:S01]  /*26c0*/  FMUL R17, R5, R5.reuse ;  /* 0x0000000505117220 */ /* 0x080fe20000400000 */
[----:B------:R-:W-:Y:S01]  /*26d0*/  MOV R8, 0x3e055027 ;  /* 0x3e05502700087802 */ /* 0x000fe20000000f00 */
[----:B------:R-:W-:Y:S01]  /*26e0*/  IMAD.MOV.U32 R19, RZ, RZ, 0x7f800000 ;  /* 0x7f800000ff137424 */ /* 0x000fe200078e00ff */
[----:B------:R-:W-:Y:S02]  /*26f0*/  FSEL R0, R0, |R5|, !P0 ;  /* 0x4000000500007208 */ /* 0x000fe40004000000 */
[----:B------:R-:W-:Y:S02]  /*2700*/  FSEL R14, RZ, -23, P0 ;  /* 0xc1b80000ff0e7808 */ /* 0x000fe40000000000 */
[C---:B------:R-:W-:Y:S01]  /*2710*/  ISETP.GT.U32.AND P0, PT, R0.reuse, 0x7f7fffff, PT ;  /* 0x7f7fffff0000780c */ /* 0x040fe20003f04070 */
[----:B------:R-:W-:Y:S01]  /*2720*/  VIADD R7, R0, 0xc0d55555 ;  /* 0xc0d5555500077836 */ /* 0x000fe20000000000 */
[----:B------:R-:W-:-:S04]  /*2730*/  MOV R16, 0x33dbe5ac ;  /* 0x33dbe5ac00107802 */ /* 0x000fc80000000f00 */
[----:B------:R-:W-:-:S04]  /*2740*/  LOP3.LUT R15, R7, 0xff800000, RZ, 0xc0, !PT ;  /* 0xff800000070f7812 */ /* 0x000fc800078ec0ff */
[-C--:B------:R-:W-:Y:S02]  /*2750*/  IADD3 R7, PT, PT, R0, -R15.reuse, RZ ;  /* 0x8000000f00077210 */ /* 0x080fe40007ffe0ff */
[----:B------:R-:W-:-:S03]  /*2760*/  I2FP.F32.S32 R15, R15 ;  /* 0x0000000f000f7245 */ /* 0x000fc60000201400 */
[----:B------:R-:W-:Y:S02]  /*2770*/  FADD R7, R7, -1 ;  /* 0xbf80000007077421 */ /* 0x000fe40000000000 */
[----:B------:R-:W-:Y:S01]  /*2780*/  FFMA R15, R15, 1.1920928955078125e-07, R14 ;  /* 0x340000000f0f7823 */ /* 0x000fe2000000000e */
[----:B------:R-:W-:Y:S01]  /*2790*/  FFMA R14, R17, R16, -9.4943006843095645308e-06 ;  /* 0xb71f49b6110e7423 */ /* 0x000fe20000000010 */
[----:B------:R-:W-:-:S03]  /*27a0*/  FFMA R8, R7, -R8, 0.14084610342979431152 ;  /* 0x3e1039f607087423 */ /* 0x000fc60000000808 */
[----:B------:R-:W-:Y:S01]  /*27b0*/  FFMA R14, R17, R14, 0.00053860247135162353516 ;  /* 0x3a0d3100110e7423 */ /* 0x000fe2000000000e */
[----:B------:R-:W-:-:S03]  /*27c0*/  FFMA R8, R7, R8, -0.12148627638816833496 ;  /* 0xbdf8cdcc07087423 */ /* 0x000fc60000000008 */
[----:B------:R-:W-:Y:S01]  /*27d0*/  FFMA R14, R17, R14, -0.016073968261480331421 ;  /* 0xbc83ad8e110e7423 */ /* 0x000fe2000000000e */
[----:B------:R-:W-:-:S03]  /*27e0*/  FFMA R8, R7, R8, 0.13980610668659210205 ;  /* 0x3e0f295507087423 */ /* 0x000fc60000000008 */
[----:B------:R-:W-:Y:S01]  /*27f0*/  FFMA R14, R17, R14, 0.17760601639747619629 ;  /* 0x3e35de5a110e7423 */ /* 0x000fe2000000000e */
[----:B------:R-:W-:-:S03]  /*2800*/  FFMA R8, R7, R8, -0.16684235632419586182 ;  /* 0xbe2ad8b907087423 */ /* 0x000fc60000000008 */
[----:B------:R-:W-:Y:S01]  /*2810*/  FFMA R14, R17, R14, -0.073804296553134918213 ;  /* 0xbd9726b5110e7423 */ /* 0x000fe2000000000e */
[----:B------:R-:W-:-:S04]  /*2820*/  FFMA R8, R7, R8, 0.20012299716472625732 ;  /* 0x3e4ced0b07087423 */ /* 0x000fc80000000008 */
[----:B------:R-:W-:-:S04]  /*2830*/  FFMA R8, R7, R8, -0.24999669194221496582 ;  /* 0xbe7fff2207087423 */ /* 0x000fc80000000008 */
[----:B------:R-:W-:-:S04]  /*2840*/  FFMA R8, R7, R8, 0.33333182334899902344 ;  /* 0x3eaaaa7807087423 */ /* 0x000fc80000000008 */
[----:B------:R-:W-:-:S04]  /*2850*/  FFMA R8, R7, R8, -0.5 ;  /* 0xbf00000007087423 */ /* 0x000fc80000000008 */
[----:B------:R-:W-:-:S04]  /*2860*/  FMUL R8, R7, R8 ;  /* 0x0000000807087220 */ /* 0x000fc80000400000 */
[----:B------:R-:W-:Y:S01]  /*2870*/  FFMA R8, R7, R8, R7 ;  /* 0x0000000807087223 */ /* 0x000fe20000000007 */
[----:B------:R-:W-:-:S03]  /*2880*/  FFMA R7, R0, R19, +INF ;  /* 0x7f80000000077423 */ /* 0x000fc60000000013 */
[----:B------:R-:W-:Y:S01]  /*2890*/  @!P0 FFMA R7, R15, 0.69314718246459960938, R8 ;  /* 0x3f3172180f078823 */ /* 0x000fe20000000008 */
[----:B------:R-:W-:-:S03]  /*28a0*/  FSETP.NEU.AND P0, PT, R0, RZ, PT ;  /* 0x000000ff0000720b */ /* 0x000fc60003f0d000 */
[----:B------:R-:W-:-:S05]  /*28b0*/  FMUL R7, R7, 0.63661974668502807617 ;  /* 0x3f22f98307077820 */ /* 0x000fca0000400000 */
[----:B------:R-:W-:-:S05]  /*28c0*/  FSEL R7, R7, -INF , P0 ;  /* 0xff80000007077808 */ /* 0x000fca0000000000 */
[----:B------:R-:W-:Y:S01]  /*28d0*/  FFMA R6, R7, R6, R14 ;  /* 0x0000000607067223 */ /* 0x000fe2000000000e */
[----:B------:R-:W-:Y:S06]  /*28e0*/  BRA `(.L_x_37) ;  /* 0x0000000c00247947 */ /* 0x000fec0003800000 */
.L_x_31:
[----:B------:R-:W-:-:S13]  /*28f0*/  FSETP.GTU.AND P0, PT, |R5|, 1.9256277084350585938, PT ;  /* 0x3ff67af80500780b */ /* 0x000fda0003f0c200 */
[----:B------:R-:W-:Y:S05]  /*2900*/  @P0 BRA `(.L_x_38) ;  /* 0x0000000000440947 */ /* 0x000fea0003800000 */
[----:B------:R-:W-:Y:S01]  /*2910*/  FADD R0, |R5|, -0.89357697963714599609 ;  /* 0xbf64c17605007421 */ /* 0x000fe20000000200 */
[----:B------:R-:W-:-:S03]  /*2920*/  MOV R7, 0x3cddc8b3 ;  /* 0x3cddc8b300077802 */ /* 0x000fc60000000f00 */
[----:B------:R-:W-:-:S04]  /*2930*/  FADD R0, R0, 1.3357978723149699363e-08 ;  /* 0x32657d0300007421 */ /* 0x000fc80000000000 */
[----:B------:R-:W-:-:S04]  /*2940*/  FFMA R7, R0, R7, -0.12728613615036010742 ;  /* 0xbe02574c00077423 */ /* 0x000fc80000000007 */
[----:B------:R-:W-:-:S04]  /*2950*/  FFMA R7, R0, R7, 0.24919427931308746338 ;  /* 0x3e7f2cc900077423 */ /* 0x000fc80000000007 */
[----:B------:R-:W-:-:S04]  /*2960*/  FFMA R7, R0, R7, -0.27333530783653259277 ;  /* 0xbe8bf29b00077423 */ /* 0x000fc80000000007 */
[----:B------:R-:W-:-:S04]  /*2970*/  FFMA R7, R0, R7, 0.21465520560741424561 ;  /* 0x3e5bce9300077423 */ /* 0x000fc80000000007 */
[----:B------:R-:W-:-:S04]  /*2980*/  FFMA R7, R0, R7, -0.18043898046016693115 ;  /* 0xbe38c4ff00077423 */ /* 0x000fc80000000007 */
[----:B------:R-:W-:-:S04]  /*2990*/  FFMA R7, R0, R7, 0.18990822136402130127 ;  /* 0x3e42774d00077423 */ /* 0x000fc80000000007 */
[----:B------:R-:W-:-:S04]  /*29a0*/  FFMA R7, R0, R7, -0.20543172955513000488 ;  /* 0xbe525cb200077423 */ /* 0x000fc80000000007 */
[----:B------:R-:W-:-:S04]  /*29b0*/  FFMA R7, R0, R7, 0.21968169510364532471 ;  /* 0x3e60f43d00077423 */ /* 0x000fc80000000007 */
[----:B------:R-:W-:-:S04]  /*29c0*/  FFMA R7, R0, R7, -0.22614009678363800049 ;  /* 0xbe67914500077423 */ /* 0x000fc80000000007 */
[----:B------:R-:W-:-:S04]  /*29d0*/  FFMA R7, R0, R7, 0.22052875161170959473 ;  /* 0x3e61d24a00077423 */ /* 0x000fc80000000007 */
[----:B------:R-:W-:-:S04]  /*29e0*/  FFMA R7, R0, R7, -0.49207821488380432129 ;  /* 0xbefbf1ad00077423 */ /* 0x000fc80000000007 */
[----:B------:R-:W-:-:S04]  /*29f0*/  FFMA R7, R0, R7, 0.87942093610763549805 ;  /* 0x3f6121bb00077423 */ /* 0x000fc80000000007 */
[----:B------:R-:W-:Y:S01]  /*2a00*/  FMUL R6, R0, R7 ;  /* 0x0000000700067220 */ /* 0x000fe20000400000 */
[----:B------:R-:W-:Y:S06]  /*2a10*/  BRA `(.L_x_37) ;  /* 0x0000000800d87947 */ /* 0x000fec0003800000 */
.L_x_38:
[----:B------:R-:W-:-:S13]  /*2a20*/  FSETP.GTU.AND P0, PT, |R5|, 5.5218648910522460938, PT ;  /* 0x40b0b31e0500780b */ /* 0x000fda0003f0c200 */
[----:B------:R-:W-:Y:S05]  /*2a30*/  @P0 BRA `(.L_x_39) ;  /* 0x0000000000380947 */ /* 0x000fea0003800000 */
[----:B------:R-:W-:Y:S01]  /*2a40*/  FADD R0, |R5|, -3.9576783180236816406 ;  /* 0xc07d4a9a05007421 */ /* 0x000fe20000000200 */
[----:B------:R-:W-:-:S03]  /*2a50*/  IMAD.MOV.U32 R7, RZ, RZ, 0x3449dd3f ;  /* 0x3449dd3fff077424 */ /* 0x000fc600078e00ff */
[----:B------:R-:W-:-:S04]  /*2a60*/  FADD R0, R0, -1.0129117811175092356e-07 ;  /* 0xb3d9856a00007421 */ /* 0x000fc80000000000 */
[----:B------:R-:W-:-:S04]  /*2a70*/  FFMA R7, R0, -R7, -2.0689195423528872197e-07 ;  /* 0xb45e260700077423 */ /* 0x000fc80000000807 */
[----:B------:R-:W-:-:S04]  /*2a80*/  FFMA R7, R0, R7, -3.9767928683431819081e-06 ;  /* 0xb685706400077423 */ /* 0x000fc80000000007 */
[----:B------:R-:W-:-:S04]  /*2a90*/  FFMA R7, R0, R7, 5.0848408136516809464e-05 ;  /* 0x3855461000077423 */ /* 0x000fc80000000007 */
[----:B------:R-:W-:-:S04]  /*2aa0*/  FFMA R7, R0, R7, 0.00019341275037731975317 ;  /* 0x394aced700077423 */ /* 0x000fc80000000007 */
[----:B------:R-:W-:-:S04]  /*2ab0*/  FFMA R7, R0, R7, -0.0021835593506693840027 ;  /* 0xbb0f1a0c00077423 */ /* 0x000fc80000000007 */
[----:B------:R-:W-:-:S04]  /*2ac0*/  FFMA R7, R0, R7, -0.0068510985001921653748 ;  /* 0xbbe07f2e00077423 */ /* 0x000fc80000000007 */
[----:B------:R-:W-:-:S04]  /*2ad0*/  FFMA R7, R0, R7, 0.058523852378129959106 ;  /* 0x3d6fb6b500077423 */ /* 0x000fc80000000007 */
[----:B------:R-:W-:-:S04]  /*2ae0*/  FFMA R7, R0, R7, 0.050855580717325210571 ;  /* 0x3d504df100077423 */ /* 0x000fc80000000007 */
[----:B------:R-:W-:-:S04]  /*2af0*/  FFMA R7, R0, R7, -0.40254268050193786621 ;  /* 0xbece1a1300077423 */ /* 0x000fc80000000007 */
[----:B------:R-:W-:Y:S01]  /*2b00*/  FMUL R6, R0, R7 ;  /* 0x0000000700067220 */ /* 0x000fe20000400000 */
[----:B------:R-:W-:Y:S06]  /*2b10*/  BRA `(.L_x_37) ;  /* 0x0000000800987947 */ /* 0x000fec0003800000 */
.L_x_39:
[----:B------:R-:W-:-:S13]  /*2b20*/  FSETP.GTU.AND P0, PT, |R5|, 8.65419769287109375, PT ;  /* 0x410a77980500780b */ /* 0x000fda0003f0c200 */
[----:B------:R-:W-:Y:S05]  /*2b30*/  @P0 BRA `(.L_x_40) ;  /* 0x0000000000340947 */ /* 0x000fea0003800000 */
[----:B------:R-:W-:Y:S02]  /*2b40*/  HFMA2 R7, -RZ, RZ, 0.31640625, -26.96875 ;  /* 0x3510cebeff077431 */ /* 0x000fe400000001ff */
[----:B------:R-:W-:-:S04]  /*2b50*/  FADD R0, |R5|, -7.0860509872436523438 ;  /* 0xc0e2c0ee05007421 */ /* 0x000fc80000000200 */
[----:B------:R-:W-:-:S04]  /*2b60*/  FADD R0, R0, -7.3058117777691222727e-08 ;  /* 0xb39ce42000007421 */ /* 0x000fc80000000000 */
[----:B------:R-:W-:-:S04]  /*2b70*/  FFMA R7, R0, R7, 2.5310100681963376701e-06 ;  /* 0x3629da6c00077423 */ /* 0x000fc80000000007 */
[----:B------:R-:W-:-:S04]  /*2b80*/  FFMA R7, R0, R7, -4.5855296775698661804e-05 ;  /* 0xb84054c000077423 */ /* 0x000fc80000000007 */
[----:B------:R-:W-:-:S04]  /*2b90*/  FFMA R7, R0, R7, -0.00014028201985638588667 ;  /* 0xb91318ab00077423 */ /* 0x000fc80000000007 */
[----:B------:R-:W-:-:S04]  /*2ba0*/  FFMA R7, R0, R7, 0.0021758752409368753433 ;  /* 0x3b0e992100077423 */ /* 0x000fc80000000007 */
[----:B------:R-:W-:-:S04]  /*2bb0*/  FFMA R7, R0, R7, 0.0033181209582835435867 ;  /* 0x3b5974d500077423 */ /* 0x000fc80000000007 */
[----:B------:R-:W-:-:S04]  /*2bc0*/  FFMA R7, R0, R7, -0.048024024814367294312 ;  /* 0xbd44b4d700077423 */ /* 0x000fc80000000007 */
[----:B------:R-:W-:-:S04]  /*2bd0*/  FFMA R7, R0, R7, -0.021175192669034004211 ;  /* 0xbcad779900077423 */ /* 0x000fc80000000007 */
[----:B------:R-:W-:-:S04]  /*2be0*/  FFMA R7, R0, R7, 0.30009761452674865723 ;  /* 0x3e99a66500077423 */ /* 0x000fc80000000007 */
[----:B------:R-:W-:Y:S01]  /*2bf0*/  FMUL R6, R0, R7 ;  /* 0x0000000700067220 */ /* 0x000fe20000400000 */
[----:B------:R-:W-:Y:S06]  /*2c00*/  BRA `(.L_x_37) ;  /* 0x00000008005c7947 */ /* 0x000fec0003800000 */
.L_x_40:
[----:B------:R-:W-:Y:S02]  /*2c10*/  FSETP.NEU.AND P0, PT, |R5|, +INF , PT ;  /* 0x7f8000000500780b */ /* 0x000fe40003f0d200 */
[----:B------:R-:W-:-:S11]  /*2c20*/  MOV R6, RZ ;  /* 0x000000ff00067202 */ /* 0x000fd60000000f00 */
[----:B------:R-:W-:Y:S05]  /*2c30*/  @!P0 BRA `(.L_x_37) ;  /* 0x0000000800508947 */ /* 0x000fea0003800000 */
[----:B------:R-:W0:Y:S01]  /*2c40*/  MUFU.RCP R6, |R5| ;  /* 0x4000000500067308 */ /* 0x000e220000001000 */
[----:B------:R-:W-:Y:S02]  /*2c50*/  IMAD.MOV.U32 R0, RZ, RZ, 0x3f8ccd61 ;  /* 0x3f8ccd61ff007424 */ /* 0x000fe400078e00ff */
[----:B0-----:R-:W-:-:S04]  /*2c60*/  FMUL R17, R6, R6 ;  /* 0x0000000606117220 */ /* 0x001fc80000400000 */
[----:B------:R-:W-:-:S04]  /*2c70*/  FFMA R0, R17, R0, -0.20393031835556030273 ;  /* 0xbe50d31c11007423 */ /* 0x000fc80000000000 */
[----:B------:R-:W-:-:S04]  /*2c80*/  FFMA R0, R17, R0, 0.065077804028987884521 ;  /* 0x3d85478311007423 */ /* 0x000fc80000000000 */
[----:B------:R-:W-:-:S04]  /*2c90*/  FFMA R0, R17, R0, -0.12499996274709701538 ;  /* 0xbdfffffb11007423 */ /* 0x000fc80000000000 */
[----:B------:R-:W-:Y:S01]  /*2ca0*/  FFMA R0, R6, R0, |R5| ;  /* 0x0000000006007223 */ /* 0x000fe20000000405 */
[----:B------:R-:W-:-:S03]  /*2cb0*/  HFMA2 R6, -RZ, RZ, 1.69921875, 3046 ;  /* 0x3ecc69f3ff067431 */ /* 0x000fc600000001ff */
[C---:B------:R-:W-:Y:S01]  /*2cc0*/  FMUL R7, R0.reuse, 0.63661974668502807617 ;  /* 0x3f22f98300077820 */ /* 0x040fe20000400000 */
[----:B------:R-:W-:-:S05]  /*2cd0*/  FSETP.GE.AND P0, PT, |R0|, 105615, PT ;  /* 0x47ce47800000780b */ /* 0x000fca0003f06200 */
[----:B------:R-:W0:Y:S01]  /*2ce0*/  F2I.NTZ R7, R7 ;  /* 0x0000000700077305 */ /* 0x000e220000203100 */
[----:B------:R-:W-:-:S04]  /*2cf0*/  FFMA R6, R17, -R6, 0.10197055339813232422 ;  /* 0x3dd0d5f011067423 */ /* 0x000fc80000000806 */
[----:B------:R-:W-:-:S04]  /*2d00*/  FFMA R6, R17, R6, -0.062492687255144119263 ;  /* 0xbd7ff85511067423 */ /* 0x000fc80000000006 */
        /* <DEDUP_REMOVED lines=10> */
[----:B------:R-:W-:Y:S01]  /*2db0*/  IMAD.SHL.U32 R8, R0, 0x100, RZ ;  /* 0x0000010000087824 */ /* 0x000fe200078e00ff */
[----:B------:R-:W-:Y:S02]  /*2dc0*/  MOV R7, RZ ;  /* 0x000000ff00077202 */ /* 0x000fe40000000f00 */
[----:B------:R-:W-:Y:S01]  /*2dd0*/  CS2R R18, SRZ ;  /* 0x0000000000127805 */ /* 0x000fe2000001ff00 */
[----:B------:R-:W0:Y:S01]  /*2de0*/  LDCU.64 UR6, c[0x4][URZ] ;  /* 0x01000000ff0677ac */ /* 0x000e220008000a00 */
[----:B------:R-:W-:Y:S01]  /*2df0*/  LOP3.LUT R8, R8, 0x80000000, RZ, 0xfc, !PT ;  /* 0x8000000008087812 */ /* 0x000fe200078efcff */
[----:B------:R-:W-:-:S06]  /*2e00*/  UMOV UR4, URZ ;  /* 0x000000ff00047c82 */ /* 0x000fcc0008000000 */
.L_x_42:
[----:B0-----:R-:W-:Y:S01]  /*2e10*/  MOV R16, UR6 ;  /* 0x0000000600107c02 */ /* 0x001fe20008000f00 */
[----:B------:R-:W-:-:S05]  /*2e20*/  IMAD.U32 R17, RZ, RZ, UR7 ;  /* 0x00000007ff117e24 */ /* 0x000fca000f8e00ff */
        /* <DEDUP_REMOVED lines=12> */
[----:B------:R-:W-:Y:S01]  /*2ef0*/  @P3 IMAD.MOV.U32 R13, RZ, RZ, R14 ;  /* 0x000000ffff0d3224 */ /* 0x000fe200078e000e */
[-C--:B------:R-:W-:Y:S02]  /*2f00*/  @P4 MOV R4, R14.reuse ;  /* 0x0000000e00044202 */ /* 0x080fe40000000f00 */
[C---:B------:R-:W-:Y:S02]  /*2f10*/  ISETP.EQ.AND P0, PT, R18.reuse, 0x10, PT ;  /* 0x000000101200780c */ /* 0x040fe40003f02270 */
[----:B------:R-:W-:Y:S02]  /*2f20*/  ISETP.EQ.AND P4, PT, R18, 0x14, PT ;  /* 0x000000141200780c */ /* 0x000fe40003f82270 */
[-C--:B------:R-:W-:Y:S02]  /*2f30*/  @P2 MOV R12, R14.reuse ;  /* 0x0000000e000c2202 */ /* 0x080fe40000000f00 */
[----:B------:R-:W-:-:S02]  /*2f40*/  @P1 MOV R11, R14 ;  /* 0x0000000e000b1202 */ /* 0x000fc40000000f00 */
[----:B------:R-:W-:-:S05]  /*2f50*/  IADD3 R18, PT, PT, R18, 0x4, RZ ;  /* 0x0000000412127810 */ /* 0x000fca0007ffe0ff */
[----:B------:R-:W-:Y:S02]  /*2f60*/  @P0 IMAD.MOV.U32 R10, RZ, RZ, R14 ;  /* 0x000000ffff0a0224 */ /* 0x000fe400078e000e */
[----:B------:R-:W-:Y:S01]  /*2f70*/  @P4 MOV R9, R14 ;  /* 0x0000000e00094202 */ /* 0x000fe20000000f00 */
        /* <DEDUP_REMOVED lines=13> */
[----:B------:R-:W-:Y:S02]  /*3050*/  @P2 MOV R14, R4 ;  /* 0x00000004000e2202 */ /* 0x000fe40000000f00 */
[C---:B------:R-:W-:Y:S01]  /*3060*/  ISETP.EQ.AND P2, PT, R16.reuse, -0x8, PT ;  /* 0xfffffff81000780c */ /* 0x040fe20003f42270 */
[----:B------:R-:W-:Y:S01]  /*3070*/  @P3 IMAD.MOV.U32 R15, RZ, RZ, R4 ;  /* 0x000000ffff0f3224 */ /* 0x000fe200078e0004 */
[----:B------:R-:W-:Y:S01]  /*3080*/  @P3 MOV R14, R13 ;  /* 0x0000000d000e3202 */ /* 0x000fe20000000f00 */
[----:B------:R-:W-:Y:S01]  /*3090*/  @P0 IMAD.MOV.U32 R14, RZ, RZ, R12 ;  /* 0x000000ffff0e0224 */ /* 0x000fe200078e000c */
[----:B------:R-:W-:Y:S02]  /*30a0*/  ISETP.EQ.AND P3, PT, R16, -0x4, PT ;  /* 0xfffffffc1000780c */ /* 0x000fe40003f62270 */
[----:B------:R-:W-:Y:S02]  /*30b0*/  @P1 MOV R14, R11 ;  /* 0x0000000b000e1202 */ /* 0x000fe40000000f00 */
[----:B------:R-:W-:-:S02]  /*30c0*/  @P0 MOV R15, R13 ;  /* 0x0000000d000f0202 */ /* 0x000fc40000000f00 */
[----:B------:R-:W-:-:S03]  /*30d0*/  @P1 MOV R15, R12 ;  /* 0x0000000c000f1202 */ /* 0x000fc60000000f00 */
[----:B------:R-:W-:Y:S01]  /*30e0*/  @P2 MOV R14, R10 ;  /* 0x0000000a000e2202 */ /* 0x000fe20000000f00 */
[----:B------:R-:W-:-:S03]  /*30f0*/  @P2 IMAD.MOV.U32 R15, RZ, RZ, R11 ;  /* 0x000000ffff0f2224 */ /* 0x000fc600078e000b */
[----:B------:R-:W-:Y:S01]  /*3100*/  @P3 IMAD.MOV.U32 R14, RZ, RZ, R9 ;  /* 0x000000ffff0e3224 */ /* 0x000fe200078e0009 */
[----:B------:R-:W-:Y:S02]  /*3110*/  @P4 MOV R14, R7 ;  /* 0x00000007000e4202 */ /* 0x000fe40000000f00 */
[----:B------:R-:W-:Y:S02]  /*3120*/  @P3 MOV R15, R10 ;  /* 0x0000000a000f3202 */ /* 0x000fe40000000f00 */
[----:B------:R-:W-:Y:S01]  /*3130*/  @P4 MOV R15, R9 ;  /* 0x00000009000f4202 */ /* 0x000fe20000000f00 */
[----:B------:R-:W-:Y:S01]  /*3140*/  @P5 IMAD.MOV.U32 R15, RZ, RZ, R7 ;  /* 0x000000ffff0f5224 */ /* 0x000fe200078e0007 */
[----:B------:R-:W-:Y:S01]  /*3150*/  MOV R19, R14 ;  /* 0x0000000e00137202 */ /* 0x000fe20000000f00 */
[----:B------:R-:W-:Y:S06]  /*3160*/  @!P6 BRA `(.L_x_43) ;  /* 0x00000000002ce947 */ /* 0x000fec0003800000 */
[----:B------:R-:W-:Y:S01]  /*3170*/  @P0 MOV R14, R4 ;  /* 0x00000004000e0202 */ /* 0x000fe20000000f00 */
[----:B------:R-:W-:Y:S01]  /*3180*/  @P1 IMAD.MOV.U32 R14, RZ, RZ, R13 ;  /* 0x000000ffff0e1224 */ /* 0x000fe200078e000d */
[----:B------:R-:W-:Y:S02]  /*3190*/  ISETP.EQ.AND P0, PT, R16, 0x8, PT ;  /* 0x000000081000780c */ /* 0x000fe40003f02270 */
[----:B------:R-:W-:Y:S02]  /*31a0*/  @P2 MOV R14, R12 ;  /* 0x0000000c000e2202 */ /* 0x000fe40000000f00 */
[----:B------:R-:W-:Y:S01]  /*31b0*/  @P3 MOV R14, R11 ;  /* 0x0000000b000e3202 */ /* 0x000fe20000000f00 */
[----:B------:R-:W-:Y:S01]  /*31c0*/  @P4 IMAD.MOV.U32 R14, RZ, RZ, R10 ;  /* 0x000000ffff0e4224 */ /* 0x000fe200078e000a */
[----:B------:R-:W-:Y:S02]  /*31d0*/  @P5 MOV R14, R9 ;  /* 0x00000009000e5202 */ /* 0x000fe40000000f00 */
[----:B------:R-:W-:-:S04]  /*31e0*/  LOP3.LUT R8, R8, 0x1f, RZ, 0xc0, !PT ;  /* 0x0000001f08087812 */ /* 0x000fc800078ec0ff */
[----:B------:R-:W-:Y:S02]  /*31f0*/  SHF.L.W.U32.HI R19, R15, R8, R19 ;  /* 0x000000080f137219 */ /* 0x000fe40000010e13 */
[----:B------:R-:W-:-:S04]  /*3200*/  @P0 MOV R14, R7 ;  /* 0x00000007000e0202 */ /* 0x000fc80000000f00 */
[----:B------:R-:W-:-:S07]  /*3210*/  SHF.L.W.U32.HI R15, R14, R8, R15 ;  /* 0x000000080e0f7219 */ /* 0x000fce0000010e0f */
.L_x_43:
        /* <DEDUP_REMOVED lines=13> */
[----:B------:R-:W-:-:S04]  /*32f0*/  IADD3 R0, PT, PT, -R7, RZ, RZ ;  /* 0x000000ff07007210 */ /* 0x000fc80007ffe1ff */
[----:B------:R-:W-:Y:S01]  /*3300*/  @!P0 MOV R7, R0 ;  /* 0x0000000000078202 */ /* 0x000fe20000000f00 */
[----:B0-----:R-:W-:-:S10]  /*3310*/  DMUL R16, R14, UR4 ;  /* 0x000000040e107c28 */ /* 0x001fd40008000000 */
[----:B------:R-:W0:Y:S02]  /*3320*/  F2F.F32.F64 R16, R16 ;  /* 0x0000001000107310 */ /* 0x000e240000301000 */
[----:B0-----:R-:W-:-:S07]  /*3330*/  FSEL R8, -R16, R16, !P1 ;  /* 0x0000001010087208 */ /* 0x001fce0004800100 */
.L_x_41:
[----:B------:R-:W-:Y:S01]  /*3340*/  LOP3.LUT R7, R7, 0x3, RZ, 0xc0, !PT ;  /* 0x0000000307077812 */ /* 0x000fe200078ec0ff */
[----:B------:R-:W-:Y:S02]  /*3350*/  IMAD.MOV.U32 R0, RZ, RZ, 0x3fc90fdb ;  /* 0x3fc90fdbff007424 */ /* 0x000fe400078e00ff */
[C---:B------:R-:W-:Y:S01]  /*3360*/  FMUL R14, |R5|.reuse, 16777216 ;  /* 0x4b800000050e7820 */ /* 0x040fe20000400200 */
[----:B------:R-:W-:Y:S01]  /*3370*/  FSETP.GEU.AND P2, PT, |R5|, 1.175494350822287508e-38, PT ;  /* 0x008000000500780b */ /* 0x000fe20003f4e200 */
[----:B------:R-:W-:Y:S01]  /*3380*/  IMAD.MOV.U32 R17, RZ, RZ, 0x3e2aaaa8 ;  /* 0x3e2aaaa8ff117424 */ /* 0x000fe200078e00ff */
[----:B------:R-:W-:Y:S02]  /*3390*/  I2FP.F32.U32 R7, R7 ;  /* 0x0000000700077245 */ /* 0x000fe40000201000 */
[----:B------:R-:W-:Y:S02]  /*33a0*/  FSEL R18, R14, |R5|, !P2 ;  /* 0x400000050e127208 */ /* 0x000fe40005000000 */
[----:B------:R-:W-:Y:S01]  /*33b0*/  MOV R14, 0x37cbac00 ;  /* 0x37cbac00000e7802 */ /* 0x000fe20000000f00 */
[----:B------:R-:W-:Y:S01]  /*33c0*/  FFMA R7, R7, R0, -2.3561944961547851562 ;  /* 0xc016cbe407077423 */ /* 0x000fe20000000000 */
[----:B------:R-:W-:-:S02]  /*33d0*/  MOV R16, 0x3c0885e4 ;  /* 0x3c0885e400107802 */ /* 0x000fc40000000f00 */
[----:B------:R-:W0:Y:S01]  /*33e0*/  MUFU.RSQ R18, R18 ;  /* 0x0000001200127308 */ /* 0x000e220000001400 */
[----:B------:R-:W-:-:S04]  /*33f0*/  FADD R7, R7, R8 ;  /* 0x0000000807077221 */ /* 0x000fc80000000000 */
[----:B------:R-:W-:-:S06]  /*3400*/  FMUL R0, R7, 0.63661974668502807617 ;  /* 0x3f22f98307007820 */ /* 0x000fcc0000400000 */
[----:B------:R-:W1:Y:S01]  /*3410*/  F2I.NTZ R0, R0 ;  /* 0x0000000000007305 */ /* 0x000e620000203100 */
[----:B0-----:R-:W-:Y:S01]  /*3420*/  @!P2 FMUL R18, R18, 4096 ;  /* 0x458000001212a820 */ /* 0x001fe20000400000 */
[----:B-1----:R-:W-:-:S05]  /*3430*/  I2FP.F32.S32 R8, R0 ;  /* 0x0000000000087245 */ /* 0x002fca0000201400 */
        /* <DEDUP_REMOVED lines=13> */
[----:B------:R-:W-:Y:S02]  /*3510*/  FFMA R8, R15, R8, R14 ;  /* 0x000000080f087223 */ /* 0x000fe4000000000e */
[----:B------:R-:W-:Y:S02]  /*3520*/  FMUL R7, R7, R6 ;  /* 0x0000000607077220 */ /* 0x000fe40000400000 */
[C---:B------:R-:W-:Y:S01]  /*3530*/  FFMA R8, R15.reuse, R8, R17 ;  /* 0x000000080f087223 */ /* 0x040fe20000000011 */
[----:B------:R-:W-:-:S04]  /*3540*/  FFMA R15, R15, R0, RZ ;  /* 0x000000000f0f7223 */ /* 0x000fc800000000ff */
[----:B------:R-:W-:-:S04]  /*3550*/  FFMA R0, R15, R8, R0 ;  /* 0x000000080f007223 */ /* 0x000fc80000000000 */
[----:B------:R-:W-:-:S04]  /*3560*/  @P1 FADD R0, RZ, -R0 ;  /* 0x80000000ff001221 */ /* 0x000fc80000000000 */
[----:B------:R-:W-:-:S07]  /*3570*/  FMUL R6, R0, R7 ;  /* 0x0000000700067220 */ /* 0x000fce0000400000 */
.L_x_37:
[----:B------:R-:W0:Y:S02]  /*3580*/  LDCU UR4, c[0x0][0x388] ;  /* 0x00007100ff0477ac */ /* 0x000e240008000800 */
[----:B0-----:R-:W-:-:S09]  /*3590*/  UISETP.NE.AND UP0, UPT, UR4, 0x1, UPT ;  /* 0x000000010400788c */ /* 0x001fd2000bf05270 */
[----:B------:R-:W-:Y:S05]  /*35a0*/  BRA.U !UP0, `(.L_x_44) ;  /* 0x0000002508ac7547 */ /* 0x000fea000b800000 */
[----:B------:R-:W-:Y:S01]  /*35b0*/  UISETP.NE.AND UP0, UPT, UR4, URZ, UPT ;  /* 0x000000ff0400728c */ /* 0x000fe2000bf05270 */
[----:B------:R-:W-:-:S04]  /*35c0*/  FSETP.GEU.AND P0, PT, R5, RZ, PT ;  /* 0x000000ff0500720b */ /* 0x000fc80003f0e000 */
[----:B------:R-:W-:-:S04]  /*35d0*/  FSEL R15, R6, +QNAN , P0 ;  /* 0x7fffffff060f7808 */ /* 0x000fc80000000000 */
[----:B------:R-:W-:Y:S05]  /*35e0*/  BRA.U UP0, `(.L_x_45) ;  /* 0x0000001900947547 */ /* 0x000fea000b800000 */
[----:B------:R-:W-:-:S13]  /*35f0*/  FSETP.GTU.AND P0, PT, |R5|, 0.44678848981857299805, PT ;  /* 0x3ee4c1760500780b */ /* 0x000fda0003f0c200 */
        /* <DEDUP_REMOVED lines=27> */
.L_x_47:
[----:B------:R-:W-:Y:S01]  /*37b0*/  FSETP.NEU.AND P0, PT, |R5|, +INF , PT ;  /* 0x7f8000000500780b */ /* 0x000fe20003f0d200 */
[----:B------:R-:W-:-:S12]  /*37c0*/  IMAD.MOV.U32 R2, RZ, RZ, RZ ;  /* 0x000000ffff027224 */ /* 0x000fd800078e00ff */
[----:B------:R-:W-:Y:S05]  /*37d0*/  @!P0 BRA `(.L_x_48) ;  /* 0x0000000800548947 */ /* 0x000fea0003800000 */
[----:B------:R-:W0:Y:S01]  /*37e0*/  MUFU.RCP R0, |R5| ;  /* 0x4000000500007308 */ /* 0x000e220000001000 */
[----:B------:R-:W-:Y:S01]  /*37f0*/  MOV R3, 0x3f91e009 ;  /* 0x3f91e00900037802 */ /* 0x000fe20000000f00 */
[C---:B------:R-:W-:Y:S01]  /*3800*/  FMUL R6, |R5|.reuse, 16777216 ;  /* 0x4b80000005067820 */ /* 0x040fe20000400200 */
[----:B------:R-:W-:Y:S02]  /*3810*/  FSETP.GEU.AND P0, PT, |R5|, 1.175494350822287508e-38, PT ;  /* 0x008000000500780b */ /* 0x000fe40003f0e200 */
[----:B------:R-:W-:Y:S02]  /*3820*/  MOV R7, 0x4056fe93 ;  /* 0x4056fe9300077802 */ /* 0x000fe40000000f00 */
[----:B------:R-:W-:-:S04]  /*3830*/  FSEL R6, R6, |R5|, !P0 ;  /* 0x4000000506067208 */ /* 0x000fc80004000000 */
[----:B------:R-:W1:Y:S01]  /*3840*/  MUFU.RSQ R8, R6 ;  /* 0x0000000600087308 */ /* 0x000e620000001400 */
[----:B0-----:R-:W-:-:S04]  /*3850*/  FMUL R2, R0, R0 ;  /* 0x0000000000027220 */ /* 0x001fc80000400000 */
[C---:B------:R-:W-:Y:S01]  /*3860*/  FFMA R3, R2.reuse, R3, -0.20532675087451934814 ;  /* 0xbe52412d02037423 */ /* 0x040fe20000000003 */
[----:B------:R-:W-:-:S03]  /*3870*/  FFMA R7, R2, R7, -0.51452267169952392578 ;  /* 0xbf03b7c202077423 */ /* 0x000fc60000000007 */
[C---:B------:R-:W-:Y:S01]  /*3880*/  FFMA R3, R2.reuse, R3, 0.06509173661470413208 ;  /* 0x3d854ed102037423 */ /* 0x040fe20000000003 */
[----:B------:R-:W-:Y:S01]  /*3890*/  FFMA R7, R2, R7, 0.10337056964635848999 ;  /* 0x3dd3b3f302077423 */ /* 0x000fe20000000007 */
[----:B-1----:R-:W-:Y:S02]  /*38a0*/  @!P0 FMUL R8, R8, 4096 ;  /* 0x4580000008088820 */ /* 0x002fe40000400000 */
[C---:B------:R-:W-:Y:S01]  /*38b0*/  FFMA R3, R2.reuse, R3, -0.12499999254941940308 ;  /* 0xbdffffff02037423 */ /* 0x040fe20000000003 */
[----:B------:R-:W-:-:S03]  /*38c0*/  FFMA R7, R2, R7, -0.062499724328517913818 ;  /* 0xbd7fffb602077423 */ /* 0x000fc60000000007 */
[----:B------:R-:W-:Y:S01]  /*38d0*/  FFMA R0, R0, R3, |R5| ;  /* 0x0000000300007223 */ /* 0x000fe20000000405 */
[----:B------:R-:W-:Y:S01]  /*38e0*/  FFMA R2, R2, R7, 1 ;  /* 0x3f80000002027423 */ /* 0x000fe20000000007 */
[----:B------:R-:W-:Y:S02]  /*38f0*/  FMUL R7, R8, 0.79788458347320556641 ;  /* 0x3f4c422a08077820 */ /* 0x000fe40000400000 */
[C---:B------:R-:W-:Y:S01]  /*3900*/  FMUL R3, R0.reuse, 0.63661974668502807617 ;  /* 0x3f22f98300037820 */ /* 0x040fe20000400000 */
[----:B------:R-:W-:Y:S01]  /*3910*/  FSETP.GE.AND P0, PT, |R0|, 105615, PT ;  /* 0x47ce47800000780b */ /* 0x000fe20003f06200 */
[----:B------:R-:W-:-:S04]  /*3920*/  FMUL R2, R7, R2 ;  /* 0x0000000207027220 */ /* 0x000fc80000400000 */
[----:B------:R-:W0:Y:S02]  /*3930*/  F2I.NTZ R3, R3 ;  /* 0x0000000300037305 */ /* 0x000e240000203100 */
        /* <DEDUP_REMOVED lines=10> */
[----:B------:R-:W-:Y:S02]  /*39e0*/  HFMA2 R3, -RZ, RZ, 0, 0 ;  /* 0x00000000ff037431 */ /* 0x000fe400000001ff */
[----:B------:R-:W-:Y:S01]  /*39f0*/  IMAD.MOV.U32 R17, RZ, RZ, RZ ;  /* 0x000000ffff117224 */ /* 0x000fe200078e00ff */
[----:B------:R-:W-:Y:S01]  /*3a00*/  MOV R8, RZ ;  /* 0x000000ff00087202 */ /* 0x000fe20000000f00 */
[----:B------:R-:W0:Y:S01]  /*3a10*/  LDCU.64 UR6, c[0x4][URZ] ;  /* 0x01000000ff0677ac */ /* 0x000e220008000a00 */
[----:B------:R-:W-:Y:S01]  /*3a20*/  LOP3.LUT R19, R6, 0x80000000, RZ, 0xfc, !PT ;  /* 0x8000000006137812 */ /* 0x000fe200078efcff */
[----:B------:R-:W-:-:S06]  /*3a30*/  UMOV UR4, URZ ;  /* 0x000000ff00047c82 */ /* 0x000fcc0008000000 */
.L_x_50:
        /* <DEDUP_REMOVED lines=11> */
[----:B------:R-:W-:Y:S01]  /*3af0*/  ISETP.EQ.AND P5, PT, R8, 0x14, PT ;  /* 0x000000140800780c */ /* 0x000fe20003fa2270 */
[----:B--2---:R-:W-:-:S03]  /*3b00*/  IMAD.WIDE.U32 R6, R6, R19, RZ ;  /* 0x0000001306067225 */ /* 0x004fc600078e00ff */
[----:B------:R-:W-:-:S04]  /*3b10*/  IADD3 R6, P2, PT, R6, R3, RZ ;  /* 0x0000000306067210 */ /* 0x000fc80007f5e0ff */
[----:B------:R-:W-:Y:S01]  /*3b20*/  IADD3.X R3, PT, PT, R7, R17, RZ, P2, !PT ;  /* 0x0000001107037210 */ /* 0x000fe200017fe4ff */
[--C-:B------:R-:W-:Y:S01]  /*3b30*/  @P1 IMAD.MOV.U32 R13, RZ, RZ, R6.reuse ;  /* 0x000000ffff0d1224 */ /* 0x100fe200078e0006 */
[C---:B------:R-:W-:Y:S01]  /*3b40*/  ISETP.EQ.AND P2, PT, R8.reuse, 0x8, PT ;  /* 0x000000080800780c */ /* 0x040fe20003f42270 */
[----:B------:R-:W-:Y:S01]  /*3b50*/  @P4 IMAD.MOV.U32 R10, RZ, RZ, R6 ;  /* 0x000000ffff0a4224 */ /* 0x000fe200078e0006 */
[-C--:B------:R-:W-:Y:S02]  /*3b60*/  @P0 MOV R4, R6.reuse ;  /* 0x0000000600040202 */ /* 0x080fe40000000f00 */
[-C--:B------:R-:W-:Y:S02]  /*3b70*/  @P3 MOV R11, R6.reuse ;  /* 0x00000006000b3202 */ /* 0x080fe40000000f00 */
[----:B------:R-:W-:Y:S02]  /*3b80*/  @P5 MOV R9, R6 ;  /* 0x0000000600095202 */ /* 0x000fe40000000f00 */
[----:B------:R-:W-:-:S05]  /*3b90*/  IADD3 R8, PT, PT, R8, 0x4, RZ ;  /* 0x0000000408087810 */ /* 0x000fca0007ffe0ff */
        /* <DEDUP_REMOVED lines=13> */
[----:B------:R-:W-:-:S03]  /*3c70*/  ISETP.EQ.AND P5, PT, R15, 0x4, PT ;  /* 0x000000040f00780c */ /* 0x000fc60003fa2270 */
[----:B------:R-:W-:Y:S02]  /*3c80*/  @P3 MOV R6, R4 ;  /* 0x0000000400063202 */ /* 0x000fe40000000f00 */
[----:B------:R-:W-:Y:S01]  /*3c90*/  @P4 IMAD.MOV.U32 R7, RZ, RZ, R4 ;  /* 0x000000ffff074224 */ /* 0x000fe200078e0004 */
[C---:B------:R-:W-:Y:S02]  /*3ca0*/  ISETP.EQ.AND P3, PT, R15.reuse, -0x4, PT ;  /* 0xfffffffc0f00780c */ /* 0x040fe40003f62270 */
[----:B------:R-:W-:Y:S01]  /*3cb0*/  @P4 MOV R6, R13 ;  /* 0x0000000d00064202 */ /* 0x000fe20000000f00 */
[----:B------:R-:W-:Y:S01]  /*3cc0*/  @P0 IMAD.MOV.U32 R6, RZ, RZ, R12 ;  /* 0x000000ffff060224 */ /* 0x000fe200078e000c */
[----:B------:R-:W-:Y:S02]  /*3cd0*/  ISETP.EQ.AND P4, PT, R15, RZ, PT ;  /* 0x000000ff0f00720c */ /* 0x000fe40003f82270 */
[----:B------:R-:W-:Y:S02]  /*3ce0*/  @P1 MOV R6, R11 ;  /* 0x0000000b00061202 */ /* 0x000fe40000000f00 */
[----:B------:R-:W-:-:S02]  /*3cf0*/  @P2 MOV R6, R10 ;  /* 0x0000000a00062202 */ /* 0x000fc40000000f00 */
[----:B------:R-:W-:Y:S02]  /*3d00*/  @P0 MOV R7, R13 ;  /* 0x0000000d00070202 */ /* 0x000fe40000000f00 */
[----:B------:R-:W-:Y:S01]  /*3d10*/  @P1 MOV R7, R12 ;  /* 0x0000000c00071202 */ /* 0x000fe20000000f00 */
[----:B------:R-:W-:Y:S02]  /*3d20*/  @P3 IMAD.MOV.U32 R6, RZ, RZ, R9 ;  /* 0x000000ffff063224 */ /* 0x000fe400078e0009 */
[----:B------:R-:W-:Y:S01]  /*3d30*/  @P2 IMAD.MOV.U32 R7, RZ, RZ, R11 ;  /* 0x000000ffff072224 */ /* 0x000fe200078e000b */
[----:B------:R-:W-:Y:S02]  /*3d40*/  @P3 MOV R7, R10 ;  /* 0x0000000a00073202 */ /* 0x000fe40000000f00 */
[----:B------:R-:W-:Y:S02]  /*3d50*/  @P4 MOV R6, R3 ;  /* 0x0000000300064202 */ /* 0x000fe40000000f00 */
[----:B------:R-:W-:Y:S01]  /*3d60*/  @P4 MOV R7, R9 ;  /* 0x0000000900074202 */ /* 0x000fe20000000f00 */
[----:B------:R-:W-:Y:S01]  /*3d70*/  @P5 IMAD.MOV.U32 R7, RZ, RZ, R3 ;  /* 0x000000ffff075224 */ /* 0x000fe200078e0003 */
[----:B------:R-:W-:Y:S01]  /*3d80*/  MOV R14, R6 ;  /* 0x00000006000e7202 */ /* 0x000fe20000000f00 */
[----:B------:R-:W-:Y:S06]  /*3d90*/  @!P6 BRA `(.L_x_51) ;  /* 0x000000000028e947 */ /* 0x000fec0003800000 */
[----:B------:R-:W-:Y:S02]  /*3da0*/  ISETP.EQ.AND P0, PT, R15, 0x8, PT ;  /* 0x000000080f00780c */ /* 0x000fe40003f02270 */
[----:B------:R-:W-:Y:S01]  /*3db0*/  @P1 MOV R4, R13 ;  /* 0x0000000d00041202 */ /* 0x000fe20000000f00 */
[----:B------:R-:W-:Y:S01]  /*3dc0*/  @P2 IMAD.MOV.U32 R4, RZ, RZ, R12 ;  /* 0x000000ffff042224 */ /* 0x000fe200078e000c */
[----:B------:R-:W-:Y:S02]  /*3dd0*/  @P3 MOV R4, R11 ;  /* 0x0000000b00043202 */ /* 0x000fe40000000f00 */
[----:B------:R-:W-:Y:S01]  /*3de0*/  @P4 MOV R4, R10 ;  /* 0x0000000a00044202 */ /* 0x000fe20000000f00 */
[----:B------:R-:W-:Y:S01]  /*3df0*/  @P5 IMAD.MOV.U32 R4, RZ, RZ, R9 ;  /* 0x000000ffff045224 */ /* 0x000fe200078e0009 */
[----:B------:R-:W-:-:S04]  /*3e00*/  LOP3.LUT R8, R8, 0x1f, RZ, 0xc0, !PT ;  /* 0x0000001f08087812 */ /* 0x000fc800078ec0ff */
[----:B------:R-:W-:Y:S02]  /*3e10*/  SHF.L.W.U32.HI R14, R7, R8, R14 ;  /* 0x00000008070e7219 */ /* 0x000fe40000010e0e */
[----:B------:R-:W-:-:S04]  /*3e20*/  @P0 MOV R4, R3 ;  /* 0x0000000300040202 */ /* 0x000fc80000000f00 */
[----:B------:R-:W-:-:S07]  /*3e30*/  SHF.L.W.U32.HI R7, R4, R8, R7 ;  /* 0x0000000804077219 */ /* 0x000fce0000010e07 */
.L_x_51:
        /* <DEDUP_REMOVED lines=18> */
.L_x_49:
[----:B------:R-:W-:Y:S01]  /*3f60*/  LOP3.LUT R3, R3, 0x3, RZ, 0xc0, !PT ;  /* 0x0000000303037812 */ /* 0x000fe200078ec0ff */
[----:B------:R-:W-:Y:S01]  /*3f70*/  IMAD.MOV.U32 R6, RZ, RZ, 0x37cbac00 ;  /* 0x37cbac00ff067424 */ /* 0x000fe200078e00ff */
[----:B------:R-:W-:Y:S02]  /*3f80*/  MOV R0, 0x3fc90fdb ;  /* 0x3fc90fdb00007802 */ /* 0x000fe40000000f00 */
[----:B------:R-:W-:Y:S02]  /*3f90*/  I2FP.F32.U32 R3, R3 ;  /* 0x0000000300037245 */ /* 0x000fe40000201000 */
[----:B------:R-:W-:-:S03]  /*3fa0*/  MOV R9, 0x3e2aaaa8 ;  /* 0x3e2aaaa800097802 */ /* 0x000fc60000000f00 */
[----:B------:R-:W-:-:S04]  /*3fb0*/  FFMA R3, R3, R0, -0.78539818525314331055 ;  /* 0xbf490fdb03037423 */ /* 0x000fc80000000000 */
[----:B------:R-:W-:Y:S01]  /*3fc0*/  FADD R3, R3, R8 ;  /* 0x0000000803037221 */ /* 0x000fe20000000000 */
[----:B------:R-:W-:-:S03]  /*3fd0*/  MOV R8, 0x3c0885e4 ;  /* 0x3c0885e400087802 */ /* 0x000fc60000000f00 */
[----:B------:R-:W-:-:S06]  /*3fe0*/  FMUL R0, R3, 0.63661974668502807617 ;  /* 0x3f22f98303007820 */ /* 0x000fcc0000400000 */
        /* <DEDUP_REMOVED lines=20> */
.L_x_48:
[C---:B------:R-:W-:Y:S01]  /*4130*/  FMUL R0, |R5|.reuse, 8388608 ;  /* 0x4b00000005007820 */ /* 0x040fe20000400200 */
[----:B------:R-:W-:Y:S01]  /*4140*/  FSETP.GEU.AND P0, PT, |R5|, 1.175494350822287508e-38, PT ;  /* 0x008000000500780b */ /* 0x000fe20003f0e200 */
[----:B------:R-:W-:Y:S01]  /*4150*/  IMAD.MOV.U32 R7, RZ, RZ, 0x3e055027 ;  /* 0x3e055027ff077424 */ /* 0x000fe200078e00ff */
[----:B------:R-:W-:Y:S02]  /*4160*/  MOV R11, 0x33dbe5ac ;  /* 0x33dbe5ac000b7802 */ /* 0x000fe40000000f00 */
[----:B------:R-:W-:Y:S02]  /*4170*/  FSEL R3, R0, |R5|, !P0 ;  /* 0x4000000500037208 */ /* 0x000fe40004000000 */
[----:B------:R-:W-:Y:S02]  /*4180*/  FSEL R9, RZ, -23, P0 ;  /* 0xc1b80000ff097808 */ /* 0x000fe40000000000 */
[C---:B------:R-:W-:Y:S02]  /*4190*/  IADD3 R0, PT, PT, R3.reuse, -0x3f2aaaab, RZ ;  /* 0xc0d5555503007810 */ /* 0x040fe40007ffe0ff */
[----:B------:R-:W-:-:S02]  /*41a0*/  ISETP.GT.U32.AND P0, PT, R3, 0x7f7fffff, PT ;  /* 0x7f7fffff0300780c */ /* 0x000fc40003f04070 */
[----:B------:R-:W-:-:S04]  /*41b0*/  LOP3.LUT R4, R0, 0xff800000, RZ, 0xc0, !PT ;  /* 0xff80000000047812 */ /* 0x000fc800078ec0ff */
[-C--:B------:R-:W-:Y:S02]  /*41c0*/  IADD3 R0, PT, PT, R3, -R4.reuse, RZ ;  /* 0x8000000403007210 */ /* 0x080fe40007ffe0ff */
[----:B------:R-:W-:Y:S02]  /*41d0*/  I2FP.F32.S32 R8, R4 ;  /* 0x0000000400087245 */ /* 0x000fe40000201400 */
[----:B------:R-:W-:Y:S01]  /*41e0*/  MOV R4, 0x7f800000 ;  /* 0x7f80000000047802 */ /* 0x000fe20000000f00 */
[----:B------:R-:W-:Y:S01]  /*41f0*/  FADD R6, R0, -1 ;  /* 0xbf80000000067421 */ /* 0x000fe20000000000 */
[----:B------:R-:W-:Y:S01]  /*4200*/  FMUL R0, R5, R5 ;  /* 0x0000000505007220 */ /* 0x000fe20000400000 */
[----:B------:R-:W-:Y:S02]  /*4210*/  FFMA R8, R8, 1.1920928955078125e-07, R9 ;  /* 0x3400000008087823 */ /* 0x000fe40000000009 */
[----:B------:R-:W-:Y:S01]  /*4220*/  FFMA R7, R6, -R7, 0.14084610342979431152 ;  /* 0x3e1039f606077423 */ /* 0x000fe20000000807 */
[----:B------:R-:W-:Y:S01]  /*4230*/  FFMA R11, R0, R11, -9.4943006843095645308e-06 ;  /* 0xb71f49b6000b7423 */ /* 0x000fe2000000000b */
[----:B------:R-:W-:-:S02]  /*4240*/  FFMA R4, R3, R4, +INF ;  /* 0x7f80000003047423 */ /* 0x000fc40000000004 */
[----:B------:R-:W-:Y:S01]  /*4250*/  FFMA R7, R6, R7, -0.12148627638816833496 ;  /* 0xbdf8cdcc06077423 */ /* 0x000fe20000000007 */
[----:B------:R-:W-:-:S03]  /*4260*/  FFMA R11, R0, R11, 0.00053860247135162353516 ;  /* 0x3a0d3100000b7423 */ /* 0x000fc6000000000b */
[----:B------:R-:W-:Y:S01]  /*4270*/  FFMA R7, R6, R7, 0.13980610668659210205 ;  /* 0x3e0f295506077423 */ /* 0x000fe20000000007 */
[----:B------:R-:W-:-:S03]  /*4280*/  FFMA R11, R0, R11, -0.016073968261480331421 ;  /* 0xbc83ad8e000b7423 */ /* 0x000fc6000000000b */
[----:B------:R-:W-:Y:S01]  /*4290*/  FFMA R7, R6, R7, -0.16684235632419586182 ;  /* 0xbe2ad8b906077423 */ /* 0x000fe20000000007 */
[----:B------:R-:W-:-:S03]  /*42a0*/  FFMA R11, R0, R11, 0.17760601639747619629 ;  /* 0x3e35de5a000b7423 */ /* 0x000fc6000000000b */
[----:B------:R-:W-:Y:S01]  /*42b0*/  FFMA R7, R6, R7, 0.20012299716472625732 ;  /* 0x3e4ced0b06077423 */ /* 0x000fe20000000007 */
[----:B------:R-:W-:-:S03]  /*42c0*/  FFMA R0, R0, R11, -0.073804296553134918213 ;  /* 0xbd9726b500007423 */ /* 0x000fc6000000000b */
[----:B------:R-:W-:-:S04]  /*42d0*/  FFMA R7, R6, R7, -0.24999669194221496582 ;  /* 0xbe7fff2206077423 */ /* 0x000fc80000000007 */
[----:B------:R-:W-:-:S04]  /*42e0*/  FFMA R7, R6, R7, 0.33333182334899902344 ;  /* 0x3eaaaa7806077423 */ /* 0x000fc80000000007 */
[----:B------:R-:W-:-:S04]  /*42f0*/  FFMA R7, R6, R7, -0.5 ;  /* 0xbf00000006077423 */ /* 0x000fc80000000007 */
[----:B------:R-:W-:-:S04]  /*4300*/  FMUL R7, R6, R7 ;  /* 0x0000000706077220 */ /* 0x000fc80000400000 */
[----:B------:R-:W-:-:S04]  /*4310*/  FFMA R7, R6, R7, R6 ;  /* 0x0000000706077223 */ /* 0x000fc80000000006 */
[----:B------:R-:W-:Y:S01]  /*4320*/  @!P0 FFMA R4, R8, 0.69314718246459960938, R7 ;  /* 0x3f31721808048823 */ /* 0x000fe20000000007 */
[----:B------:R-:W-:-:S03]  /*4330*/  FSETP.NEU.AND P0, PT, R3, RZ, PT ;  /* 0x000000ff0300720b */ /* 0x000fc60003f0d000 */
[----:B------:R-:W-:-:S05]  /*4340*/  FMUL R4, R4, 0.63661974668502807617 ;  /* 0x3f22f98304047820 */ /* 0x000fca0000400000 */
[----:B------:R-:W-:-:S05]  /*4350*/  FSEL R3, R4, -INF , P0 ;  /* 0xff80000004037808 */ /* 0x000fca0000000000 */
[----:B------:R-:W-:Y:S01]  /*4360*/  FFMA R2, R3, R2, R0 ;  /* 0x0000000203027223 */ /* 0x000fe20000000000 */
[----:B------:R-:W-:Y:S06]  /*4370*/  BRA `(.L_x_52) ;  /* 0x0000000c00247947 */ /* 0x000fec0003800000 */
.L_x_46:
[----:B------:R-:W-:-:S13]  /*4380*/  FSETP.GTU.AND P0, PT, |R5|, 1.9256277084350585938, PT ;  /* 0x3ff67af80500780b */ /* 0x000fda0003f0c200 */
[----:B------:R-:W-:Y:S05]  /*4390*/  @P0 BRA `(.L_x_53) ;  /* 0x0000000000440947 */ /* 0x000fea0003800000 */
[----:B------:R-:W-:Y:S01]  /*43a0*/  FADD R0, |R5|, -0.89357697963714599609 ;  /* 0xbf64c17605007421 */ /* 0x000fe20000000200 */
[----:B------:R-:W-:-:S03]  /*43b0*/  IMAD.MOV.U32 R3, RZ, RZ, 0x3cddc8b3 ;  /* 0x3cddc8b3ff037424 */ /* 0x000fc600078e00ff */
        /* <DEDUP_REMOVED lines=15> */
.L_x_53:
[----:B------:R-:W-:-:S13]  /*44b0*/  FSETP.GTU.AND P0, PT, |R5|, 5.5218648910522460938, PT ;  /* 0x40b0b31e0500780b */ /* 0x000fda0003f0c200 */
[----:B------:R-:W-:Y:S05]  /*44c0*/  @P0 BRA `(.L_x_54) ;  /* 0x0000000000380947 */ /* 0x000fea0003800000 */
[----:B------:R-:W-:Y:S02]  /*44d0*/  HFMA2 R3, -RZ, RZ, 0.267822265625, -335.75 ;  /* 0x3449dd3fff037431 */ /* 0x000fe400000001ff */
[----:B------:R-:W-:-:S04]  /*44e0*/  FADD R0, |R5|, -3.9576783180236816406 ;  /* 0xc07d4a9a05007421 */ /* 0x000fc80000000200 */
        /* <DEDUP_REMOVED lines=12> */
.L_x_54:
[----:B------:R-:W-:-:S13]  /*45b0*/  FSETP.GTU.AND P0, PT, |R5|, 8.65419769287109375, PT ;  /* 0x410a77980500780b */ /* 0x000fda0003f0c200 */
[----:B------:R-:W-:Y:S05]  /*45c0*/  @P0 BRA `(.L_x_55) ;  /* 0x0000000000340947 */ /* 0x000fea0003800000 */
[----:B------:R-:W-:Y:S01]  /*45d0*/  FADD R0, |R5|, -7.0860509872436523438 ;  /* 0xc0e2c0ee05007421 */ /* 0x000fe20000000200 */
[----:B------:R-:W-:-:S03]  /*45e0*/  MOV R3, 0x3510cebe ;  /* 0x3510cebe00037802 */ /* 0x000fc60000000f00 */
        /* <DEDUP_REMOVED lines=11> */
.L_x_55:
[----:B------:R-:W-:Y:S01]  /*46a0*/  FSETP.NEU.AND P0, PT, |R5|, +INF , PT ;  /* 0x7f8000000500780b */ /* 0x000fe20003f0d200 */
[----:B------:R-:W-:-:S12]  /*46b0*/  IMAD.MOV.U32 R2, RZ, RZ, RZ ;  /* 0x000000ffff027224 */ /* 0x000fd800078e00ff */
[----:B------:R-:W-:Y:S05]  /*46c0*/  @!P0 BRA `(.L_x_52) ;  /* 0x0000000800508947 */ /* 0x000fea0003800000 */
[----:B------:R-:W0:Y:S01]  /*46d0*/  MUFU.RCP R0, |R5| ;  /* 0x4000000500007308 */ /* 0x000e220000001000 */
[----:B------:R-:W-:Y:S02]  /*46e0*/  HFMA2 R3, -RZ, RZ, 1.88671875, -21.515625 ;  /* 0x3f8ccd61ff037431 */ /* 0x000fe400000001ff */
[C---:B------:R-:W-:Y:S01]  /*46f0*/  FMUL R6, |R5|.reuse, 16777216 ;  /* 0x4b80000005067820 */ /* 0x040fe20000400200 */
[----:B------:R-:W-:Y:S02]  /*4700*/  FSETP.GEU.AND P0, PT, |R5|, 1.175494350822287508e-38, PT ;  /* 0x008000000500780b */ /* 0x000fe40003f0e200 */
[----:B------:R-:W-:Y:S02]  /*4710*/  MOV R7, 0x3ecc69f3 ;  /* 0x3ecc69f300077802 */ /* 0x000fe40000000f00 */
[----:B------:R-:W-:-:S04]  /*4720*/  FSEL R6, R6, |R5|, !P0 ;  /* 0x4000000506067208 */ /* 0x000fc80004000000 */
[----:B------:R-:W1:Y:S01]  /*4730*/  MUFU.RSQ R8, R6 ;  /* 0x0000000600087308 */ /* 0x000e620000001400 */
[----:B0-----:R-:W-:-:S04]  /*4740*/  FMUL R2, R0, R0 ;  /* 0x0000000000027220 */ /* 0x001fc80000400000 */
[C---:B------:R-:W-:Y:S01]  /*4750*/  FFMA R3, R2.reuse, R3, -0.20393031835556030273 ;  /* 0xbe50d31c02037423 */ /* 0x040fe20000000003 */
[----:B------:R-:W-:-:S03]  /*4760*/  FFMA R7, R2, -R7, 0.10197055339813232422 ;  /* 0x3dd0d5f002077423 */ /* 0x000fc60000000807 */
[C---:B------:R-:W-:Y:S01]  /*4770*/  FFMA R3, R2.reuse, R3, 0.065077804028987884521 ;  /* 0x3d85478302037423 */ /* 0x040fe20000000003 */
[----:B------:R-:W-:Y:S01]  /*4780*/  FFMA R7, R2, R7, -0.062492687255144119263 ;  /* 0xbd7ff85502077423 */ /* 0x000fe20000000007 */
[----:B-1----:R-:W-:Y:S02]  /*4790*/  @!P0 FMUL R8, R8, 4096 ;  /* 0x4580000008088820 */ /* 0x002fe40000400000 */
[C---:B------:R-:W-:Y:S01]  /*47a0*/  FFMA R3, R2.reuse, R3, -0.12499996274709701538 ;  /* 0xbdfffffb02037423 */ /* 0x040fe20000000003 */
[----:B------:R-:W-:Y:S01]  /*47b0*/  FFMA R2, R2, R7, 1 ;  /* 0x3f80000002027423 */ /* 0x000fe20000000007 */
[----:B------:R-:W-:Y:S02]  /*47c0*/  FMUL R7, R8, 0.79788458347320556641 ;  /* 0x3f4c422a08077820 */ /* 0x000fe40000400000 */
[----:B------:R-:W-:Y:S02]  /*47d0*/  FFMA R0, R0, R3, |R5| ;  /* 0x0000000300007223 */ /* 0x000fe40000000405 */
[----:B------:R-:W-:-:S02]  /*47e0*/  FMUL R2, R7, R2 ;  /* 0x0000000207027220 */ /* 0x000fc40000400000 */
[C---:B------:R-:W-:Y:S01]  /*47f0*/  FMUL R3, R0.reuse, 0.63661974668502807617 ;  /* 0x3f22f98300037820 */ /* 0x040fe20000400000 */
[----:B------:R-:W-:-:S05]  /*4800*/  FSETP.GE.AND P0, PT, |R0|, 105615, PT ;  /* 0x47ce47800000780b */ /* 0x000fca0003f06200 */
        /* <DEDUP_REMOVED lines=17> */
.L_x_57:
        /* <DEDUP_REMOVED lines=64> */
.L_x_58:
        /* <DEDUP_REMOVED lines=18> */
.L_x_56:
[----:B------:R-:W-:Y:S01]  /*4e40*/  LOP3.LUT R3, R3, 0x3, RZ, 0xc0, !PT ;  /* 0x0000000303037812 */ /* 0x000fe200078ec0ff */
[----:B------:R-:W-:Y:S01]  /*4e50*/  IMAD.MOV.U32 R6, RZ, RZ, 0x37cbac00 ;  /* 0x37cbac00ff067424 */ /* 0x000fe200078e00ff */
[----:B------:R-:W-:Y:S02]  /*4e60*/  MOV R0, 0x3fc90fdb ;  /* 0x3fc90fdb00007802 */ /* 0x000fe40000000f00 */
[----:B------:R-:W-:Y:S02]  /*4e70*/  I2FP.F32.U32 R3, R3 ;  /* 0x0000000300037245 */ /* 0x000fe40000201000 */
[----:B------:R-:W-:-:S03]  /*4e80*/  MOV R9, 0x3e2aaaa8 ;  /* 0x3e2aaaa800097802 */ /* 0x000fc60000000f00 */
[----:B------:R-:W-:-:S04]  /*4e90*/  FFMA R3, R3, R0, -2.3561944961547851562 ;  /* 0xc016cbe403037423 */ /* 0x000fc80000000000 */
        /* <DEDUP_REMOVED lines=23> */
.L_x_52:
[----:B------:R-:W-:-:S04]  /*5010*/  FSETP.GEU.AND P0, PT, R5, RZ, PT ;  /* 0x000000ff0500720b */ /* 0x000fc80003f0e000 */
[----:B------:R-:W-:Y:S01]  /*5020*/  FSEL R4, R2, +QNAN , P0 ;  /* 0x7fffffff02047808 */ /* 0x000fe20000000000 */
[----:B------:R-:W-:Y:S08]  /*5030*/  BRA `(.L_x_59) ;  /* 0x0000002400dc7947 */ /* 0x000ff00003800000 */
.L_x_45:
[----:B------:R-:W-:Y:S02]  /*5040*/  FSETP.GE.AND P0, PT, R5, RZ, PT ;  /* 0x000000ff0500720b */ /* 0x000fe40003f06000 */
[----:B------:R-:W-:Y:S02]  /*5050*/  MOV R4, 0x7fffffff ;  /* 0x7fffffff00047802 */ /* 0x000fe40000000f00 */
[----:B------:R-:W-:-:S13]  /*5060*/  ISETP.GT.OR P0, PT, RZ, UR4, !P0 ;  /* 0x00000004ff007c0c */ /* 0x000fda000c704670 */
[----:B------:R-:W-:Y:S05]  /*5070*/  @P0 BRA `(.L_x_59) ;  /* 0x0000002400cc0947 */ /* 0x000fea0003800000 */
[----:B------:R-:W-:-:S13]  /*5080*/  FSETP.GEU.AND P0, PT, |R5|, 1.175494350822287508e-38, PT ;  /* 0x008000000500780b */ /* 0x000fda0003f0e200 */
[----:B------:R-:W-:Y:S05]  /*5090*/  @P0 BRA `(.L_x_60) ;  /* 0x0000000000400947 */ /* 0x000fea0003800000 */
[----:B------:R-:W0:Y:S01]  /*50a0*/  MUFU.RCP R0, |R5| ;  /* 0x4000000500007308 */ /* 0x000e220000001000 */
[----:B------:R-:W-:Y:S02]  /*50b0*/  UMOV UR4, 0x4e6e6b28 ;  /* 0x4e6e6b2800047882 */ /* 0x000fe40000000000 */
[----:B------:R-:W-:-:S05]  /*50c0*/  MOV R6, UR4 ;  /* 0x0000000400067c02 */ /* 0x000fca0008000f00 */
[----:B------:R-:W1:Y:S01]  /*50d0*/  FCHK P0, -R6, |R5| ;  /* 0x4000000506007302 */ /* 0x000e620000000100 */
[----:B0-----:R-:W-:-:S04]  /*50e0*/  FFMA R3, R0, -|R5|, 1 ;  /* 0x3f80000000037423 */ /* 0x001fc80000000c05 */
[----:B------:R-:W-:-:S04]  /*50f0*/  FFMA R0, R0, R3, R0 ;  /* 0x0000000300007223 */ /* 0x000fc80000000000 */
[----:B------:R-:W-:-:S04]  /*5100*/  FFMA R2, R0, -1.00000000000000000000e+09, RZ ;  /* 0xce6e6b2800027823 */ /* 0x000fc800000000ff */
[----:B------:R-:W-:-:S04]  /*5110*/  FFMA R3, R2, -|R5|, -1.00000000000000000000e+09 ;  /* 0xce6e6b2802037423 */ /* 0x000fc80000000c05 */
[----:B------:R-:W-:Y:S01]  /*5120*/  FFMA R4, R0, R3, R2 ;  /* 0x0000000300047223 */ /* 0x000fe20000000002 */
[----:B-1----:R-:W-:Y:S06]  /*5130*/  @!P0 BRA `(.L_x_59) ;  /* 0x00000024009c8947 */ /* 0x002fec0003800000 */
[----:B------:R-:W-:Y:S01]  /*5140*/  FADD R3, |R5|, -RZ ;  /* 0x800000ff05037221 */ /* 0x000fe20000000200 */
[----:B------:R-:W-:Y:S01]  /*5150*/  IMAD.MOV.U32 R0, RZ, RZ, -0x319194d8 ;  /* 0xce6e6b28ff007424 */ /* 0x000fe200078e00ff */
[----:B------:R-:W-:-:S07]  /*5160*/  MOV R6, 0x5180 ;  /* 0x0000518000067802 */ /* 0x000fce0000000f00 */
[----:B------:R-:W-:Y:S05]  /*5170*/  CALL.REL.NOINC `($__internal_0_$__cuda_sm3x_div_rn_noftz_f32_slowpath) ;  /* 0x0000002400987944 */ /* 0x000fea0003c00000 */
[----:B------:R-:W-:Y:S01]  /*5180*/  MOV R4, R0 ;  /* 0x0000000000047202 */ /* 0x000fe20000000f00 */
[----:B------:R-:W-:Y:S06]  /*5190*/  BRA `(.L_x_59) ;  /* 0x0000002400847947 */ /* 0x000fec0003800000 */
.L_x_60:
[----:B------:R-:W0:Y:S01]  /*51a0*/  MUFU.RCP R0, R5 ;  /* 0x0000000500007308 */ /* 0x000e220000001000 */
[----:B------:R-:W-:Y:S02]  /*51b0*/  UMOV UR4, 0x40000000 ;  /* 0x4000000000047882 */ /* 0x000fe40000000000 */
[----:B------:R-:W-:-:S05]  /*51c0*/  MOV R8, UR4 ;  /* 0x0000000400087c02 */ /* 0x000fca0008000f00 */
[----:B------:R-:W1:Y:S01]  /*51d0*/  FCHK P0, R8, R5 ;  /* 0x0000000508007302 */ /* 0x000e620000000000 */
[----:B0-----:R-:W-:-:S04]  /*51e0*/  FFMA R3, R0, -R5, 1 ;  /* 0x3f80000000037423 */ /* 0x001fc80000000805 */
[----:B------:R-:W-:-:S04]  /*51f0*/  FFMA R0, R0, R3, R0 ;  /* 0x0000000300007223 */ /* 0x000fc80000000000 */
[----:B------:R-:W-:-:S04]  /*5200*/  FFMA R3, R0, 2, RZ ;  /* 0x4000000000037823 */ /* 0x000fc800000000ff */
[----:B------:R-:W-:-:S04]  /*5210*/  FFMA R6, R3, -R5, 2 ;  /* 0x4000000003067423 */ /* 0x000fc80000000805 */
[----:B------:R-:W-:Y:S01]  /*5220*/  FFMA R0, R0, R6, R3 ;  /* 0x0000000600007223 */ /* 0x000fe20000000003 */
[----:B-1----:R-:W-:Y:S06]  /*5230*/  @!P0 BRA `(.L_x_61) ;  /* 0x0000000000108947 */ /* 0x002fec0003800000 */
[----:B------:R-:W0:Y:S01]  /*5240*/  LDC R3, c[0x0][0x38c] ;  /* 0x0000e300ff037b82 */ /* 0x000e220000000800 */
[----:B------:R-:W-:Y:S01]  /*5250*/  IMAD.MOV.U32 R0, RZ, RZ, 0x40000000 ;  /* 0x40000000ff007424 */ /* 0x000fe200078e00ff */
[----:B------:R-:W-:-:S07]  /*5260*/  MOV R6, 0x5280 ;  /* 0x0000528000067802 */ /* 0x000fce0000000f00 */
[----:B0-----:R-:W-:Y:S05]  /*5270*/  CALL.REL.NOINC `($__internal_0_$__cuda_sm3x_div_rn_noftz_f32_slowpath) ;  /* 0x0000002400587944 */ /* 0x001fea0003c00000 */
.L_x_61:
[----:B------:R-:W0:Y:S02]  /*5280*/  LDCU UR5, c[0x0][0x388] ;  /* 0x00007100ff0577ac */ /* 0x000e240008000800 */
[----:B0-----:R-:W-:Y:S02]  /*5290*/  UIADD3 UR4, UPT, UPT, UR5, -0x1, URZ ;  /* 0xffffffff05047890 */ /* 0x001fe4000fffe0ff */
[----:B------:R-:W-:Y:S02]  /*52a0*/  UIADD3 UR5, UPT, UPT, UR5, -0x2, URZ ;  /* 0xfffffffe05057890 */ /* 0x000fe4000fffe0ff */
[----:B------:R-:W-:Y:S02]  /*52b0*/  ULOP3.LUT UR6, UR4, 0x3, URZ, 0xc0, !UPT ;  /* 0x0000000304067892 */ /* 0x000fe4000f8ec0ff */
[----:B------:R-:W-:-:S03]  /*52c0*/  UISETP.GE.U32.AND UP0, UPT, UR5, 0x3, UPT ;  /* 0x000000030500788c */ /* 0x000fc6000bf06070 */
[----:B------:R-:W-:-:S06]  /*52d0*/  UMOV UR5, 0x1 ;  /* 0x0000000100057882 */ /* 0x000fcc0000000000 */
[----:B------:R-:W-:Y:S05]  /*52e0*/  BRA.U !UP0, `(.L_x_62) ;  /* 0x0000000908187547 */ /* 0x000fea000b800000 */
[----:B------:R-:W-:-:S03]  /*52f0*/  ULOP3.LUT UR5, UR4, 0xfffffffc, URZ, 0xc0, !UPT ;  /* 0xfffffffc04057892 */ /* 0x000fc6000f8ec0ff */
[----:B------:R-:W-:Y:S01]  /*5300*/  UMOV UR4, URZ ;  /* 0x000000ff00047c82 */ /* 0x000fe20008000000 */
[----:B------:R-:W-:-:S09]  /*5310*/  UISETP.GT.AND UP0, UPT, UR5, URZ, UPT ;  /* 0x000000ff0500728c */ /* 0x000fd2000bf04270 */
[----:B------:R-:W-:Y:S05]  /*5320*/  BRA.U !UP0, `(.L_x_63) ;  /* 0x0000000508b87547 */ /* 0x000fea000b800000 */
[----:B------:R-:W-:Y:S02]  /*5330*/  UIADD3 UR7, UPT, UPT, UR5, -UR4, URZ ;  /* 0x8000000405077290 */ /* 0x000fe4000fffe0ff */
[----:B------:R-:W-:Y:S02]  /*5340*/  UPLOP3.LUT UP0, UPT, UPT, UPT, UPT, 0x80, 0x8 ;  /* 0x000000000008789c */ /* 0x000fe40003f0f070 */
[----:B------:R-:W-:-:S09]  /*5350*/  UISETP.GT.AND UP1, UPT, UR7, 0xc, UPT ;  /* 0x0000000c0700788c */ /* 0x000fd2000bf24270 */
[----:B------:R-:W-:Y:S05]  /*5360*/  BRA.U !UP1, `(.L_x_64) ;  /* 0x0000000509107547 */ /* 0x000fea000b800000 */
[----:B------:R-:W-:Y:S02]  /*5370*/  UIADD3 UR11, UPT, UPT, UR5, -0xc, URZ ;  /* 0xfffffff4050b7890 */ /* 0x000fe4000fffe0ff */
[----:B------:R-:W-:-:S11]  /*5380*/  UPLOP3.LUT UP0, UPT, UPT, UPT, UPT, 0x40, 0x4 ;  /* 0x000000000004789c */ /* 0x000fd60003f0e870 */
.L_x_65:
[----:B------:R-:W-:Y:S02]  /*5390*/  UIADD3 UR7, UPT, UPT, UR4, 0x1, URZ ;  /* 0x0000000104077890 */ /* 0x000fe4000fffe0ff */
[----:B------:R-:W-:-:S04]  /*53a0*/  UIADD3 UR10, UPT, UPT, UR4, 0x2, URZ ;  /* 0x00000002040a7890 */ /* 0x000fc8000fffe0ff */
[----:B------:R-:W-:Y:S01]  /*53b0*/  I2FP.F32.U32 R3, UR7 ;  /* 0x0000000700037c45 */ /* 0x000fe20008201000 */
[----:B------:R-:W-:-:S04]  /*53c0*/  UIADD3 UR7, UPT, UPT, UR4, 0x3, URZ ;  /* 0x0000000304077890 */ /* 0x000fc8000fffe0ff */
[----:B------:R-:W-:Y:S01]  /*53d0*/  FMUL R4, R3, R0 ;  /* 0x0000000003047220 */ /* 0x000fe20000400000 */
[----:B------:R-:W-:Y:S01]  /*53e0*/  I2FP.F32.U32 R3, UR10 ;  /* 0x0000000a00037c45 */ /* 0x000fe20008201000 */
[----:B------:R-:W-:Y:S01]  /*53f0*/  UIADD3 UR10, UPT, UPT, UR4, 0x4, URZ ;  /* 0x00000004040a7890 */ /* 0x000fe2000fffe0ff */
[----:B------:R-:W-:Y:S01]  /*5400*/  I2FP.F32.U32 R5, UR7 ;  /* 0x0000000700057c45 */ /* 0x000fe20008201000 */
[----:B------:R-:W-:Y:S01]  /*5410*/  FFMA R15, R4, R2, -R15 ;  /* 0x00000002040f7223 */ /* 0x000fe2000000080f */
[----:B------:R-:W-:Y:S01]  /*5420*/  UIADD3 UR7, UPT, UPT, UR4, 0x5, URZ ;  /* 0x0000000504077890 */ /* 0x000fe2000fffe0ff */
[-C--:B------:R-:W-:Y:S02]  /*5430*/  FMUL R3, R3, R0.reuse ;  /* 0x0000000003037220 */ /* 0x080fe40000400000 */
[-C--:B------:R-:W-:Y:S02]  /*5440*/  FMUL R5, R5, R0.reuse ;  /* 0x0000000005057220 */ /* 0x080fe40000400000 */
[----:B------:R-:W-:Y:S01]  /*5450*/  FFMA R2, R15, R3, -R2 ;  /* 0x000000030f027223 */ /* 0x000fe20000000802 */
[----:B------:R-:W-:Y:S01]  /*5460*/  I2FP.F32.U32 R3, UR10 ;  /* 0x0000000a00037c45 */ /* 0x000fe20008201000 */
[----:B------:R-:W-:Y:S01]  /*5470*/  UIADD3 UR10, UPT, UPT, UR4, 0x6, URZ ;  /* 0x00000006040a7890 */ /* 0x000fe2000fffe0ff */
[----:B------:R-:W-:Y:S01]  /*5480*/  I2FP.F32.U32 R7, UR7 ;  /* 0x0000000700077c45 */ /* 0x000fe20008201000 */
[----:B------:R-:W-:Y:S01]  /*5490*/  FFMA R5, R2, R5, -R15 ;  /* 0x0000000502057223 */ /* 0x000fe2000000080f */
[----:B------:R-:W-:Y:S01]  /*54a0*/  UIADD3 UR7, UPT, UPT, UR4, 0x7, URZ ;  /* 0x0000000704077890 */ /* 0x000fe2000fffe0ff */
[----:B------:R-:W-:-:S02]  /*54b0*/  FMUL R3, R3, R0 ;  /* 0x0000000003037220 */ /* 0x000fc40000400000 */
[-C--:B------:R-:W-:Y:S02]  /*54c0*/  FMUL R7, R7, R0.reuse ;  /* 0x0000000007077220 */ /* 0x080fe40000400000 */
[----:B------:R-:W-:Y:S01]  /*54d0*/  FFMA R2, R5, R3, -R2 ;  /* 0x0000000305027223 */ /* 0x000fe20000000802 */
[----:B------:R-:W-:Y:S01]  /*54e0*/  I2FP.F32.U32 R3, UR10 ;  /* 0x0000000a00037c45 */ /* 0x000fe20008201000 */
[----:B------:R-:W-:Y:S02]  /*54f0*/  UIADD3 UR10, UPT, UPT, UR4, 0x8, URZ ;  /* 0x00000008040a7890 */ /* 0x000fe4000fffe0ff */
[----:B------:R-:W-:Y:S01]  /*5500*/  FFMA R7, R2, R7, -R5 ;  /* 0x0000000702077223 */ /* 0x000fe20000000805 */
[----:B------:R-:W-:Y:S01]  /*5510*/  I2FP.F32.U32 R5, UR7 ;  /* 0x0000000700057c45 */ /* 0x000fe20008201000 */
[----:B------:R-:W-:Y:S01]  /*5520*/  FMUL R3, R3, R0 ;  /* 0x0000000003037220 */ /* 0x000fe20000400000 */
[----:B------:R-:W-:-:S03]  /*5530*/  UIADD3 UR7, UPT, UPT, UR4, 0x9, URZ ;  /* 0x0000000904077890 */ /* 0x000fc6000fffe0ff */
[----:B------:R-:W-:Y:S01]  /*5540*/  FFMA R2, R7, R3, -R2 ;  /* 0x0000000307027223 */ /* 0x000fe20000000802 */
[----:B------:R-:W-:Y:S01]  /*5550*/  I2FP.F32.U32 R3, UR10 ;  /* 0x0000000a00037c45 */ /* 0x000fe20008201000 */
[----:B------:R-:W-:Y:S01]  /*5560*/  FMUL R5, R5, R0 ;  /* 0x0000000005057220 */ /* 0x000fe20000400000 */
[----:B------:R-:W-:-:S03]  /*5570*/  UIADD3 UR10, UPT, UPT, UR4, 0xa, URZ ;  /* 0x0000000a040a7890 */ /* 0x000fc6000fffe0ff */
[----:B------:R-:W-:Y:S01]  /*5580*/  FFMA R5, R2, R5, -R7 ;  /* 0x0000000502057223 */ /* 0x000fe20000000807 */
[-C--:B------:R-:W-:Y:S01]  /*5590*/  FMUL R3, R3, R0.reuse ;  /* 0x0000000003037220 */ /* 0x080fe20000400000 */
[----:B------:R-:W-:Y:S01]  /*55a0*/  I2FP.F32.U32 R7, UR7 ;  /* 0x0000000700077c45 */ /* 0x000fe20008201000 */
[----:B------:R-:W-:Y:S02]  /*55b0*/  UIADD3 UR7, UPT, UPT, UR4, 0xb, URZ ;  /* 0x0000000b04077890 */ /* 0x000fe4000fffe0ff */
        /* <DEDUP_REMOVED lines=18> */
[-C--:B------:R-:W-:Y:S01]  /*56e0*/  FMUL R7, R7, R0.reuse ;  /* 0x0000000007077220 */ /* 0x080fe20000400000 */
[----:B------:R-:W-:Y:S01]  /*56f0*/  UIADD3 UR4, UPT, UPT, UR4, 0x10, URZ ;  /* 0x0000001004047890 */ /* 0x000fe2000fffe0ff */
[----:B------:R-:W-:Y:S02]  /*5700*/  I2FP.F32.U32 R9, UR7 ;  /* 0x0000000700097c45 */ /* 0x000fe40008201000 */
[----:B------:R-:W-:Y:S01]  /*5710*/  FFMA R7, R2, R7, -R5 ;  /* 0x0000000702077223 */ /* 0x000fe20000000805 */
[----:B------:R-:W-:Y:S01]  /*5720*/  FMUL R3, R3, R0 ;  /* 0x0000000003037220 */ /* 0x000fe20000400000 */
[----:B------:R-:W-:-:S02]  /*5730*/  UISETP.GE.AND UP1, UPT, UR4, UR11, UPT ;  /* 0x0000000b0400728c */ /* 0x000fc4000bf26270 */
[----:B------:R-:W-:Y:S01]  /*5740*/  I2FP.F32.U32 R5, UR4 ;  /* 0x0000000400057c45 */ /* 0x000fe20008201000 */
[----:B------:R-:W-:Y:S01]  /*5750*/  FMUL R9, R9, R0 ;  /* 0x0000000009097220 */ /* 0x000fe20000400000 */
[----:B------:R-:W-:-:S03]  /*5760*/  FFMA R2, R7, R3, -R2 ;  /* 0x0000000307027223 */ /* 0x000fc60000000802 */
[----:B------:R-:W-:Y:S01]  /*5770*/  FMUL R5, R5, R0 ;  /* 0x0000000005057220 */ /* 0x000fe20000400000 */
[----:B------:R-:W-:-:S04]  /*5780*/  FFMA R15, R2, R9, -R7 ;  /* 0x00000009020f7223 */ /* 0x000fc80000000807 */
[----:B------:R-:W-:Y:S01]  /*5790*/  FFMA R2, R15, R5, -R2 ;  /* 0x000000050f027223 */ /* 0x000fe20000000802 */
[----:B------:R-:W-:Y:S06]  /*57a0*/  BRA.U !UP1, `(.L_x_65) ;  /* 0xfffffff909f87547 */ /* 0x000fec000b83ffff */
.L_x_64:
[----:B------:R-:W-:-:S04]  /*57b0*/  UIADD3 UR7, UPT, UPT, UR5, -UR4, URZ ;  /* 0x8000000405077290 */ /* 0x000fc8000fffe0ff */
[----:B------:R-:W-:-:S09]  /*57c0*/  UISETP.GT.AND UP1, UPT, UR7, 0x4, UPT ;  /* 0x000000040700788c */ /* 0x000fd2000bf24270 */
[----:B------:R-:W-:Y:S05]  /*57d0*/  BRA.U !UP1, `(.L_x_66) ;  /* 0x0000000109847547 */ /* 0x000fea000b800000 */
[----:B------:R-:W-:Y:S02]  /*57e0*/  UIADD3 UR7, UPT, UPT, UR4, 0x1, URZ ;  /* 0x0000000104077890 */ /* 0x000fe4000fffe0ff */
[----:B------:R-:W-:Y:S02]  /*57f0*/  UIADD3 UR10, UPT, UPT, UR4, 0x2, URZ ;  /* 0x00000002040a7890 */ /* 0x000fe4000fffe0ff */
[----:B------:R-:W-:Y:S02]  /*5800*/  UPLOP3.LUT UP0, UPT, UPT, UPT, UPT, 0x40, 0x4 ;  /* 0x000000000004789c */ /* 0x000fe40003f0e870 */
[----:B------:R-:W-:Y:S01]  /*5810*/  I2FP.F32.U32 R3, UR7 ;  /* 0x0000000700037c45 */ /* 0x000fe20008201000 */
[----:B------:R-:W-:Y:S01]  /*5820*/  UIADD3 UR7, UPT, UPT, UR4, 0x3, URZ ;  /* 0x0000000304077890 */ /* 0x000fe2000fffe0ff */
[----:B------:R-:W-:Y:S01]  /*5830*/  I2FP.F32.U32 R5, UR10 ;  /* 0x0000000a00057c45 */ /* 0x000fe20008201000 */
[----:B------:R-:W-:Y:S02]  /*5840*/  UIADD3 UR10, UPT, UPT, UR4, 0x4, URZ ;  /* 0x00000004040a7890 */ /* 0x000fe4000fffe0ff */
[----:B------:R-:W-:-:S02]  /*5850*/  FMUL R3, R3, R0 ;  /* 0x0000000003037220 */ /* 0x000fc40000400000 */
[----:B------:R-:W-:Y:S01]  /*5860*/  FMUL R5, R5, R0 ;  /* 0x0000000005057220 */ /* 0x000fe20000400000 */
[----:B------:R-:W-:Y:S01]  /*5870*/  I2FP.F32.U32 R7, UR7 ;  /* 0x0000000700077c45 */ /* 0x000fe20008201000 */
[----:B------:R-:W-:Y:S01]  /*5880*/  FFMA R3, R2, R3, -R15 ;  /* 0x0000000302037223 */ /* 0x000fe2000000080f */
        /* <DEDUP_REMOVED lines=15> */
[----:B------:R-:W-:-:S02]  /*5980*/  FMUL R5, R5, R0 ;  /* 0x0000000005057220 */ /* 0x000fc40000400000 */
[----:B------:R-:W-:Y:S01]  /*5990*/  I2FP.F32.U32 R7, UR4 ;  /* 0x0000000400077c45 */ /* 0x000fe20008201000 */
[----:B------:R-:W-:Y:S01]  /*59a0*/  FMUL R9, R9, R0 ;  /* 0x0000000009097220 */ /* 0x000fe20000400000 */
[----:B------:R-:W-:-:S03]  /*59b0*/  FFMA R2, R3, R5, -R2 ;  /* 0x0000000503027223 */ /* 0x000fc60000000802 */
[----:B------:R-:W-:Y:S01]  /*59c0*/  FMUL R7, R7, R0 ;  /* 0x0000000007077220 */ /* 0x000fe20000400000 */
[----:B------:R-:W-:-:S04]  /*59d0*/  FFMA R15, R2, R9, -R3 ;  /* 0x00000009020f7223 */ /* 0x000fc80000000803 */
[----:B------:R-:W-:-:S07]  /*59e0*/  FFMA R2, R15, R7, -R2 ;  /* 0x000000070f027223 */ /* 0x000fce0000000802 */
.L_x_66:
[----:B------:R-:W-:-:S09]  /*59f0*/  UISETP.NE.OR UP0, UPT, UR4, UR5, UP0 ;  /* 0x000000050400728c */ /* 0x000fd20008705670 */
[----:B------:R-:W-:Y:S05]  /*5a00*/  BRA.U !UP0, `(.L_x_67) ;  /* 0x0000000108487547 */ /* 0x000fea000b800000 */
.L_x_63:
[----:B------:R-:W-:Y:S02]  /*5a10*/  UIADD3 UR7, UPT, UPT, UR4, 0x1, URZ ;  /* 0x0000000104077890 */ /* 0x000fe4000fffe0ff */
[----:B------:R-:W-:-:S04]  /*5a20*/  UIADD3 UR10, UPT, UPT, UR4, 0x2, URZ ;  /* 0x00000002040a7890 */ /* 0x000fc8000fffe0ff */
[----:B------:R-:W-:Y:S01]  /*5a30*/  I2FP.F32.U32 R3, UR7 ;  /* 0x0000000700037c45 */ /* 0x000fe20008201000 */
[----:B------:R-:W-:Y:S01]  /*5a40*/  UIADD3 UR7, UPT, UPT, UR4, 0x3, URZ ;  /* 0x0000000304077890 */ /* 0x000fe2000fffe0ff */
[----:B------:R-:W-:Y:S01]  /*5a50*/  I2FP.F32.U32 R5, UR10 ;  /* 0x0000000a00057c45 */ /* 0x000fe20008201000 */
[----:B------:R-:W-:Y:S02]  /*5a60*/  UIADD3 UR4, UPT, UPT, UR4, 0x4, URZ ;  /* 0x0000000404047890 */ /* 0x000fe4000fffe0ff */
[-C--:B------:R-:W-:Y:S02]  /*5a70*/  FMUL R4, R3, R0.reuse ;  /* 0x0000000003047220 */ /* 0x080fe40000400000 */
[----:B------:R-:W-:Y:S01]  /*5a80*/  I2FP.F32.U32 R3, UR7 ;  /* 0x0000000700037c45 */ /* 0x000fe20008201000 */
[----:B------:R-:W-:Y:S01]  /*5a90*/  FMUL R5, R5, R0 ;  /* 0x0000000005057220 */ /* 0x000fe20000400000 */
[----:B------:R-:W-:Y:S01]  /*5aa0*/  FFMA R15, R4, R2, -R15 ;  /* 0x00000002040f7223 */ /* 0x000fe2000000080f */
[----:B------:R-:W-:-:S02]  /*5ab0*/  UISETP.NE.AND UP0, UPT, UR4, UR5, UPT ;  /* 0x000000050400728c */ /* 0x000fc4000bf05270 */
[----:B------:R-:W-:Y:S01]  /*5ac0*/  I2FP.F32.U32 R7, UR4 ;  /* 0x0000000400077c45 */ /* 0x000fe20008201000 */
[----:B------:R-:W-:Y:S01]  /*5ad0*/  FMUL R3, R3, R0 ;  /* 0x0000000003037220 */ /* 0x000fe20000400000 */
[----:B------:R-:W-:-:S03]  /*5ae0*/  FFMA R2, R15, R5, -R2 ;  /* 0x000000050f027223 */ /* 0x000fc60000000802 */
[----:B------:R-:W-:Y:S01]  /*5af0*/  FMUL R7, R7, R0 ;  /* 0x0000000007077220 */ /* 0x000fe20000400000 */
[----:B------:R-:W-:-:S04]  /*5b00*/  FFMA R15, R2, R3, -R15 ;  /* 0x00000003020f7223 */ /* 0x000fc8000000080f */
[----:B------:R-:W-:Y:S01]  /*5b10*/  FFMA R2, R15, R7, -R2 ;  /* 0x000000070f027223 */ /* 0x000fe20000000802 */
[----:B------:R-:W-:Y:S06]  /*5b20*/  BRA.U UP0, `(.L_x_63) ;  /* 0xfffffffd00b87547 */ /* 0x000fec000b83ffff */
.L_x_67:
[----:B------:R-:W-:Y:S01]  /*5b30*/  MOV R4, R2 ;  /* 0x0000000200047202 */ /* 0x000fe20000000f00 */
[----:B------:R-:W-:-:S12]  /*5b40*/  UIADD3 UR5, UPT, UPT, UR4, 0x1, URZ ;  /* 0x0000000104057890 */ /* 0x000fd8000fffe0ff */
.L_x_62:
[----:B------:R-:W-:-:S09]  /*5b50*/  UISETP.NE.AND UP0, UPT, UR6, URZ, UPT ;  /* 0x000000ff0600728c */ /* 0x000fd2000bf05270 */
[----:B------:R-:W-:Y:S05]  /*5b60*/  BRA.U !UP0, `(.L_x_68) ;  /* 0x00000001082c7547 */ /* 0x000fea000b800000 */
[----:B------:R-:W-:Y:S01]  /*5b70*/  MOV R4, R2 ;  /* 0x0000000200047202 */ /* 0x000fe20000000f00 */
[----:B------:R-:W-:-:S12]  /*5b80*/  UIADD3 UR6, UPT, UPT, -UR6, URZ, URZ ;  /* 0x000000ff06067290 */ /* 0x000fd8000fffe1ff */
.L_x_69:
[----:B------:R-:W-:Y:S01]  /*5b90*/  UIADD3 UR6, UPT, UPT, UR6, 0x1, URZ ;  /* 0x0000000106067890 */ /* 0x000fe2000fffe0ff */
[----:B------:R-:W-:Y:S01]  /*5ba0*/  I2FP.F32.U32 R3, UR5 ;  /* 0x0000000500037c45 */ /* 0x000fe20008201000 */
[----:B------:R-:W-:Y:S01]  /*5bb0*/  IMAD.MOV.U32 R5, RZ, RZ, R4 ;  /* 0x000000ffff057224 */ /* 0x000fe200078e0004 */
[----:B------:R-:W-:Y:S02]  /*5bc0*/  UIADD3 UR5, UPT, UPT, UR5, 0x1, URZ ;  /* 0x0000000105057890 */ /* 0x000fe4000fffe0ff */
[----:B------:R-:W-:Y:S01]  /*5bd0*/  UISETP.NE.AND UP0, UPT, UR6, URZ, UPT ;  /* 0x000000ff0600728c */ /* 0x000fe2000bf05270 */
[----:B------:R-:W-:-:S04]  /*5be0*/  FMUL R2, R3, R0 ;  /* 0x0000000003027220 */ /* 0x000fc80000400000 */
[----:B------:R-:W-:Y:S01]  /*5bf0*/  FFMA R4, R2, R4, -R15 ;  /* 0x0000000402047223 */ /* 0x000fe2000000080f */
[----:B------:R-:W-:-:S03]  /*5c00*/  MOV R15, R5 ;  /* 0x00000005000f7202 */ /* 0x000fc60000000f00 */
[----:B------:R-:W-:Y:S05]  /*5c10*/  BRA.U UP0, `(.L_x_69) ;  /* 0xfffffffd00dc7547 */ /* 0x000fea000b83ffff */
.L_x_68:
[----:B------:R-:W-:-:S13]  /*5c20*/  FSETP.NAN.AND P0, PT, |R4|, |R4|, PT ;  /* 0x400000040400720b */ /* 0x000fda0003f08200 */
[----:B------:R-:W-:Y:S05]  /*5c30*/  @!P0 BRA `(.L_x_59) ;  /* 0x0000001800dc8947 */ /* 0x000fea0003800000 */
[----:B------:R-:W-:Y:S01]  /*5c40*/  MOV R4, 0xff800000 ;  /* 0xff80000000047802 */ /* 0x000fe20000000f00 */
[----:B------:R-:W-:Y:S06]  /*5c50*/  BRA `(.L_x_59) ;  /* 0x0000001800d47947 */ /* 0x000fec0003800000 */
.L_x_44:
[----:B------:R-:W-:-:S13]  /*5c60*/  FSETP.GEU.AND P0, PT, |R5|, 1.175494350822287508e-38, PT ;  /* 0x008000000500780b */ /* 0x000fda0003f0e200 */
[----:B------:R-:W-:Y:S05]  /*5c70*/  @P0 BRA `(.L_x_70) ;  /* 0x00000000003c0947 */ /* 0x000fea0003800000 */
[----:B------:R-:W0:Y:S01]  /*5c80*/  MUFU.RCP R0, |R5| ;  /* 0x4000000500007308 */ /* 0x000e220000001000 */
[----:B------:R-:W-:Y:S02]  /*5c90*/  UMOV UR4, 0x3f22f983 ;  /* 0x3f22f98300047882 */ /* 0x000fe40000000000 */
[----:B------:R-:W-:-:S05]  /*5ca0*/  IMAD.U32 R4, RZ, RZ, UR4 ;  /* 0x00000004ff047e24 */ /* 0x000fca000f8e00ff */
[----:B------:R-:W1:Y:S01]  /*5cb0*/  FCHK P0, -R4, |R5| ;  /* 0x4000000504007302 */ /* 0x000e620000000100 */
[----:B0-----:R-:W-:-:S04]  /*5cc0*/  FFMA R3, R0, -|R5|, 1 ;  /* 0x3f80000000037423 */ /* 0x001fc80000000c05 */
[----:B------:R-:W-:-:S04]  /*5cd0*/  FFMA R0, R0, R3, R0 ;  /* 0x0000000300007223 */ /* 0x000fc80000000000 */
[----:B------:R-:W-:-:S04]  /*5ce0*/  FFMA R2, R0, -0.63661974668502807617, RZ ;  /* 0xbf22f98300027823 */ /* 0x000fc800000000ff */
[----:B------:R-:W-:-:S04]  /*5cf0*/  FFMA R3, R2, -|R5|, -0.63661974668502807617 ;  /* 0xbf22f98302037423 */ /* 0x000fc80000000c05 */
[----:B------:R-:W-:Y:S01]  /*5d00*/  FFMA R0, R0, R3, R2 ;  /* 0x0000000300007223 */ /* 0x000fe20000000002 */
[----:B-1----:R-:W-:Y:S06]  /*5d10*/  @!P0 BRA `(.L_x_71) ;  /* 0x0000001800988947 */ /* 0x002fec0003800000 */
[----:B------:R-:W-:Y:S02]  /*5d20*/  HFMA2 R0, -RZ, RZ, -1.783203125, -45152 ;  /* 0xbf22f983ff007431 */ /* 0x000fe400000001ff */
[----:B------:R-:W-:Y:S01]  /*5d30*/  FADD R3, |R5|, -RZ ;  /* 0x800000ff05037221 */ /* 0x000fe20000000200 */
[----:B------:R-:W-:-:S07]  /*5d40*/  MOV R6, 0x5d60 ;  /* 0x00005d6000067802 */ /* 0x000fce0000000f00 */
[----:B------:R-:W-:Y:S05]  /*5d50*/  CALL.REL.NOINC `($__internal_0_$__cuda_sm3x_div_rn_noftz_f32_slowpath) ;  /* 0x0000001800a07944 */ /* 0x000fea0003c00000 */
[----:B------:R-:W-:Y:S05]  /*5d60*/  BRA `(.L_x_71) ;  /* 0x0000001800847947 */ /* 0x000fea0003800000 */
.L_x_70:
[----:B------:R-:W-:-:S13]  /*5d70*/  FSETP.GTU.AND P0, PT, |R5|, 1.6985707283020019531, PT ;  /* 0x3fd96ac40500780b */ /* 0x000fda0003f0c200 */
[----:B------:R-:W-:Y:S05]  /*5d80*/  @P0 BRA `(.L_x_72) ;  /* 0x0000000c00740947 */ /* 0x000fea0003800000 */
[----:B------:R-:W-:-:S13]  /*5d90*/  FSETP.GTU.AND P0, PT, |R5|, 8, PT ;  /* 0x410000000500780b */ /* 0x000fda0003f0c200 */
[----:B------:R-:W-:Y:S05]  /*5da0*/  @P0 BRA `(.L_x_73) ;  /* 0x0000000000540947 */ /* 0x000fea0003800000 */
[C---:B------:R-:W-:Y:S01]  /*5db0*/  FADD R0, |R5|.reuse, -3.8317060470581054688 ;  /* 0xc0753aac05007421 */ /* 0x040fe20000000200 */
[----:B------:R-:W-:Y:S01]  /*5dc0*/  MOV R7, 0x29af3463 ;  /* 0x29af346300077802 */ /* 0x000fe20000000f00 */
[----:B------:R-:W-:Y:S02]  /*5dd0*/  FADD R2, |R5|, -7.01558685302734375 ;  /* 0xc0e07fb005027421 */ /* 0x000fe40000000200 */
[----:B------:R-:W-:Y:S02]  /*5de0*/  FADD R0, R0, 7.6850589891819254262e-08 ;  /* 0x33a5090f00007421 */ /* 0x000fe40000000000 */
[----:B------:R-:W-:Y:S02]  /*5df0*/  FADD R2, R2, 1.8321172490232129348e-07 ;  /* 0x3444b8db02027421 */ /* 0x000fe40000000000 */
        /* <DEDUP_REMOVED lines=16> */
.L_x_73:
[----:B------:R-:W-:Y:S01]  /*5f00*/  FSETP.NEU.AND P0, PT, |R5|, +INF , PT ;  /* 0x7f8000000500780b */ /* 0x000fe20003f0d200 */
[----:B------:R-:W-:-:S12]  /*5f10*/  IMAD.MOV.U32 R6, RZ, RZ, RZ ;  /* 0x000000ffff067224 */ /* 0x000fd800078e00ff */
[----:B------:R-:W-:Y:S05]  /*5f20*/  @!P0 BRA `(.L_x_74) ;  /* 0x0000000800448947 */ /* 0x000fea0003800000 */
[----:B------:R-:W0:Y:S01]  /*5f30*/  MUFU.RCP R0, |R5| ;  /* 0x4000000500007308 */ /* 0x000e220000001000 */
[----:B------:R-:W-:Y:S02]  /*5f40*/  HFMA2 R7, -RZ, RZ, 1.947265625, 0.9541015625 ;  /* 0x3fca3ba2ff077431 */ /* 0x000fe400000001ff */
[----:B0-----:R-:W-:-:S04]  /*5f50*/  FMUL R2, R0, R0 ;  /* 0x0000000000027220 */ /* 0x001fc80000400000 */
[----:B------:R-:W-:-:S04]  /*5f60*/  FFMA R7, R2, -R7, 0.36148586869239807129 ;  /* 0x3eb914ad02077423 */ /* 0x000fc80000000807 */
[----:B------:R-:W-:-:S04]  /*5f70*/  FFMA R7, R2, R7, -0.16401261091232299805 ;  /* 0xbe27f2ec02077423 */ /* 0x000fc80000000007 */
[----:B------:R-:W-:-:S04]  /*5f80*/  FFMA R7, R2, R7, 0.37499991059303283691 ;  /* 0x3ebffffd02077423 */ /* 0x000fc80000000007 */
[----:B------:R-:W-:Y:S01]  /*5f90*/  FFMA R0, R0, R7, |R5| ;  /* 0x0000000700007223 */ /* 0x000fe20000000405 */
[----:B------:R-:W-:-:S03]  /*5fa0*/  MOV R7, 0x4082cb37 ;  /* 0x4082cb3700077802 */ /* 0x000fc60000000f00 */
[C---:B------:R-:W-:Y:S01]  /*5fb0*/  FMUL R14, R0.reuse, 0.63661974668502807617 ;  /* 0x3f22f983000e7820 */ /* 0x040fe20000400000 */
[----:B------:R-:W-:Y:S01]  /*5fc0*/  FSETP.GE.AND P0, PT, |R0|, 105615, PT ;  /* 0x47ce47800000780b */ /* 0x000fe20003f06200 */
[----:B------:R-:W-:-:S04]  /*5fd0*/  FFMA R7, R2, -R7, 0.74987655878067016602 ;  /* 0x3f3ff7e902077423 */ /* 0x000fc80000000807 */
[----:B------:R-:W0:Y:S01]  /*5fe0*/  F2I.NTZ R14, R14 ;  /* 0x0000000e000e7305 */ /* 0x000e220000203100 */
[----:B------:R-:W-:-:S04]  /*5ff0*/  FFMA R7, R2, R7, -0.19291564822196960449 ;  /* 0xbe458bae02077423 */ /* 0x000fc80000000007 */
        /* <DEDUP_REMOVED lines=18> */
.L_x_76:
        /* <DEDUP_REMOVED lines=36> */
[----:B------:R-:W-:Y:S02]  /*6360*/  @P3 MOV R6, R4 ;  /* 0x0000000400063202 */ /* 0x000fe40000000f00 */
[C---:B------:R-:W-:Y:S01]  /*6370*/  ISETP.EQ.AND P3, PT, R16.reuse, -0x4, PT ;  /* 0xfffffffc1000780c */ /* 0x040fe20003f62270 */
[----:B------:R-:W-:Y:S01]  /*6380*/  @P4 IMAD.MOV.U32 R7, RZ, RZ, R4 ;  /* 0x000000ffff074224 */ /* 0x000fe200078e0004 */
[----:B------:R-:W-:Y:S01]  /*6390*/  @P4 MOV R6, R13 ;  /* 0x0000000d00064202 */ /* 0x000fe20000000f00 */
[----:B------:R-:W-:Y:S01]  /*63a0*/  @P2 IMAD.MOV.U32 R6, RZ, RZ, R12 ;  /* 0x000000ffff062224 */ /* 0x000fe200078e000c */
[----:B------:R-:W-:Y:S02]  /*63b0*/  ISETP.EQ.AND P4, PT, R16, 0x4, PT ;  /* 0x000000041000780c */ /* 0x000fe40003f82270 */
[----:B------:R-:W-:Y:S02]  /*63c0*/  @P1 MOV R6, R11 ;  /* 0x0000000b00061202 */ /* 0x000fe40000000f00 */
[----:B------:R-:W-:-:S02]  /*63d0*/  @P0 MOV R6, R10 ;  /* 0x0000000a00060202 */ /* 0x000fc40000000f00 */
[----:B------:R-:W-:Y:S02]  /*63e0*/  @P2 MOV R7, R13 ;  /* 0x0000000d00072202 */ /* 0x000fe40000000f00 */
[----:B------:R-:W-:Y:S01]  /*63f0*/  @P1 MOV R7, R12 ;  /* 0x0000000c00071202 */ /* 0x000fe20000000f00 */
[----:B------:R-:W-:Y:S01]  /*6400*/  @P3 IMAD.MOV.U32 R6, RZ, RZ, R9 ;  /* 0x000000ffff063224 */ /* 0x000fe200078e0009 */
[----:B------:R-:W-:Y:S01]  /*6410*/  @P5 MOV R6, R15 ;  /* 0x0000000f00065202 */ /* 0x000fe20000000f00 */
[----:B------:R-:W-:Y:S01]  /*6420*/  @P0 IMAD.MOV.U32 R7, RZ, RZ, R11 ;  /* 0x000000ffff070224 */ /* 0x000fe200078e000b */
        /* <DEDUP_REMOVED lines=11> */
[----:B------:R-:W-:-:S04]  /*64e0*/  LOP3.LUT R8, R8, 0x1f, RZ, 0xc0, !PT ;  /* 0x0000001f08087812 */ /* 0x000fc800078ec0ff */
[----:B------:R-:W-:-:S03]  /*64f0*/  SHF.L.W.U32.HI R14, R7, R8, R14 ;  /* 0x00000008070e7219 */ /* 0x000fc60000010e0e */
[----:B------:R-:W-:-:S04]  /*6500*/  @P0 MOV R4, R15 ;  /* 0x0000000f00040202 */ /* 0x000fc80000000f00 */
[----:B------:R-:W-:-:S07]  /*6510*/  SHF.L.W.U32.HI R7, R4, R8, R7 ;  /* 0x0000000804077219 */ /* 0x000fce0000010e07 */
.L_x_77:
        /* <DEDUP_REMOVED lines=18> */
.L_x_75:
[----:B------:R-:W-:Y:S01]  /*6640*/  LOP3.LUT R14, R14, 0x3, RZ, 0xc0, !PT ;  /* 0x000000030e0e7812 */ /* 0x000fe200078ec0ff */
[----:B------:R-:W-:Y:S01]  /*6650*/  IMAD.MOV.U32 R6, RZ, RZ, 0x37cbac00 ;  /* 0x37cbac00ff067424 */ /* 0x000fe200078e00ff */
[----:B------:R-:W-:Y:S01]  /*6660*/  MOV R7, 0x3fc90fdb ;  /* 0x3fc90fdb00077802 */ /* 0x000fe20000000f00 */
[----:B------:R-:W-:Y:S01]  /*6670*/  MUFU.RSQ R10, |R5| ;  /* 0x40000005000a7308 */ /* 0x000fe20000001400 */
[----:B------:R-:W-:Y:S01]  /*6680*/  I2FP.F32.U32 R14, R14 ;  /* 0x0000000e000e7245 */ /* 0x000fe20000201000 */
[----:B------:R-:W-:-:S04]  /*6690*/  IMAD.MOV.U32 R11, RZ, RZ, 0x3e2aaaa8 ;  /* 0x3e2aaaa8ff0b7424 */ /* 0x000fc800078e00ff */
        /* <DEDUP_REMOVED lines=26> */
.L_x_74:
[C---:B------:R-:W-:Y:S01]  /*6840*/  IADD3 R0, PT, PT, R3.reuse, -0x3f2aaaab, RZ ;  /* 0xc0d5555503007810 */ /* 0x040fe20007ffe0ff */
[----:B------:R-:W-:Y:S01]  /*6850*/  IMAD.MOV.U32 R7, RZ, RZ, 0x3e055027 ;  /* 0x3e055027ff077424 */ /* 0x000fe200078e00ff */
[----:B------:R-:W-:Y:S01]  /*6860*/  UMOV UR4, 0x3f800000 ;  /* 0x3f80000000047882 */ /* 0x000fe20000000000 */
[C---:B------:R-:W-:Y:S02]  /*6870*/  ISETP.GT.U32.AND P1, PT, R3.reuse, 0x7f7fffff, PT ;  /* 0x7f7fffff0300780c */ /* 0x040fe40003f24070 */
[----:B------:R-:W-:Y:S02]  /*6880*/  LOP3.LUT R0, R0, 0xff800000, RZ, 0xc0, !PT ;  /* 0xff80000000007812 */ /* 0x000fe400078ec0ff */
[----:B------:R-:W-:Y:S02]  /*6890*/  MOV R8, UR4 ;  /* 0x0000000400087c02 */ /* 0x000fe40008000f00 */
[-C--:B------:R-:W-:Y:S02]  /*68a0*/  IADD3 R2, PT, PT, R3, -R0.reuse, RZ ;  /* 0x8000000003027210 */ /* 0x080fe40007ffe0ff */
[----:B------:R-:W-:Y:S01]  /*68b0*/  FCHK P2, -R8, |R5| ;  /* 0x4000000508007302 */ /* 0x000fe20000040100 */
[----:B------:R-:W-:-:S02]  /*68c0*/  I2FP.F32.S32 R0, R0 ;  /* 0x0000000000007245 */ /* 0x000fc40000201400 */
[----:B------:R-:W-:Y:S01]  /*68d0*/  FADD R4, R2, -1 ;  /* 0xbf80000002047421 */ /* 0x000fe20000000000 */
[----:B------:R-:W-:Y:S02]  /*68e0*/  FSETP.GEU.AND P0, PT, |R5|, 1.000000003171076851e-30, PT ;  /* 0x0da242600500780b */ /* 0x000fe40003f0e200 */
[----:B------:R-:W-:Y:S01]  /*68f0*/  FFMA R0, R0, 1.1920928955078125e-07, RZ ;  /* 0x3400000000007823 */ /* 0x000fe200000000ff */
[C---:B------:R-:W-:Y:S01]  /*6900*/  FFMA R7, R4.reuse, -R7, 0.14084610342979431152 ;  /* 0x3e1039f604077423 */ /* 0x040fe20000000807 */
[----:B------:R-:W0:Y:S03]  /*6910*/  MUFU.RCP R2, |R5| ;  /* 0x4000000500027308 */ /* 0x000e260000001000 */
[----:B------:R-:W-:-:S04]  /*6920*/  FFMA R7, R4, R7, -0.12148627638816833496 ;  /* 0xbdf8cdcc04077423 */ /* 0x000fc80000000007 */
[----:B------:R-:W-:-:S04]  /*6930*/  FFMA R7, R4, R7, 0.13980610668659210205 ;  /* 0x3e0f295504077423 */ /* 0x000fc80000000007 */
[----:B------:R-:W-:-:S04]  /*6940*/  FFMA R7, R4, R7, -0.16684235632419586182 ;  /* 0xbe2ad8b904077423 */ /* 0x000fc80000000007 */
[----:B------:R-:W-:Y:S01]  /*6950*/  FFMA R7, R4, R7, 0.20012299716472625732 ;  /* 0x3e4ced0b04077423 */ /* 0x000fe20000000007 */
[----:B0-----:R-:W-:-:S03]  /*6960*/  FFMA R9, R2, -|R5|, 1 ;  /* 0x3f80000002097423 */ /* 0x001fc60000000c05 */
[----:B------:R-:W-:Y:S01]  /*6970*/  FFMA R7, R4, R7, -0.24999669194221496582 ;  /* 0xbe7fff2204077423 */ /* 0x000fe20000000007 */
[----:B------:R-:W-:Y:S01]  /*6980*/  FFMA R2, R2, R9, R2 ;  /* 0x0000000902027223 */ /* 0x000fe20000000002 */
[----:B------:R-:W-:Y:S02]  /*6990*/  FSEL R9, |R6|, R6, !P0 ;  /* 0x0000000606097208 */ /* 0x000fe40004000200 */
[----:B------:R-:W-:Y:S01]  /*69a0*/  FFMA R7, R4, R7, 0.33333182334899902344 ;  /* 0x3eaaaa7804077423 */ /* 0x000fe20000000007 */
[----:B------:R-:W-:-:S03]  /*69b0*/  FFMA R3, R2, -1, RZ ;  /* 0xbf80000002037823 */ /* 0x000fc600000000ff */
[----:B------:R-:W-:-:S04]  /*69c0*/  FFMA R7, R4, R7, -0.5 ;  /* 0xbf00000004077423 */ /* 0x000fc80000000007 */
[----:B------:R-:W-:-:S04]  /*69d0*/  FMUL R7, R4, R7 ;  /* 0x0000000704077220 */ /* 0x000fc80000400000 */
[----:B------:R-:W-:-:S04]  /*69e0*/  FFMA R7, R4, R7, R4 ;  /* 0x0000000704077223 */ /* 0x000fc80000000004 */
[----:B------:R-:W-:Y:S01]  /*69f0*/  FFMA R4, R0, 0.69314718246459960938, R7 ;  /* 0x3f31721800047823 */ /* 0x000fe20000000007 */
[----:B------:R-:W-:Y:S01]  /*6a00*/  MOV R0, 0x7f800000 ;  /* 0x7f80000000007802 */ /* 0x000fe20000000f00 */
[----:B------:R-:W-:-:S04]  /*6a10*/  FFMA R7, R3, -|R5|, -1 ;  /* 0xbf80000003077423 */ /* 0x000fc80000000c05 */
[----:B------:R-:W-:Y:S01]  /*6a20*/  FFMA R3, R2, R7, R3 ;  /* 0x0000000702037223 */ /* 0x000fe20000000003 */
[C---:B------:R-:W-:Y:S01]  /*6a30*/  @P1 FFMA R4, |R5|.reuse, R0, +INF ;  /* 0x7f80000005041423 */ /* 0x040fe20000000200 */
[----:B------:R-:W-:Y:S01]  /*6a40*/  FMUL R2, R5, R5 ;  /* 0x0000000505027220 */ /* 0x000fe20000400000 */
[----:B------:R-:W-:Y:S06]  /*6a50*/  @!P2 BRA `(.L_x_78) ;  /* 0x000000000014a947 */ /* 0x000fec0003800000 */
[----:B------:R-:W-:Y:S01]  /*6a60*/  FADD R3, |R5|, -RZ ;  /* 0x800000ff05037221 */ /* 0x000fe20000000200 */
[----:B------:R-:W-:Y:S01]  /*6a70*/  IMAD.MOV.U32 R0, RZ, RZ, -0x40800000 ;  /* 0xbf800000ff007424 */ /* 0x000fe200078e00ff */
[----:B------:R-:W-:-:S07]  /*6a80*/  MOV R6, 0x6aa0 ;  /* 0x00006aa000067802 */ /* 0x000fce0000000f00 */
[----:B------:R-:W-:Y:S05]  /*6a90*/  CALL.REL.NOINC `($__internal_0_$__cuda_sm3x_div_rn_noftz_f32_slowpath) ;  /* 0x0000000c00507944 */ /* 0x000fea0003c00000 */
[----:B------:R-:W-:-:S07]  /*6aa0*/  MOV R3, R0 ;  /* 0x0000000000037202 */ /* 0x000fce0000000f00 */
.L_x_78:
        /* <DEDUP_REMOVED lines=11> */
.L_x_72:
        /* <DEDUP_REMOVED lines=16> */
.L_x_79:
        /* <DEDUP_REMOVED lines=16> */
.L_x_80:
[----:B------:R-:W-:-:S13]  /*6d60*/  FSETP.GTU.AND P0, PT, |R5|, 10.172579765319824219, PT ;  /* 0x4122c2e30500780b */ /* 0x000fda0003f0c200 */
[----:B------:R-:W-:Y:S05]  /*6d70*/  @P0 BRA `(.L_x_81) ;  /* 0x0000000000340947 */ /* 0x000fea0003800000 */
[----:B------:R-:W-:Y:S02]  /*6d80*/  HFMA2 R0, -RZ, RZ, 0.3154296875, -15384 ;  /* 0x350cf383ff007431 */ /* 0x000fe400000001ff */
[----:B------:R-:W-:-:S04]  /*6d90*/  FADD R5, |R5|, -8.5960054397583007812 ;  /* 0xc109893d05057421 */ /* 0x000fc80000000200 */
        /* <DEDUP_REMOVED lines=11> */
.L_x_81:
[----:B------:R-:W-:Y:S01]  /*6e50*/  FSETP.NEU.AND P0, PT, |R5|, +INF , PT ;  /* 0x7f8000000500780b */ /* 0x000fe20003f0d200 */
[----:B------:R-:W-:-:S12]  /*6e60*/  IMAD.MOV.U32 R0, RZ, RZ, RZ ;  /* 0x000000ffff007224 */ /* 0x000fd800078e00ff */
[----:B------:R-:W-:Y:S05]  /*6e70*/  @!P0 BRA `(.L_x_71) ;  /* 0x0000000800408947 */ /* 0x000fea0003800000 */
[----:B------:R-:W0:Y:S01]  /*6e80*/  MUFU.RCP R0, |R5| ;  /* 0x4000000500007308 */ /* 0x000e220000001000 */
[----:B------:R-:W-:Y:S02]  /*6e90*/  MOV R3, 0x3fe4e1ab ;  /* 0x3fe4e1ab00037802 */ /* 0x000fe40000000f00 */
[----:B------:R-:W-:-:S05]  /*6ea0*/  MOV R7, 0x3f267f60 ;  /* 0x3f267f6000077802 */ /* 0x000fca0000000f00 */
[----:B------:R-:W1:Y:S01]  /*6eb0*/  MUFU.RSQ R6, |R5| ;  /* 0x4000000500067308 */ /* 0x000e620000001400 */
[----:B0-----:R-:W-:-:S04]  /*6ec0*/  FMUL R2, R0, R0 ;  /* 0x0000000000027220 */ /* 0x001fc80000400000 */
[C---:B------:R-:W-:Y:S01]  /*6ed0*/  FFMA R3, R2.reuse, -R3, 0.3661168515682220459 ;  /* 0x3ebb73ab02037423 */ /* 0x040fe20000000803 */
[----:B------:R-:W-:-:S03]  /*6ee0*/  FFMA R7, R2, R7, -0.19206070899963378906 ;  /* 0xbe44ab9002077423 */ /* 0x000fc60000000007 */
[C---:B------:R-:W-:Y:S01]  /*6ef0*/  FFMA R3, R2.reuse, R3, -0.16404506564140319824 ;  /* 0xbe27fb6e02037423 */ /* 0x040fe20000000003 */
[----:B------:R-:W-:-:S03]  /*6f00*/  FFMA R7, R2, R7, 0.1874952167272567749 ;  /* 0x3e3ffebf02077423 */ /* 0x000fc60000000007 */
[C---:B------:R-:W-:Y:S01]  /*6f10*/  FFMA R3, R2.reuse, R3, 0.3749999701976776123 ;  /* 0x3ebfffff02037423 */ /* 0x040fe20000000003 */
[----:B------:R-:W-:Y:S01]  /*6f20*/  FFMA R2, R2, R7, 1 ;  /* 0x3f80000002027423 */ /* 0x000fe20000000007 */
[----:B-1----:R-:W-:Y:S02]  /*6f30*/  FMUL R7, R6, 0.79788458347320556641 ;  /* 0x3f4c422a06077820 */ /* 0x002fe40000400000 */
[----:B------:R-:W-:Y:S02]  /*6f40*/  FFMA R0, R0, R3, |R5| ;  /* 0x0000000300007223 */ /* 0x000fe40000000405 */
[----:B------:R-:W-:Y:S02]  /*6f50*/  FMUL R2, R7, R2 ;  /* 0x0000000207027220 */ /* 0x000fe40000400000 */
        /* <DEDUP_REMOVED lines=19> */
.L_x_83:
        /* <DEDUP_REMOVED lines=64> */
.L_x_84:
        /* <DEDUP_REMOVED lines=18> */
.L_x_82:
[----:B------:R-:W-:Y:S02]  /*75b0*/  LOP3.LUT R3, R3, 0x3, RZ, 0xc0, !PT ;  /* 0x0000000303037812 */ /* 0x000fe400078ec0ff */
[----:B------:R-:W-:Y:S02]  /*75c0*/  MOV R0, 0x3fc90fdb ;  /* 0x3fc90fdb00007802 */ /* 0x000fe40000000f00 */
[----:B------:R-:W-:Y:S02]  /*75d0*/  I2FP.F32.U32 R3, R3 ;  /* 0x0000000300037245 */ /* 0x000fe40000201000 */
[----:B------:R-:W-:Y:S02]  /*75e0*/  MOV R7, 0x3c0885e4 ;  /* 0x3c0885e400077802 */ /* 0x000fe40000000f00 */
[----:B------:R-:W-:Y:S01]  /*75f0*/  MOV R8, 0x3e2aaaa8 ;  /* 0x3e2aaaa800087802 */ /* 0x000fe20000000f00 */
[----:B------:R-:W-:-:S04]  /*7600*/  FFMA R3, R3, R0, -3.9269907474517822266 ;  /* 0xc07b53d103037423 */ /* 0x000fc80000000000 */
[----:B------:R-:W-:Y:S01]  /*7610*/  FADD R3, R3, R6 ;  /* 0x0000000603037221 */ /* 0x000fe20000000000 */
[----:B------:R-:W-:-:S03]  /*7620*/  IMAD.MOV.U32 R6, RZ, RZ, 0x37cbac00 ;  /* 0x37cbac00ff067424 */ /* 0x000fc600078e00ff */
        /* <DEDUP_REMOVED lines=21> */
.L_x_71:
[----:B------:R-:W0:Y:S02]  /*7780*/  LDCU UR4, c[0x0][0x38c] ;  /* 0x00007180ff0477ac */ /* 0x000e240008000800 */
[----:B0-----:R-:W-:-:S04]  /*7790*/  FSETP.LEU.AND P0, PT, RZ, UR4, PT ;  /* 0x00000004ff007c0b */ /* 0x001fc8000bf0b000 */
[----:B------:R-:W-:-:S09]  /*77a0*/  FSEL R4, R0, +QNAN , P0 ;  /* 0x7fffffff00047808 */ /* 0x000fd20000000000 */
.L_x_59:
[----:B------:R-:W0:Y:S02]  /*77b0*/  LDC.64 R2, c[0x0][0x380] ;  /* 0x0000e000ff027b82 */ /* 0x000e240000000a00 */
[----:B0-----:R-:W-:Y:S01]  /*77c0*/  STG.E desc[UR8][R2.64], R4 ;  /* 0x0000000402007986 */ /* 0x001fe2000c101908 */
[----:B------:R-:W-:Y:S05]  /*77d0*/  EXIT ;  /* 0x000000000000794d */ /* 0x000fea0003800000 */
        .weak           $__internal_0_$__cuda_sm3x_div_rn_noftz_f32_slowpath
        .type           $__internal_0_$__cuda_sm3x_div_rn_noftz_f32_slowpath,@function
        .size           $__internal_0_$__cuda_sm3x_div_rn_noftz_f32_slowpath,(.L_x_237 - $__internal_0_$__cuda_sm3x_div_rn_noftz_f32_slowpath)
$__internal_0_$__cuda_sm3x_div_rn_noftz_f32_slowpath:
[--C-:B------:R-:W-:Y:S01]  /*77e0*/  SHF.R.U32.HI R5, RZ, 0x17, R3.reuse ;  /* 0x00000017ff057819 */ /* 0x100fe20000011603 */
[----:B------:R-:W-:Y:S01]  /*77f0*/  IMAD.MOV.U32 R17, RZ, RZ, R3 ;  /* 0x000000ffff117224 */ /* 0x000fe200078e0003 */
[----:B------:R-:W-:Y:S02]  /*7800*/  SHF.R.U32.HI R14, RZ, 0x17, R0 ;  /* 0x00000017ff0e7819 */ /* 0x000fe40000011600 */
[----:B------:R-:W-:Y:S02]  /*7810*/  LOP3.LUT R5, R5, 0xff, RZ, 0xc0, !PT ;  /* 0x000000ff05057812 */ /* 0x000fe400078ec0ff */
[----:B------:R-:W-:Y:S02]  /*7820*/  LOP3.LUT R14, R14, 0xff, RZ, 0xc0, !PT ;  /* 0x000000ff0e0e7812 */ /* 0x000fe400078ec0ff */
[----:B------:R-:W-:Y:S02]  /*7830*/  IADD3 R18, PT, PT, R5, -0x1, RZ ;  /* 0xffffffff05127810 */ /* 0x000fe40007ffe0ff */
[----:B------:R-:W-:-:S02]  /*7840*/  IADD3 R16, PT, PT, R14, -0x1, RZ ;  /* 0xffffffff0e107810 */ /* 0x000fc40007ffe0ff */
[----:B------:R-:W-:-:S04]  /*7850*/  ISETP.GT.U32.AND P0, PT, R18, 0xfd, PT ;  /* 0x000000fd1200780c */ /* 0x000fc80003f04070 */
[----:B------:R-:W-:-:S13]  /*7860*/  ISETP.GT.U32.OR P0, PT, R16, 0xfd, P0 ;  /* 0x000000fd1000780c */ /* 0x000fda0000704470 */
[----:B------:R-:W-:Y:S01]  /*7870*/  @!P0 MOV R7, RZ ;  /* 0x000000ff00078202 */ /* 0x000fe20000000f00 */
[----:B------:R-:W-:Y:S06]  /*7880*/  @!P0 BRA `(.L_x_85) ;  /* 0x00000000005c8947 */ /* 0x000fec0003800000 */
[----:B------:R-:W-:Y:S02]  /*7890*/  FSETP.GTU.FTZ.AND P0, PT, |R0|, +INF , PT ;  /* 0x7f8000000000780b */ /* 0x000fe40003f1c200 */
[----:B------:R-:W-:-:S04]  /*78a0*/  FSETP.GTU.FTZ.AND P1, PT, |R3|, +INF , PT ;  /* 0x7f8000000300780b */ /* 0x000fc80003f3c200 */
[----:B------:R-:W-:-:S13]  /*78b0*/  PLOP3.LUT P0, PT, P0, P1, PT, 0xf8, 0x8f ;  /* 0x00000000008f781c */ /* 0x000fda0000703f70 */
[----:B------:R-:W-:Y:S05]  /*78c0*/  @P0 BRA `(.L_x_86) ;  /* 0x0000000400440947 */ /* 0x000fea0003800000 */
[----:B------:R-:W-:-:S13]  /*78d0*/  LOP3.LUT P0, RZ, R17, 0x7fffffff, R0, 0xc8, !PT ;  /* 0x7fffffff11ff7812 */ /* 0x000fda000780c800 */
[----:B------:R-:W-:Y:S05]  /*78e0*/  @!P0 BRA `(.L_x_87) ;  /* 0x0000000400348947 */ /* 0x000fea0003800000 */
[C---:B------:R-:W-:Y:S02]  /*78f0*/  FSETP.NEU.FTZ.AND P0, PT, |R0|.reuse, +INF , PT ;  /* 0x7f8000000000780b */ /* 0x040fe40003f1d200 */
[----:B------:R-:W-:Y:S02]  /*7900*/  FSETP.NEU.FTZ.AND P2, PT, |R3|, +INF , PT ;  /* 0x7f8000000300780b */ /* 0x000fe40003f5d200 */
[----:B------:R-:W-:-:S11]  /*7910*/  FSETP.NEU.FTZ.AND P1, PT, |R0|, +INF , PT ;  /* 0x7f8000000000780b */ /* 0x000fd60003f3d200 */
[----:B------:R-:W-:Y:S05]  /*7920*/  @!P2 BRA !P0, `(.L_x_87) ;  /* 0x000000040024a947 */ /* 0x000fea0004000000 */
[----:B------:R-:W-:-:S04]  /*7930*/  LOP3.LUT P0, RZ, R0, 0x7fffffff, RZ, 0xc0, !PT ;  /* 0x7fffffff00ff7812 */ /* 0x000fc8000780c0ff */
[----:B------:R-:W-:-:S13]  /*7940*/  PLOP3.LUT P0, PT, P2, P0, PT, 0x2f, 0xf2 ;  /* 0x0000000000f2781c */ /* 0x000fda0001700577 */
[----:B------:R-:W-:Y:S05]  /*7950*/  @P0 BRA `(.L_x_88) ;  /* 0x0000000400100947 */ /* 0x000fea0003800000 */
[----:B------:R-:W-:-:S04]  /*7960*/  LOP3.LUT P0, RZ, R17, 0x7fffffff, RZ, 0xc0, !PT ;  /* 0x7fffffff11ff7812 */ /* 0x000fc8000780c0ff */
[----:B------:R-:W-:-:S13]  /*7970*/  PLOP3.LUT P0, PT, P1, P0, PT, 0x2f, 0xf2 ;  /* 0x0000000000f2781c */ /* 0x000fda0000f00577 */
[----:B------:R-:W-:Y:S05]  /*7980*/  @P0 BRA `(.L_x_89) ;  /* 0x0000000000f80947 */ /* 0x000fea0003800000 */
[----:B------:R-:W-:Y:S02]  /*7990*/  ISETP.GE.AND P0, PT, R16, RZ, PT ;  /* 0x000000ff1000720c */ /* 0x000fe40003f06270 */
[----:B------:R-:W-:-:S11]  /*79a0*/  ISETP.GE.AND P1, PT, R18, RZ, PT ;  /* 0x000000ff1200720c */ /* 0x000fd60003f26270 */
[----:B------:R-:W-:Y:S01]  /*79b0*/  @P0 MOV R7, RZ ;  /* 0x000000ff00070202 */ /* 0x000fe20000000f00 */
[----:B------:R-:W-:Y:S02]  /*79c0*/  @!P0 IMAD.MOV.U32 R7, RZ, RZ, -0x40 ;  /* 0xffffffc0ff078424 */ /* 0x000fe400078e00ff */
[----:B------:R-:W-:Y:S01]  /*79d0*/  @!P0 FFMA R0, R0, 1.84467440737095516160e+19, RZ ;  /* 0x5f80000000008823 */ /* 0x000fe200000000ff */
[----:B------:R-:W-:Y:S02]  /*79e0*/  @!P1 FFMA R17, R3, 1.84467440737095516160e+19, RZ ;  /* 0x5f80000003119823 */ /* 0x000fe400000000ff */
[----:B------:R-:W-:-:S07]  /*79f0*/  @!P1 IADD3 R7, PT, PT, R7, 0x40, RZ ;  /* 0x0000004007079810 */ /* 0x000fce0007ffe0ff */
.L_x_85:
[----:B------:R-:W-:Y:S01]  /*7a00*/  LEA R16, R5, 0xc0800000, 0x17 ;  /* 0xc080000005107811 */ /* 0x000fe200078eb8ff */
[----:B------:R-:W-:-:S03]  /*7a10*/  VIADD R14, R14, 0xffffff81 ;  /* 0xffffff810e0e7836 */ /* 0x000fc60000000000 */
[----:B------:R-:W-:Y:S01]  /*7a20*/  IADD3 R18, PT, PT, -R16, R17, RZ ;  /* 0x0000001110127210 */ /* 0x000fe20007ffe1ff */
[C---:B------:R-:W-:Y:S01]  /*7a30*/  IMAD R0, R14.reuse, -0x800000, R0 ;  /* 0xff8000000e007824 */ /* 0x040fe200078e0200 */
[----:B------:R-:W-:Y:S02]  /*7a40*/  IADD3 R14, PT, PT, R14, 0x7f, -R5 ;  /* 0x0000007f0e0e7810 */ /* 0x000fe40007ffe805 */
[----:B------:R-:W0:Y:S01]  /*7a50*/  MUFU.RCP R16, R18 ;  /* 0x0000001200107308 */ /* 0x000e220000001000 */
[----:B------:R-:W-:Y:S01]  /*7a60*/  FADD.FTZ R17, -R18, -RZ ;  /* 0x800000ff12117221 */ /* 0x000fe20000010100 */
[----:B------:R-:W-:-:S03]  /*7a70*/  IADD3 R14, PT, PT, R14, R7, RZ ;  /* 0x000000070e0e7210 */ /* 0x000fc60007ffe0ff */
[----:B0-----:R-:W-:-:S04]  /*7a80*/  FFMA R19, R16, R17, 1 ;  /* 0x3f80000010137423 */ /* 0x001fc80000000011 */
[----:B------:R-:W-:-:S04]  /*7a90*/  FFMA R19, R16, R19, R16 ;  /* 0x0000001310137223 */ /* 0x000fc80000000010 */
[----:B------:R-:W-:-:S04]  /*7aa0*/  FFMA R16, R0, R19, RZ ;  /* 0x0000001300107223 */ /* 0x000fc800000000ff */
[----:B------:R-:W-:-:S04]  /*7ab0*/  FFMA R20, R17, R16, R0 ;  /* 0x0000001011147223 */ /* 0x000fc80000000000 */
[----:B------:R-:W-:-:S04]  /*7ac0*/  FFMA R16, R19, R20, R16 ;  /* 0x0000001413107223 */ /* 0x000fc80000000010 */
[----:B------:R-:W-:-:S04]  /*7ad0*/  FFMA R17, R17, R16, R0 ;  /* 0x0000001011117223 */ /* 0x000fc80000000000 */
[----:B------:R-:W-:-:S05]  /*7ae0*/  FFMA R0, R19, R17, R16 ;  /* 0x0000001113007223 */ /* 0x000fca0000000010 */
[----:B------:R-:W-:-:S04]  /*7af0*/  SHF.R.U32.HI R5, RZ, 0x17, R0 ;  /* 0x00000017ff057819 */ /* 0x000fc80000011600 */
[----:B------:R-:W-:-:S04]  /*7b00*/  LOP3.LUT R5, R5, 0xff, RZ, 0xc0, !PT ;  /* 0x000000ff05057812 */ /* 0x000fc800078ec0ff */
[----:B------:R-:W-:-:S05]  /*7b10*/  IADD3 R5, PT, PT, R5, R14, RZ ;  /* 0x0000000e05057210 */ /* 0x000fca0007ffe0ff */
[----:B------:R-:W-:-:S05]  /*7b20*/  VIADD R7, R5, 0xffffffff ;  /* 0xffffffff05077836 */ /* 0x000fca0000000000 */
[----:B------:R-:W-:-:S13]  /*7b30*/  ISETP.GE.U32.AND P0, PT, R7, 0xfe, PT ;  /* 0x000000fe0700780c */ /* 0x000fda0003f06070 */
[----:B------:R-:W-:Y:S05]  /*7b40*/  @!P0 BRA `(.L_x_90) ;  /* 0x0000000000808947 */ /* 0x000fea0003800000 */
[----:B------:R-:W-:-:S13]  /*7b50*/  ISETP.GT.AND P0, PT, R5, 0xfe, PT ;  /* 0x000000fe0500780c */ /* 0x000fda0003f04270 */
[----:B------:R-:W-:Y:S05]  /*7b60*/  @P0 BRA `(.L_x_91) ;  /* 0x00000000006c0947 */ /* 0x000fea0003800000 */
[----:B------:R-:W-:-:S13]  /*7b70*/  ISETP.GE.AND P0, PT, R5, 0x1, PT ;  /* 0x000000010500780c */ /* 0x000fda0003f06270 */
[----:B------:R-:W-:Y:S05]  /*7b80*/  @P0 BRA `(.L_x_92) ;  /* 0x0000000000980947 */ /* 0x000fea0003800000 */
[----:B------:R-:W-:Y:S02]  /*7b90*/  ISETP.GE.AND P0, PT, R5, -0x18, PT ;  /* 0xffffffe80500780c */ /* 0x000fe40003f06270 */
[----:B------:R-:W-:-:S11]  /*7ba0*/  LOP3.LUT R0, R0, 0x80000000, RZ, 0xc0, !PT ;  /* 0x8000000000007812 */ /* 0x000fd600078ec0ff */
[----:B------:R-:W-:Y:S05]  /*7bb0*/  @!P0 BRA `(.L_x_92) ;  /* 0x00000000008c8947 */ /* 0x000fea0003800000 */
[-CC-:B------:R-:W-:Y:S01]  /*7bc0*/  FFMA.RZ R7, R19, R17.reuse, R16.reuse ;  /* 0x0000001113077223 */ /* 0x180fe2000000c010 */
[C---:B------:R-:W-:Y:S02]  /*7bd0*/  ISETP.NE.AND P2, PT, R5.reuse, RZ, PT ;  /* 0x000000ff0500720c */ /* 0x040fe40003f45270 */
[----:B------:R-:W-:Y:S02]  /*7be0*/  ISETP.NE.AND P1, PT, R5, RZ, PT ;  /* 0x000000ff0500720c */ /* 0x000fe40003f25270 */
[----:B------:R-:W-:Y:S01]  /*7bf0*/  LOP3.LUT R14, R7, 0x7fffff, RZ, 0xc0, !PT ;  /* 0x007fffff070e7812 */ /* 0x000fe200078ec0ff */
[CCC-:B------:R-:W-:Y:S01]  /*7c00*/  FFMA.RP R7, R19.reuse, R17.reuse, R16.reuse ;  /* 0x0000001113077223 */ /* 0x1c0fe20000008010 */
[----:B------:R-:W-:Y:S01]  /*7c10*/  FFMA.RM R16, R19, R17, R16 ;  /* 0x0000001113107223 */ /* 0x000fe20000004010 */
[----:B------:R-:W-:Y:S02]  /*7c20*/  IADD3 R17, PT, PT, R5, 0x20, RZ ;  /* 0x0000002005117810 */ /* 0x000fe40007ffe0ff */
[----:B------:R-:W-:-:S02]  /*7c30*/  LOP3.LUT R14, R14, 0x800000, RZ, 0xfc, !PT ;  /* 0x008000000e0e7812 */ /* 0x000fc400078efcff */
[----:B------:R-:W-:Y:S02]  /*7c40*/  IADD3 R5, PT, PT, -R5, RZ, RZ ;  /* 0x000000ff05057210 */ /* 0x000fe40007ffe1ff */
[----:B------:R-:W-:Y:S02]  /*7c50*/  SHF.L.U32 R17, R14, R17, RZ ;  /* 0x000000110e117219 */ /* 0x000fe400000006ff */
[----:B------:R-:W-:Y:S02]  /*7c60*/  FSETP.NEU.FTZ.AND P0, PT, R7, R16, PT ;  /* 0x000000100700720b */ /* 0x000fe40003f1d000 */
[----:B------:R-:W-:Y:S02]  /*7c70*/  SEL R5, R5, RZ, P2 ;  /* 0x000000ff05057207 */ /* 0x000fe40001000000 */
[----:B------:R-:W-:Y:S02]  /*7c80*/  ISETP.NE.AND P1, PT, R17, RZ, P1 ;  /* 0x000000ff1100720c */ /* 0x000fe40000f25270 */
[----:B------:R-:W-:-:S02]  /*7c90*/  SHF.R.U32.HI R5, RZ, R5, R14 ;  /* 0x00000005ff057219 */ /* 0x000fc4000001160e */
[----:B------:R-:W-:Y:S02]  /*7ca0*/  PLOP3.LUT P0, PT, P0, P1, PT, 0xf8, 0x8f ;  /* 0x00000000008f781c */ /* 0x000fe40000703f70 */
[----:B------:R-:W-:Y:S02]  /*7cb0*/  SHF.R.U32.HI R14, RZ, 0x1, R5 ;  /* 0x00000001ff0e7819 */ /* 0x000fe40000011605 */
[----:B------:R-:W-:-:S04]  /*7cc0*/  SEL R7, RZ, 0x1, !P0 ;  /* 0x00000001ff077807 */ /* 0x000fc80004000000 */
[----:B------:R-:W-:-:S04]  /*7cd0*/  LOP3.LUT R16, R7, 0x1, R14, 0xf8, !PT ;  /* 0x0000000107107812 */ /* 0x000fc800078ef80e */
[----:B------:R-:W-:-:S05]  /*7ce0*/  LOP3.LUT R5, R16, R5, RZ, 0xc0, !PT ;  /* 0x0000000510057212 */ /* 0x000fca00078ec0ff */
[----:B------:R-:W-:-:S05]  /*7cf0*/  IMAD.IADD R5, R14, 0x1, R5 ;  /* 0x000000010e057824 */ /* 0x000fca00078e0205 */
[----:B------:R-:W-:Y:S01]  /*7d00*/  LOP3.LUT R0, R5, R0, RZ, 0xfc, !PT ;  /* 0x0000000005007212 */ /* 0x000fe200078efcff */
[----:B------:R-:W-:Y:S06]  /*7d10*/  BRA `(.L_x_92) ;  /* 0x0000000000347947 */ /* 0x000fec0003800000 */
.L_x_91:
[----:B------:R-:W-:-:S04]  /*7d20*/  LOP3.LUT R0, R0, 0x80000000, RZ, 0xc0, !PT ;  /* 0x8000000000007812 */ /* 0x000fc800078ec0ff */
[----:B------:R-:W-:Y:S01]  /*7d30*/  LOP3.LUT R0, R0, 0x7f800000, RZ, 0xfc, !PT ;  /* 0x7f80000000007812 */ /* 0x000fe200078efcff */
[----:B------:R-:W-:Y:S06]  /*7d40*/  BRA `(.L_x_92) ;  /* 0x0000000000287947 */ /* 0x000fec0003800000 */
.L_x_90:
[----:B------:R-:W-:Y:S01]  /*7d50*/  LEA R0, R14, R0, 0x17 ;  /* 0x000000000e007211 */ /* 0x000fe200078eb8ff */
[----:B------:R-:W-:Y:S06]  /*7d60*/  BRA `(.L_x_92) ;  /* 0x0000000000207947 */ /* 0x000fec0003800000 */
.L_x_89:
[----:B------:R-:W-:-:S04]  /*7d70*/  LOP3.LUT R0, R17, 0x80000000, R0, 0x48, !PT ;  /* 0x8000000011007812 */ /* 0x000fc800078e4800 */
[----:B------:R-:W-:Y:S01]  /*7d80*/  LOP3.LUT R0, R0, 0x7f800000, RZ, 0xfc, !PT ;  /* 0x7f80000000007812 */ /* 0x000fe200078efcff */
[----:B------:R-:W-:Y:S06]  /*7d90*/  BRA `(.L_x_92) ;  /* 0x0000000000147947 */ /* 0x000fec0003800000 */
.L_x_88:
[----:B------:R-:W-:Y:S01]  /*7da0*/  LOP3.LUT R0, R17, 0x80000000, R0, 0x48, !PT ;  /* 0x8000000011007812 */ /* 0x000fe200078e4800 */
[----:B------:R-:W-:Y:S06]  /*7db0*/  BRA `(.L_x_92) ;  /* 0x00000000000c7947 */ /* 0x000fec0003800000 */
.L_x_87:
[----:B------:R-:W0:Y:S01]  /*7dc0*/  MUFU.RSQ R0, -QNAN ;  /* 0xffc0000000007908 */ /* 0x000e220000001400 */
[----:B------:R-:W-:Y:S05]  /*7dd0*/  BRA `(.L_x_92) ;  /* 0x0000000000047947 */ /* 0x000fea0003800000 */
.L_x_86:
[----:B------:R-:W-:-:S07]  /*7de0*/  FADD.FTZ R0, R0, R3 ;  /* 0x0000000300007221 */ /* 0x000fce0000010000 */
.L_x_92:
[----:B------:R-:W-:-:S04]  /*7df0*/  HFMA2 R7, -RZ, RZ, 0, 0 ;  /* 0x00000000ff077431 */ /* 0x000fc800000001ff */
[----:B0-----:R-:W-:Y:S05]  /*7e00*/  RET.REL.NODEC R6 `(_Z4_ynfPfif) ;  /* 0xffffff80067c7950 */ /* 0x001fea0003c3ffff */
.L_x_93:
        /* <DEDUP_REMOVED lines=15> */
.L_x_237:


//--------------------- .text._Z4_y1fPff          --------------------------
	.section	.text._Z4_y1fPff,"ax",@progbits
	.align	128
        .global         _Z4_y1fPff
        .type           _Z4_y1fPff,@function
        .size           _Z4_y1fPff,(.L_x_238 - _Z4_y1fPff)
        .other          _Z4_y1fPff,@"STO_CUDA_ENTRY STV_DEFAULT"
_Z4_y1fPff:
.text._Z4_y1fPff:
[----:B------:R-:W-:Y:S08]  /*0000*/  LDC R1, c[0x0][0x37c] ;  /* 0x0000df00ff017b82 */ /* 0x000ff00000000800 */
[----:B------:R-:W0:Y:S01]  /*0010*/  LDC R3, c[0x0][0x388] ;  /* 0x0000e200ff037b82 */ /* 0x000e220000000800 */
[----:B------:R-:W1:Y:S01]  /*0020*/  LDCU.64 UR6, c[0x0][0x358] ;  /* 0x00006b00ff0677ac */ /* 0x000e620008000a00 */
[----:B0-----:R-:W-:-:S13]  /*0030*/  FSETP.GEU.AND P0, PT, |R3|, 1.175494350822287508e-38, PT ;  /* 0x008000000300780b */ /* 0x001fda0003f0e200 */
        /* <DEDUP_REMOVED lines=11> */
[----:B------:R-:W-:Y:S01]  /*00f0*/  FADD R3, |R3|, -RZ ;  /* 0x800000ff03037221 */ /* 0x000fe20000000200 */
[----:B------:R-:W-:Y:S01]  /*0100*/  IMAD.MOV.U32 R0, RZ, RZ, -0x40dd067d ;  /* 0xbf22f983ff007424 */ /* 0x000fe200078e00ff */
[----:B------:R-:W-:-:S07]  /*0110*/  MOV R4, 0x130 ;  /* 0x0000013000047802 */ /* 0x000fce0000000f00 */
[----:B------:R-:W-:Y:S05]  /*0120*/  CALL.REL.NOINC `($__internal_1_$__cuda_sm3x_div_rn_noftz_f32_slowpath) ;  /* 0x0000001800ac7944 */ /* 0x000fea0003c00000 */
[----:B------:R-:W-:Y:S05]  /*0130*/  BRA `(.L_x_95) ;  /* 0x0000001800907947 */ /* 0x000fea0003800000 */
.L_x_94:
[----:B------:R-:W-:-:S13]  /*0140*/  FSETP.GTU.AND P0, PT, |R3|, 1.6985707283020019531, PT ;  /* 0x3fd96ac40300780b */ /* 0x000fda0003f0c200 */
[----:B------:R-:W-:Y:S05]  /*0150*/  @P0 BRA `(.L_x_96) ;  /* 0x0000000c007c0947 */ /* 0x000fea0003800000 */
[C---:B------:R-:W-:Y:S01]  /*0160*/  FSETP.GTU.AND P0, PT, |R3|.reuse, 8, PT ;  /* 0x410000000300780b */ /* 0x040fe20003f0c200 */
[----:B------:R-:W-:-:S12]  /*0170*/  FADD R4, |R3|, -RZ ;  /* 0x800000ff03047221 */ /* 0x000fd80000000200 */
        /* <DEDUP_REMOVED lines=22> */
.L_x_97:
        /* <DEDUP_REMOVED lines=28> */
[----:B------:R-:W-:Y:S02]  /*04a0*/  HFMA2 R5, -RZ, RZ, 0, 0 ;  /* 0x00000000ff057431 */ /* 0x000fe400000001ff */
[----:B------:R-:W-:Y:S01]  /*04b0*/  IMAD.MOV.U32 R11, RZ, RZ, RZ ;  /* 0x000000ffff0b7224 */ /* 0x000fe200078e00ff */
[----:B------:R-:W-:Y:S01]  /*04c0*/  MOV R18, RZ ;  /* 0x000000ff00127202 */ /* 0x000fe20000000f00 */
[----:B------:R-:W0:Y:S01]  /*04d0*/  LDCU.64 UR8, c[0x4][URZ] ;  /* 0x01000000ff0877ac */ /* 0x000e220008000a00 */
[----:B------:R-:W-:Y:S01]  /*04e0*/  LOP3.LUT R10, R6, 0x80000000, RZ, 0xfc, !PT ;  /* 0x80000000060a7812 */ /* 0x000fe200078efcff */
[----:B------:R-:W-:-:S06]  /*04f0*/  UMOV UR4, URZ ;  /* 0x000000ff00047c82 */ /* 0x000fcc0008000000 */
.L_x_100:
        /* <DEDUP_REMOVED lines=47> */
[----:B------:R-:W-:Y:S01]  /*07f0*/  @P3 IMAD.MOV.U32 R7, RZ, RZ, R17 ;  /* 0x000000ffff073224 */ /* 0x000fe200078e0011 */
[----:B------:R-:W-:Y:S01]  /*0800*/  @P3 MOV R8, R16 ;  /* 0x0000001000083202 */ /* 0x000fe20000000f00 */
[----:B------:R-:W-:Y:S01]  /*0810*/  @P5 IMAD.MOV.U32 R7, RZ, RZ, R5 ;  /* 0x000000ffff075224 */ /* 0x000fe200078e0005 */
[----:B------:R-:W-:Y:S02]  /*0820*/  @P5 MOV R8, R17 ;  /* 0x0000001100085202 */ /* 0x000fe40000000f00 */
[----:B------:R-:W-:Y:S01]  /*0830*/  @P4 MOV R8, R5 ;  /* 0x0000000500084202 */ /* 0x000fe20000000f00 */
[----:B------:R-:W-:Y:S01]  /*0840*/  IMAD.MOV.U32 R11, RZ, RZ, R7 ;  /* 0x000000ffff0b7224 */ /* 0x000fe200078e0007 */
[----:B------:R-:W-:Y:S06]  /*0850*/  @!P6 BRA `(.L_x_101) ;  /* 0x00000000002ce947 */ /* 0x000fec0003800000 */
[----:B------:R-:W-:Y:S01]  /*0860*/  @P2 MOV R7, R12 ;  /* 0x0000000c00072202 */ /* 0x000fe20000000f00 */
[----:B------:R-:W-:Y:S01]  /*0870*/  @P1 IMAD.MOV.U32 R7, RZ, RZ, R13 ;  /* 0x000000ffff071224 */ /* 0x000fe200078e000d */
[----:B------:R-:W-:Y:S01]  /*0880*/  @P0 MOV R7, R14 ;  /* 0x0000000e00070202 */ /* 0x000fe20000000f00 */
[----:B------:R-:W-:Y:S01]  /*0890*/  @P3 IMAD.MOV.U32 R7, RZ, RZ, R15 ;  /* 0x000000ffff073224 */ /* 0x000fe200078e000f */
[----:B------:R-:W-:Y:S02]  /*08a0*/  ISETP.EQ.AND P0, PT, R9, 0x8, PT ;  /* 0x000000080900780c */ /* 0x000fe40003f02270 */
[----:B------:R-:W-:Y:S01]  /*08b0*/  @P5 MOV R7, R16 ;  /* 0x0000001000075202 */ /* 0x000fe20000000f00 */
[----:B------:R-:W-:Y:S01]  /*08c0*/  @P4 IMAD.MOV.U32 R7, RZ, RZ, R17 ;  /* 0x000000ffff074224 */ /* 0x000fe200078e0011 */
[----:B------:R-:W-:-:S04]  /*08d0*/  LOP3.LUT R6, R6, 0x1f, RZ, 0xc0, !PT ;  /* 0x0000001f06067812 */ /* 0x000fc800078ec0ff */
[----:B------:R-:W-:-:S05]  /*08e0*/  SHF.L.W.U32.HI R11, R8, R6, R11 ;  /* 0x00000006080b7219 */ /* 0x000fca0000010e0b */
[----:B------:R-:W-:-:S04]  /*08f0*/  @P0 MOV R7, R5 ;  /* 0x0000000500070202 */ /* 0x000fc80000000f00 */
[----:B------:R-:W-:-:S07]  /*0900*/  SHF.L.W.U32.HI R8, R7, R6, R8 ;  /* 0x0000000607087219 */ /* 0x000fce0000010e08 */
.L_x_101:
        /* <DEDUP_REMOVED lines=13> */
[----:B------:R-:W-:-:S05]  /*09e0*/  IADD3 R0, PT, PT, -R10, RZ, RZ ;  /* 0x000000ff0a007210 */ /* 0x000fca0007ffe1ff */
[----:B------:R-:W-:Y:S01]  /*09f0*/  @!P0 IMAD.MOV.U32 R10, RZ, RZ, R0 ;  /* 0x000000ffff0a8224 */ /* 0x000fe200078e0000 */
[----:B0-----:R-:W-:-:S10]  /*0a00*/  DMUL R6, R6, UR4 ;  /* 0x0000000406067c28 */ /* 0x001fd40008000000 */
[----:B------:R-:W0:Y:S02]  /*0a10*/  F2F.F32.F64 R6, R6 ;  /* 0x0000000600067310 */ /* 0x000e240000301000 */
[----:B0-----:R-:W-:-:S07]  /*0a20*/  FSEL R8, -R6, R6, !P1 ;  /* 0x0000000606087208 */ /* 0x001fce0004800100 */
.L_x_99:
[----:B------:R-:W-:Y:S02]  /*0a30*/  LOP3.LUT R10, R10, 0x3, RZ, 0xc0, !PT ;  /* 0x000000030a0a7812 */ /* 0x000fe400078ec0ff */
[----:B------:R-:W-:Y:S02]  /*0a40*/  MOV R5, 0x3fc90fdb ;  /* 0x3fc90fdb00057802 */ /* 0x000fe40000000f00 */
[----:B------:R-:W-:Y:S02]  /*0a50*/  I2FP.F32.U32 R10, R10 ;  /* 0x0000000a000a7245 */ /* 0x000fe40000201000 */
[----:B------:R-:W-:-:S03]  /*0a60*/  MOV R9, 0x3c0885e4 ;  /* 0x3c0885e400097802 */ /* 0x000fc60000000f00 */
[----:B------:R-:W-:Y:S02]  /*0a70*/  FFMA R5, R10, R5, -2.3561944961547851562 ;  /* 0xc016cbe40a057423 */ /* 0x000fe40000000005 */
[----:B------:R-:W-:Y:S02]  /*0a80*/  MUFU.RSQ R10, |R3| ;  /* 0x40000003000a7308 */ /* 0x000fe40000001400 */
        /* <DEDUP_REMOVED lines=14> */
[----:B------:R-:W-:-:S02]  /*0b70*/  MOV R9, 0x3e2aaaa8 ;  /* 0x3e2aaaa800097802 */ /* 0x000fc40000000f00 */
[----:B------:R-:W-:Y:S02]  /*0b80*/  FSEL R6, R6, -0.00019574658654164522886, P0 ;  /* 0xb94d415306067808 */ /* 0x000fe40000000000 */
[----:B------:R-:W-:Y:S02]  /*0b90*/  FSEL R9, -R9, -0.4999999701976776123, !P0 ;  /* 0xbeffffff09097808 */ /* 0x000fe40004000100 */
[----:B------:R-:W-:Y:S01]  /*0ba0*/  FSEL R0, R5, 1, !P0 ;  /* 0x3f80000005007808 */ /* 0x000fe20004000000 */
[----:B------:R-:W-:Y:S01]  /*0bb0*/  FFMA R6, R7, R6, R8 ;  /* 0x0000000607067223 */ /* 0x000fe20000000008 */
[----:B------:R-:W-:-:S03]  /*0bc0*/  FMUL R5, R10, 0.79788458347320556641 ;  /* 0x3f4c422a0a057820 */ /* 0x000fc60000400000 */
[C---:B------:R-:W-:Y:S01]  /*0bd0*/  FFMA R6, R7.reuse, R6, R9 ;  /* 0x0000000607067223 */ /* 0x040fe20000000009 */
[----:B------:R-:W-:Y:S01]  /*0be0*/  FFMA R7, R7, R0, RZ ;  /* 0x0000000007077223 */ /* 0x000fe200000000ff */
[----:B------:R-:W-:-:S03]  /*0bf0*/  FMUL R5, R2, R5 ;  /* 0x0000000502057220 */ /* 0x000fc60000400000 */
[----:B------:R-:W-:-:S04]  /*0c00*/  FFMA R6, R7, R6, R0 ;  /* 0x0000000607067223 */ /* 0x000fc80000000000 */
[----:B------:R-:W-:-:S04]  /*0c10*/  @P1 FADD R6, RZ, -R6 ;  /* 0x80000006ff061221 */ /* 0x000fc80000000000 */
[----:B------:R-:W-:-:S07]  /*0c20*/  FMUL R6, R6, R5 ;  /* 0x0000000506067220 */ /* 0x000fce0000400000 */
.L_x_98:
[----:B------:R-:W-:Y:S01]  /*0c30*/  VIADD R0, R4, 0xc0d55555 ;  /* 0xc0d5555504007836 */ /* 0x000fe20000000000 */
[----:B------:R-:W-:Y:S01]  /*0c40*/  UMOV UR4, 0x3f800000 ;  /* 0x3f80000000047882 */ /* 0x000fe20000000000 */
[----:B------:R-:W-:Y:S01]  /*0c50*/  IMAD.MOV.U32 R2, RZ, RZ, 0x3e055027 ;  /* 0x3e055027ff027424 */ /* 0x000fe200078e00ff */
[----:B------:R-:W-:Y:S02]  /*0c60*/  MOV R10, UR4 ;  /* 0x00000004000a7c02 */ /* 0x000fe40008000f00 */
[----:B------:R-:W-:Y:S02]  /*0c70*/  LOP3.LUT R5, R0, 0xff800000, RZ, 0xc0, !PT ;  /* 0xff80000000057812 */ /* 0x000fe400078ec0ff */
[----:B------:R-:W-:Y:S01]  /*0c80*/  FCHK P1, -R10, |R3| ;  /* 0x400000030a007302 */ /* 0x000fe20000020100 */
[----:B------:R-:W-:Y:S02]  /*0c90*/  ISETP.GT.U32.AND P0, PT, R4, 0x7f7fffff, PT ;  /* 0x7f7fffff0400780c */ /* 0x000fe40003f04070 */
[----:B------:R-:W-:-:S02]  /*0ca0*/  IADD3 R0, PT, PT, -R5, R4, RZ ;  /* 0x0000000405007210 */ /* 0x000fc40007ffe1ff */
[----:B------:R-:W-:-:S03]  /*0cb0*/  FSETP.GEU.AND P2, PT, |R3|, 1.000000003171076851e-30, PT ;  /* 0x0da242600300780b */ /* 0x000fc60003f4e200 */
[----:B------:R-:W-:Y:S01]  /*0cc0*/  FADD R7, R0, -1 ;  /* 0xbf80000000077421 */ /* 0x000fe20000000000 */
[----:B------:R-:W-:-:S03]  /*0cd0*/  FSEL R6, |R6|, R6, !P2 ;  /* 0x0000000606067208 */ /* 0x000fc60005000200 */
[C---:B------:R-:W-:Y:S02]  /*0ce0*/  FFMA R0, R7.reuse, -R2, 0.14084610342979431152 ;  /* 0x3e1039f607007423 */ /* 0x040fe40000000802 */
[----:B------:R-:W0:Y:S02]  /*0cf0*/  MUFU.RCP R2, |R3| ;  /* 0x4000000300027308 */ /* 0x000e240000001000 */
[----:B------:R-:W-:-:S04]  /*0d00*/  FFMA R0, R7, R0, -0.12148627638816833496 ;  /* 0xbdf8cdcc07007423 */ /* 0x000fc80000000000 */
[----:B------:R-:W-:-:S04]  /*0d10*/  FFMA R0, R7, R0, 0.13980610668659210205 ;  /* 0x3e0f295507007423 */ /* 0x000fc80000000000 */
[----:B------:R-:W-:-:S04]  /*0d20*/  FFMA R0, R7, R0, -0.16684235632419586182 ;  /* 0xbe2ad8b907007423 */ /* 0x000fc80000000000 */
[----:B------:R-:W-:Y:S01]  /*0d30*/  FFMA R0, R7, R0, 0.20012299716472625732 ;  /* 0x3e4ced0b07007423 */ /* 0x000fe20000000000 */
[----:B0-----:R-:W-:-:S03]  /*0d40*/  FFMA R9, R2, -|R3|, 1 ;  /* 0x3f80000002097423 */ /* 0x001fc60000000c03 */
[----:B------:R-:W-:Y:S01]  /*0d50*/  FFMA R0, R7, R0, -0.24999669194221496582 ;  /* 0xbe7fff2207007423 */ /* 0x000fe20000000000 */
[----:B------:R-:W-:-:S03]  /*0d60*/  FFMA R2, R2, R9, R2 ;  /* 0x0000000902027223 */ /* 0x000fc60000000002 */
[----:B------:R-:W-:-:S04]  /*0d70*/  FFMA R0, R7, R0, 0.33333182334899902344 ;  /* 0x3eaaaa7807007423 */ /* 0x000fc80000000000 */
[----:B------:R-:W-:-:S04]  /*0d80*/  FFMA R0, R7, R0, -0.5 ;  /* 0xbf00000007007423 */ /* 0x000fc80000000000 */
[----:B------:R-:W-:Y:S01]  /*0d90*/  FMUL R8, R7, R0 ;  /* 0x0000000007087220 */ /* 0x000fe20000400000 */
[----:B------:R-:W-:-:S03]  /*0da0*/  I2FP.F32.S32 R0, R5 ;  /* 0x0000000500007245 */ /* 0x000fc60000201400 */
[----:B------:R-:W-:Y:S01]  /*0db0*/  FFMA R5, R7, R8, R7 ;  /* 0x0000000807057223 */ /* 0x000fe20000000007 */
[----:B------:R-:W-:Y:S01]  /*0dc0*/  FFMA R7, R2, -1, RZ ;  /* 0xbf80000002077823 */ /* 0x000fe200000000ff */
[----:B------:R-:W-:Y:S01]  /*0dd0*/  FFMA R0, R0, 1.1920928955078125e-07, RZ ;  /* 0x3400000000007823 */ /* 0x000fe200000000ff */
[----:B------:R-:W-:-:S03]  /*0de0*/  IMAD.MOV.U32 R8, RZ, RZ, 0x7f800000 ;  /* 0x7f800000ff087424 */ /* 0x000fc600078e00ff */
[----:B------:R-:W-:Y:S01]  /*0df0*/  FFMA R5, R0, 0.69314718246459960938, R5 ;  /* 0x3f31721800057823 */ /* 0x000fe20000000005 */
[----:B------:R-:W-:Y:S01]  /*0e00*/  FFMA R0, R7, -|R3|, -1 ;  /* 0xbf80000007007423 */ /* 0x000fe20000000c03 */
[----:B------:R-:W-:-:S03]  /*0e10*/  @P0 FFMA R5, |R3|, R8, +INF ;  /* 0x7f80000003050423 */ /* 0x000fc60000000208 */
[----:B------:R-:W-:Y:S01]  /*0e20*/  FFMA R7, R2, R0, R7 ;  /* 0x0000000002077223 */ /* 0x000fe20000000007 */
[----:B------:R-:W-:Y:S01]  /*0e30*/  FMUL R2, R3, R3 ;  /* 0x0000000303027220 */ /* 0x000fe20000400000 */
[----:B------:R-:W-:Y:S06]  /*0e40*/  @!P1 BRA `(.L_x_102) ;  /* 0x0000000000149947 */ /* 0x000fec0003800000 */
[----:B------:R-:W-:Y:S01]  /*0e50*/  MOV R3, R4 ;  /* 0x0000000400037202 */ /* 0x000fe20000000f00 */
[----:B------:R-:W-:Y:S01]  /*0e60*/  IMAD.MOV.U32 R0, RZ, RZ, -0x40800000 ;  /* 0xbf800000ff007424 */ /* 0x000fe200078e00ff */
[----:B------:R-:W-:-:S07]  /*0e70*/  MOV R4, 0xe90 ;  /* 0x00000e9000047802 */ /* 0x000fce0000000f00 */
[----:B------:R-:W-:Y:S05]  /*0e80*/  CALL.REL.NOINC `($__internal_1_$__cuda_sm3x_div_rn_noftz_f32_slowpath) ;  /* 0x0000000c00547944 */ /* 0x000fea0003c00000 */
[----:B------:R-:W-:-:S07]  /*0e90*/  MOV R7, R0 ;  /* 0x0000000000077202 */ /* 0x000fce0000000f00 */
.L_x_102:
[----:B------:R-:W-:Y:S01]  /*0ea0*/  IMAD.MOV.U32 R3, RZ, RZ, 0x321462cc ;  /* 0x321462ccff037424 */ /* 0x000fe200078e00ff */
[----:B------:R-:W0:Y:S01]  /*0eb0*/  LDCU UR4, c[0x0][0x388] ;  /* 0x00007100ff0477ac */ /* 0x000e220008000800 */
[----:B------:R-:W-:Y:S02]  /*0ec0*/  FFMA R5, R6, R5, R7 ;  /* 0x0000000506057223 */ /* 0x000fe40000000007 */
[C---:B------:R-:W-:Y:S02]  /*0ed0*/  FFMA R3, R2.reuse, R3, -9.9208705250930506736e-07 ;  /* 0xb58527da02037423 */ /* 0x040fe40000000003 */
[----:B------:R-:W-:Y:S02]  /*0ee0*/  FMUL R5, R5, 0.63661974668502807617 ;  /* 0x3f22f98305057820 */ /* 0x000fe40000400000 */
[----:B------:R-:W-:-:S04]  /*0ef0*/  FFMA R3, R2, R3, 7.1642141847405582666e-05 ;  /* 0x38963e9502037423 */ /* 0x000fc80000000003 */
[----:B------:R-:W-:-:S04]  /*0f00*/  FFMA R3, R2, R3, -0.0029553051572293043137 ;  /* 0xbb41adcb02037423 */ /* 0x000fc80000000003 */
[----:B------:R-:W-:-:S04]  /*0f10*/  FFMA R3, R2, R3, 0.054348688572645187378 ;  /* 0x3d5e9cbb02037423 */ /* 0x000fc80000000003 */
[----:B------:R-:W-:-:S04]  /*0f20*/  FFMA R0, R2, R3, -0.19605709612369537354 ;  /* 0xbe48c33102007423 */ /* 0x000fc80000000003 */
[----:B0-----:R-:W-:Y:S01]  /*0f30*/  FFMA R0, R0, |UR4|, R5 ;  /* 0x4000000400007c23 */ /* 0x001fe20008000005 */
[----:B------:R-:W-:Y:S06]  /*0f40*/  BRA `(.L_x_95) ;  /* 0x0000000c000c7947 */ /* 0x000fec0003800000 */
.L_x_96:
[----:B------:R-:W-:-:S13]  /*0f50*/  FSETP.GTU.AND P0, PT, |R3|, 3.8134112358093261719, PT ;  /* 0x40740eee0300780b */ /* 0x000fda0003f0c200 */
[----:B------:R-:W-:Y:S05]  /*0f60*/  @P0 BRA `(.L_x_103) ;  /* 0x0000000000380947 */ /* 0x000fea0003800000 */
[----:B------:R-:W-:Y:S02]  /*0f70*/  HFMA2 R0, -RZ, RZ, 0.470947265625, -846.5 ;  /* 0x3789e29dff007431 */ /* 0x000fe400000001ff */
[----:B------:R-:W-:-:S04]  /*0f80*/  FADD R3, |R3|, -2.1971414089202880859 ;  /* 0xc00c9df703037421 */ /* 0x000fc80000000200 */
        /* <DEDUP_REMOVED lines=12> */
.L_x_103:
[----:B------:R-:W-:-:S13]  /*1050*/  FSETP.GTU.AND P0, PT, |R3|, 7.0128436088562011719, PT ;  /* 0x40e069370300780b */ /* 0x000fda0003f0c200 */
[----:B------:R-:W-:Y:S05]  /*1060*/  @P0 BRA `(.L_x_104) ;  /* 0x0000000000380947 */ /* 0x000fea0003800000 */
[----:B------:R-:W-:Y:S01]  /*1070*/  FADD R3, |R3|, -5.4296808242797851562 ;  /* 0xc0adbff203037421 */ /* 0x000fe20000000200 */
[----:B------:R-:W-:-:S03]  /*1080*/  IMAD.MOV.U32 R0, RZ, RZ, 0x32be57d0 ;  /* 0x32be57d0ff007424 */ /* 0x000fc600078e00ff */
        /* <DEDUP_REMOVED lines=12> */
.L_x_104:
[----:B------:R-:W-:-:S13]  /*1150*/  FSETP.GTU.AND P0, PT, |R3|, 10.172579765319824219, PT ;  /* 0x4122c2e30300780b */ /* 0x000fda0003f0c200 */
[----:B------:R-:W-:Y:S05]  /*1160*/  @P0 BRA `(.L_x_105) ;  /* 0x0000000000340947 */ /* 0x000fea0003800000 */
[----:B------:R-:W-:Y:S01]  /*1170*/  FADD R3, |R3|, -8.5960054397583007812 ;  /* 0xc109893d03037421 */ /* 0x000fe20000000200 */
[----:B------:R-:W-:-:S03]  /*1180*/  MOV R0, 0x350cf383 ;  /* 0x350cf38300007802 */ /* 0x000fc60000000f00 */
        /* <DEDUP_REMOVED lines=11> */
.L_x_105:
[----:B------:R-:W-:Y:S01]  /*1240*/  FSETP.NEU.AND P0, PT, |R3|, +INF , PT ;  /* 0x7f8000000300780b */ /* 0x000fe20003f0d200 */
[----:B------:R-:W-:-:S12]  /*1250*/  IMAD.MOV.U32 R0, RZ, RZ, RZ ;  /* 0x000000ffff007224 */ /* 0x000fd800078e00ff */
[----:B------:R-:W-:Y:S05]  /*1260*/  @!P0 BRA `(.L_x_95) ;  /* 0x0000000800448947 */ /* 0x000fea0003800000 */
[----:B------:R-:W0:Y:S01]  /*1270*/  MUFU.RCP R2, |R3| ;  /* 0x4000000300027308 */ /* 0x000e220000001000 */
[----:B------:R-:W-:-:S07]  /*1280*/  HFMA2 R0, -RZ, RZ, 1.97265625, -725.5 ;  /* 0x3fe4e1abff007431 */ /* 0x000fce00000001ff */
[----:B------:R-:W1:Y:S01]  /*1290*/  MUFU.RSQ R9, |R3| ;  /* 0x4000000300097308 */ /* 0x000e620000001400 */
[----:B0-----:R-:W-:-:S04]  /*12a0*/  FMUL R7, R2, R2 ;  /* 0x0000000202077220 */ /* 0x001fc80000400000 */
[----:B------:R-:W-:-:S04]  /*12b0*/  FFMA R0, R7, -R0, 0.3661168515682220459 ;  /* 0x3ebb73ab07007423 */ /* 0x000fc80000000800 */
[----:B------:R-:W-:Y:S01]  /*12c0*/  FFMA R0, R7, R0, -0.16404506564140319824 ;  /* 0xbe27fb6e07007423 */ /* 0x000fe20000000000 */
[----:B-1----:R-:W-:-:S03]  /*12d0*/  FMUL R9, R9, 0.79788458347320556641 ;  /* 0x3f4c422a09097820 */ /* 0x002fc60000400000 */
[----:B------:R-:W-:-:S04]  /*12e0*/  FFMA R0, R7, R0, 0.3749999701976776123 ;  /* 0x3ebfffff07007423 */ /* 0x000fc80000000000 */
[----:B------:R-:W-:Y:S01]  /*12f0*/  FFMA R0, R2, R0, |R3| ;  /* 0x0000000002007223 */ /* 0x000fe20000000403 */
[----:B------:R-:W-:-:S03]  /*1300*/  IMAD.MOV.U32 R2, RZ, RZ, 0x3f267f60 ;  /* 0x3f267f60ff027424 */ /* 0x000fc600078e00ff */
[C---:B------:R-:W-:Y:S01]  /*1310*/  FMUL R4, R0.reuse, 0.63661974668502807617 ;  /* 0x3f22f98300047820 */ /* 0x040fe20000400000 */
[----:B------:R-:W-:Y:S01]  /*1320*/  FSETP.GE.AND P0, PT, |R0|, 105615, PT ;  /* 0x47ce47800000780b */ /* 0x000fe20003f06200 */
[C---:B------:R-:W-:Y:S02]  /*1330*/  FFMA R2, R7.reuse, R2, -0.19206070899963378906 ;  /* 0xbe44ab9007027423 */ /* 0x040fe40000000002 */
[----:B------:R-:W0:Y:S02]  /*1340*/  F2I.NTZ R8, R4 ;  /* 0x0000000400087305 */ /* 0x000e240000203100 */
[----:B------:R-:W-:-:S04]  /*1350*/  FFMA R2, R7, R2, 0.1874952167272567749 ;  /* 0x3e3ffebf07027423 */ /* 0x000fc80000000002 */
[----:B------:R-:W-:-:S04]  /*1360*/  FFMA R2, R7, R2, 1 ;  /* 0x3f80000007027423 */ /* 0x000fc80000000002 */
[----:B------:R-:W-:Y:S01]  /*1370*/  FMUL R2, R9, R2 ;  /* 0x0000000209027220 */ /* 0x000fe20000400000 */
        /* <DEDUP_REMOVED lines=11> */
[----:B------:R-:W-:Y:S01]  /*1430*/  MOV R3, RZ ;  /* 0x000000ff00037202 */ /* 0x000fe20000000f00 */
[----:B------:R-:W-:Y:S01]  /*1440*/  IMAD.MOV.U32 R9, RZ, RZ, RZ ;  /* 0x000000ffff097224 */ /* 0x000fe200078e00ff */
[----:B------:R-:W0:Y:S01]  /*1450*/  LDCU.64 UR8, c[0x4][URZ] ;  /* 0x01000000ff0877ac */ /* 0x000e220008000a00 */
[----:B------:R-:W-:Y:S01]  /*1460*/  LOP3.LUT R8, R4, 0x80000000, RZ, 0xfc, !PT ;  /* 0x8000000004087812 */ /* 0x000fe200078efcff */
[----:B------:R-:W-:-:S06]  /*1470*/  UMOV UR4, URZ ;  /* 0x000000ff00047c82 */ /* 0x000fcc0008000000 */
.L_x_107:
        /* <DEDUP_REMOVED lines=65> */
.L_x_108:
        /* <DEDUP_REMOVED lines=18> */
.L_x_106:
[----:B------:R-:W-:Y:S02]  /*19b0*/  LOP3.LUT R8, R8, 0x3, RZ, 0xc0, !PT ;  /* 0x0000000308087812 */ /* 0x000fe400078ec0ff */
[----:B------:R-:W-:Y:S02]  /*19c0*/  MOV R3, 0x3fc90fdb ;  /* 0x3fc90fdb00037802 */ /* 0x000fe40000000f00 */
[----:B------:R-:W-:Y:S02]  /*19d0*/  I2FP.F32.U32 R8, R8 ;  /* 0x0000000800087245 */ /* 0x000fe40000201000 */
[----:B------:R-:W-:-:S03]  /*19e0*/  MOV R7, 0x3c0885e4 ;  /* 0x3c0885e400077802 */ /* 0x000fc60000000f00 */
[----:B------:R-:W-:Y:S01]  /*19f0*/  FFMA R3, R8, R3, -3.9269907474517822266 ;  /* 0xc07b53d108037423 */ /* 0x000fe20000000003 */
[----:B------:R-:W-:-:S03]  /*1a00*/  IMAD.MOV.U32 R8, RZ, RZ, 0x3e2aaaa8 ;  /* 0x3e2aaaa8ff087424 */ /* 0x000fc600078e00ff */
[----:B------:R-:W-:Y:S01]  /*1a10*/  FADD R3, R3, R6 ;  /* 0x0000000603037221 */ /* 0x000fe20000000000 */
[----:B------:R-:W-:-:S03]  /*1a20*/  IMAD.MOV.U32 R6, RZ, RZ, 0x37cbac00 ;  /* 0x37cbac00ff067424 */ /* 0x000fc600078e00ff */
        /* <DEDUP_REMOVED lines=21> */
.L_x_95:
[----:B------:R-:W0:Y:S01]  /*1b80*/  LDCU UR4, c[0x0][0x388] ;  /* 0x00007100ff0477ac */ /* 0x000e220008000800 */
[----:B------:R-:W1:Y:S01]  /*1b90*/  LDC.64 R2, c[0x0][0x380] ;  /* 0x0000e000ff027b82 */ /* 0x000e620000000a00 */
[----:B0-----:R-:W-:-:S04]  /*1ba0*/  FSETP.LEU.AND P0, PT, RZ, UR4, PT ;  /* 0x00000004ff007c0b */ /* 0x001fc8000bf0b000 */
[----:B------:R-:W-:-:S05]  /*1bb0*/  FSEL R5, R0, +QNAN , P0 ;  /* 0x7fffffff00057808 */ /* 0x000fca0000000000 */
[----:B-1----:R-:W-:Y:S01]  /*1bc0*/  STG.E desc[UR6][R2.64], R5 ;  /* 0x0000000502007986 */ /* 0x002fe2000c101906 */
[----:B------:R-:W-:Y:S05]  /*1bd0*/  EXIT ;  /* 0x000000000000794d */ /* 0x000fea0003800000 */
        .weak           $__internal_1_$__cuda_sm3x_div_rn_noftz_f32_slowpath
        .type           $__internal_1_$__cuda_sm3x_div_rn_noftz_f32_slowpath,@function
        .size           $__internal_1_$__cuda_sm3x_div_rn_noftz_f32_slowpath,(.L_x_238 - $__internal_1_$__cuda_sm3x_div_rn_noftz_f32_slowpath)
$__internal_1_$__cuda_sm3x_div_rn_noftz_f32_slowpath:
[----:B------:R-:W-:Y:S02]  /*1be0*/  SHF.R.U32.HI R8, RZ, 0x17, R3 ;  /* 0x00000017ff087819 */ /* 0x000fe40000011603 */
[----:B------:R-:W-:Y:S02]  /*1bf0*/  SHF.R.U32.HI R7, RZ, 0x17, R0 ;  /* 0x00000017ff077819 */ /* 0x000fe40000011600 */
[----:B------:R-:W-:Y:S02]  /*1c00*/  LOP3.LUT R12, R8, 0xff, RZ, 0xc0, !PT ;  /* 0x000000ff080c7812 */ /* 0x000fe400078ec0ff */
[----:B------:R-:W-:-:S03]  /*1c10*/  LOP3.LUT R10, R7, 0xff, RZ, 0xc0, !PT ;  /* 0x000000ff070a7812 */ /* 0x000fc600078ec0ff */
[----:B------:R-:W-:Y:S01]  /*1c20*/  VIADD R9, R12, 0xffffffff ;  /* 0xffffffff0c097836 */ /* 0x000fe20000000000 */
[----:B------:R-:W-:-:S04]  /*1c30*/  IADD3 R8, PT, PT, R10, -0x1, RZ ;  /* 0xffffffff0a087810 */ /* 0x000fc80007ffe0ff */
[----:B------:R-:W-:-:S04]  /*1c40*/  ISETP.GT.U32.AND P0, PT, R9, 0xfd, PT ;  /* 0x000000fd0900780c */ /* 0x000fc80003f04070 */
[----:B------:R-:W-:-:S13]  /*1c50*/  ISETP.GT.U32.OR P0, PT, R8, 0xfd, P0 ;  /* 0x000000fd0800780c */ /* 0x000fda0000704470 */
[----:B------:R-:W-:Y:S01]  /*1c60*/  @!P0 IMAD.MOV.U32 R7, RZ, RZ, RZ ;  /* 0x000000ffff078224 */ /* 0x000fe200078e00ff */
        /* <DEDUP_REMOVED lines=24> */
.L_x_109:
[----:B------:R-:W-:-:S05]  /*1df0*/  LEA R8, R12, 0xc0800000, 0x17 ;  /* 0xc08000000c087811 */ /* 0x000fca00078eb8ff */
[----:B------:R-:W-:Y:S01]  /*1e00*/  IMAD.IADD R8, R3, 0x1, -R8 ;  /* 0x0000000103087824 */ /* 0x000fe200078e0a08 */
[----:B------:R-:W-:-:S03]  /*1e10*/  IADD3 R3, PT, PT, R10, -0x7f, RZ ;  /* 0xffffff810a037810 */ /* 0x000fc60007ffe0ff */
[----:B------:R0:W1:Y:S01]  /*1e20*/  MUFU.RCP R9, R8 ;  /* 0x0000000800097308 */ /* 0x0000620000001000 */
[----:B------:R-:W-:Y:S01]  /*1e30*/  FADD.FTZ R11, -R8, -RZ ;  /* 0x800000ff080b7221 */ /* 0x000fe20000010100 */
[C---:B------:R-:W-:Y:S01]  /*1e40*/  IMAD R0, R3.reuse, -0x800000, R0 ;  /* 0xff80000003007824 */ /* 0x040fe200078e0200 */
[----:B0-----:R-:W-:-:S05]  /*1e50*/  IADD3 R8, PT, PT, R3, 0x7f, -R12 ;  /* 0x0000007f03087810 */ /* 0x001fca0007ffe80c */
[----:B------:R-:W-:Y:S02]  /*1e60*/  IMAD.IADD R8, R8, 0x1, R7 ;  /* 0x0000000108087824 */ /* 0x000fe400078e0207 */
[----:B-1----:R-:W-:-:S04]  /*1e70*/  FFMA R10, R9, R11, 1 ;  /* 0x3f800000090a7423 */ /* 0x002fc8000000000b */
        /* <DEDUP_REMOVED lines=8> */
[----:B------:R-:W-:-:S04]  /*1f00*/  IADD3 R11, PT, PT, R3, R8, RZ ;  /* 0x00000008030b7210 */ /* 0x000fc80007ffe0ff */
[----:B------:R-:W-:-:S04]  /*1f10*/  IADD3 R3, PT, PT, R11, -0x1, RZ ;  /* 0xffffffff0b037810 */ /* 0x000fc80007ffe0ff */
        /* <DEDUP_REMOVED lines=9> */
[CCC-:B------:R-:W-:Y:S01]  /*1fb0*/  FFMA.RZ R3, R14.reuse, R10.reuse, R9.reuse ;  /* 0x0000000a0e037223 */ /* 0x1c0fe2000000c009 */
[CCC-:B------:R-:W-:Y:S01]  /*1fc0*/  FFMA.RM R8, R14.reuse, R10.reuse, R9.reuse ;  /* 0x0000000a0e087223 */ /* 0x1c0fe20000004009 */
[C---:B------:R-:W-:Y:S02]  /*1fd0*/  ISETP.NE.AND P2, PT, R11.reuse, RZ, PT ;  /* 0x000000ff0b00720c */ /* 0x040fe40003f45270 */
[----:B------:R-:W-:Y:S02]  /*1fe0*/  ISETP.NE.AND P1, PT, R11, RZ, PT ;  /* 0x000000ff0b00720c */ /* 0x000fe40003f25270 */
[----:B------:R-:W-:Y:S01]  /*1ff0*/  LOP3.LUT R7, R3, 0x7fffff, RZ, 0xc0, !PT ;  /* 0x007fffff03077812 */ /* 0x000fe200078ec0ff */
[----:B------:R-:W-:Y:S01]  /*2000*/  FFMA.RP R3, R14, R10, R9 ;  /* 0x0000000a0e037223 */ /* 0x000fe20000008009 */
[C---:B------:R-:W-:Y:S01]  /*2010*/  VIADD R10, R11.reuse, 0x20 ;  /* 0x000000200b0a7836 */ /* 0x040fe20000000000 */
[----:B------:R-:W-:Y:S02]  /*2020*/  IADD3 R9, PT, PT, -R11, RZ, RZ ;  /* 0x000000ff0b097210 */ /* 0x000fe40007ffe1ff */
[----:B------:R-:W-:-:S02]  /*2030*/  LOP3.LUT R7, R7, 0x800000, RZ, 0xfc, !PT ;  /* 0x0080000007077812 */ /* 0x000fc400078efcff */
[----:B------:R-:W-:Y:S02]  /*2040*/  FSETP.NEU.FTZ.AND P0, PT, R3, R8, PT ;  /* 0x000000080300720b */ /* 0x000fe40003f1d000 */
[----:B------:R-:W-:Y:S02]  /*2050*/  SHF.L.U32 R10, R7, R10, RZ ;  /* 0x0000000a070a7219 */ /* 0x000fe400000006ff */
[----:B------:R-:W-:Y:S02]  /*2060*/  SEL R8, R9, RZ, P2 ;  /* 0x000000ff09087207 */ /* 0x000fe40001000000 */
[----:B------:R-:W-:Y:S02]  /*2070*/  ISETP.NE.AND P1, PT, R10, RZ, P1 ;  /* 0x000000ff0a00720c */ /* 0x000fe40000f25270 */
[----:B------:R-:W-:Y:S02]  /*2080*/  SHF.R.U32.HI R8, RZ, R8, R7 ;  /* 0x00000008ff087219 */ /* 0x000fe40000011607 */
[----:B------:R-:W-:-:S02]  /*2090*/  PLOP3.LUT P0, PT, P0, P1, PT, 0xf8, 0x8f ;  /* 0x00000000008f781c */ /* 0x000fc40000703f70 */
[----:B------:R-:W-:Y:S02]  /*20a0*/  SHF.R.U32.HI R10, RZ, 0x1, R8 ;  /* 0x00000001ff0a7819 */ /* 0x000fe40000011608 */
[----:B------:R-:W-:-:S04]  /*20b0*/  SEL R3, RZ, 0x1, !P0 ;  /* 0x00000001ff037807 */ /* 0x000fc80004000000 */
[----:B------:R-:W-:-:S04]  /*20c0*/  LOP3.LUT R3, R3, 0x1, R10, 0xf8, !PT ;  /* 0x0000000103037812 */ /* 0x000fc800078ef80a */
[----:B------:R-:W-:-:S04]  /*20d0*/  LOP3.LUT R3, R3, R8, RZ, 0xc0, !PT ;  /* 0x0000000803037212 */ /* 0x000fc800078ec0ff */
[----:B------:R-:W-:-:S04]  /*20e0*/  IADD3 R3, PT, PT, R10, R3, RZ ;  /* 0x000000030a037210 */ /* 0x000fc80007ffe0ff */
[----:B------:R-:W-:Y:S01]  /*20f0*/  LOP3.LUT R0, R3, R0, RZ, 0xfc, !PT ;  /* 0x0000000003007212 */ /* 0x000fe200078efcff */
[----:B------:R-:W-:Y:S06]  /*2100*/  BRA `(.L_x_116) ;  /* 0x0000000000347947 */ /* 0x000fec0003800000 */
.L_x_115:
[----:B------:R-:W-:-:S04]  /*2110*/  LOP3.LUT R0, R0, 0x80000000, RZ, 0xc0, !PT ;  /* 0x8000000000007812 */ /* 0x000fc800078ec0ff */
[----:B------:R-:W-:Y:S01]  /*2120*/  LOP3.LUT R0, R0, 0x7f800000, RZ, 0xfc, !PT ;  /* 0x7f80000000007812 */ /* 0x000fe200078efcff */
[----:B------:R-:W-:Y:S06]  /*2130*/  BRA `(.L_x_116) ;  /* 0x0000000000287947 */ /* 0x000fec0003800000 */
.L_x_114:
[----:B------:R-:W-:Y:S01]  /*2140*/  IMAD R0, R8, 0x800000, R0 ;  /* 0x0080000008007824 */ /* 0x000fe200078e0200 */
[----:B------:R-:W-:Y:S06]  /*2150*/  BRA `(.L_x_116) ;  /* 0x0000000000207947 */ /* 0x000fec0003800000 */
.L_x_113:
[----:B------:R-:W-:-:S04]  /*2160*/  LOP3.LUT R0, R3, 0x80000000, R0, 0x48, !PT ;  /* 0x8000000003007812 */ /* 0x000fc800078e4800 */
[----:B------:R-:W-:Y:S01]  /*2170*/  LOP3.LUT R0, R0, 0x7f800000, RZ, 0xfc, !PT ;  /* 0x7f80000000007812 */ /* 0x000fe200078efcff */
[----:B------:R-:W-:Y:S06]  /*2180*/  BRA `(.L_x_116) ;  /* 0x0000000000147947 */ /* 0x000fec0003800000 */
.L_x_112:
[----:B------:R-:W-:Y:S01]  /*2190*/  LOP3.LUT R0, R3, 0x80000000, R0, 0x48, !PT ;  /* 0x8000000003007812 */ /* 0x000fe200078e4800 */
[----:B------:R-:W-:Y:S06]  /*21a0*/  BRA `(.L_x_116) ;  /* 0x00000000000c7947 */ /* 0x000fec0003800000 */
.L_x_111:
[----:B------:R-:W0:Y:S01]  /*21b0*/  MUFU.RSQ R0, -QNAN ;  /* 0xffc0000000007908 */ /* 0x000e220000001400 */
[----:B------:R-:W-:Y:S05]  /*21c0*/  BRA `(.L_x_116) ;  /* 0x0000000000047947 */ /* 0x000fea0003800000 */
.L_x_110:
[----:B------:R-:W-:-:S07]  /*21d0*/  FADD.FTZ R0, R0, R3 ;  /* 0x0000000300007221 */ /* 0x000fce0000010000 */
.L_x_116:
[----:B------:R-:W-:Y:S01]  /*21e0*/  HFMA2 R9, -RZ, RZ, 0, 0 ;  /* 0x00000000ff097431 */ /* 0x000fe200000001ff */
[----:B------:R-:W-:-:S04]  /*21f0*/  MOV R8, R4 ;  /* 0x0000000400087202 */ /* 0x000fc80000000f00 */
[----:B0-----:R-:W-:Y:S05]  /*2200*/  RET.REL.NODEC R8 `(_Z4_y1fPff) ;  /* 0xffffffdc087c7950 */ /* 0x001fea0003c3ffff */
.L_x_117:
        /* <DEDUP_REMOVED lines=15> */
.L_x_238:


//--------------------- .text._Z4_y0fPff          --------------------------
	.section	.text._Z4_y0fPff,"ax",@progbits
	.align	128
        .global         _Z4_y0fPff
        .type           _Z4_y0fPff,@function
        .size           _Z4_y0fPff,(.L_x_260 - _Z4_y0fPff)
        .other          _Z4_y0fPff,@"STO_CUDA_ENTRY STV_DEFAULT"
_Z4_y0fPff:
.text._Z4_y0fPff:
[----:B------:R-:W-:Y:S08]  /*0000*/  LDC R1, c[0x0][0x37c] ;  /* 0x0000df00ff017b82 */ /* 0x000ff00000000800 */
[----:B------:R-:W0:Y:S01]  /*0010*/  LDC R2, c[0x0][0x388] ;  /* 0x0000e200ff027b82 */ /* 0x000e220000000800 */
[----:B------:R-:W1:Y:S01]  /*0020*/  LDCU.64 UR6, c[0x0][0x358] ;  /* 0x00006b00ff0677ac */ /* 0x000e620008000a00 */
[----:B0-----:R-:W-:-:S13]  /*0030*/  FSETP.GTU.AND P0, PT, |R2|, 0.44678848981857299805, PT ;  /* 0x3ee4c1760200780b */ /* 0x001fda0003f0c200 */
[----:B-1----:R-:W-:Y:S05]  /*0040*/  @P0 BRA `(.L_x_118) ;  /* 0x0000000c00600947 */ /* 0x002fea0003800000 */
[C---:B------:R-:W-:Y:S01]  /*0050*/  FSETP.GTU.AND P0, PT, |R2|.reuse, 8, PT ;  /* 0x410000000200780b */ /* 0x040fe20003f0c200 */
[----:B------:R-:W-:-:S12]  /*0060*/  FMUL R3, R2, R2 ;  /* 0x0000000202037220 */ /* 0x000fd80000400000 */
        /* <DEDUP_REMOVED lines=25> */
.L_x_119:
        /* <DEDUP_REMOVED lines=13> */
[----:B------:R-:W-:Y:S01]  /*02d0*/  FSEL R6, R5, |R2|, !P0 ;  /* 0x4000000205067208 */ /* 0x000fe20004000000 */
[----:B------:R-:W-:Y:S01]  /*02e0*/  IMAD.MOV.U32 R5, RZ, RZ, 0x4056fe93 ;  /* 0x4056fe93ff057424 */ /* 0x000fe200078e00ff */
[----:B------:R-:W0:Y:S03]  /*02f0*/  F2I.NTZ R11, R8 ;  /* 0x00000008000b7305 */ /* 0x000e260000203100 */
[----:B------:R-:W-:-:S04]  /*0300*/  FFMA R5, R4, R5, -0.51452267169952392578 ;  /* 0xbf03b7c204057423 */ /* 0x000fc80000000005 */
[C---:B------:R-:W-:Y:S01]  /*0310*/  FFMA R5, R4.reuse, R5, 0.10337056964635848999 ;  /* 0x3dd3b3f304057423 */ /* 0x040fe20000000005 */
[----:B------:R-:W1:Y:S03]  /*0320*/  MUFU.RSQ R7, R6 ;  /* 0x0000000600077308 */ /* 0x000e660000001400 */
[----:B------:R-:W-:Y:S01]  /*0330*/  FFMA R5, R4, R5, -0.062499724328517913818 ;  /* 0xbd7fffb604057423 */ /* 0x000fe20000000005 */
[----:B0-----:R-:W-:-:S03]  /*0340*/  I2FP.F32.S32 R9, R11 ;  /* 0x0000000b00097245 */ /* 0x001fc60000201400 */
[----:B------:R-:W-:Y:S02]  /*0350*/  FFMA R4, R4, R5, 1 ;  /* 0x3f80000004047423 */ /* 0x000fe40000000005 */
[----:B------:R-:W-:-:S04]  /*0360*/  FFMA R10, R9, -1.5707962512969970703, R0 ;  /* 0xbfc90fda090a7823 */ /* 0x000fc80000000000 */
[----:B------:R-:W-:Y:S01]  /*0370*/  FFMA R10, R9, -7.5497894158615963534e-08, R10 ;  /* 0xb3a22168090a7823 */ /* 0x000fe2000000000a */
[----:B-1----:R-:W-:Y:S01]  /*0380*/  @!P0 FMUL R7, R7, 4096 ;  /* 0x4580000007078820 */ /* 0x002fe20000400000 */
[----:B------:R-:W-:Y:S02]  /*0390*/  FSETP.GE.AND P0, PT, |R0|, 105615, PT ;  /* 0x47ce47800000780b */ /* 0x000fe40003f06200 */
[----:B------:R-:W-:Y:S01]  /*03a0*/  FFMA R9, R9, -5.3903029534742383927e-15, R10 ;  /* 0xa7c234c509097823 */ /* 0x000fe2000000000a */
[----:B------:R-:W-:-:S04]  /*03b0*/  FMUL R7, R7, 0.79788458347320556641 ;  /* 0x3f4c422a07077820 */ /* 0x000fc80000400000 */
[----:B------:R-:W-:-:S06]  /*03c0*/  FMUL R4, R4, R7 ;  /* 0x0000000704047220 */ /* 0x000fcc0000400000 */
[----:B------:R-:W-:Y:S05]  /*03d0*/  @!P0 BRA `(.L_x_121) ;  /* 0x0000000400788947 */ /* 0x000fea0003800000 */
        /* <DEDUP_REMOVED lines=11> */
.L_x_122:
        /* <DEDUP_REMOVED lines=65> */
.L_x_123:
        /* <DEDUP_REMOVED lines=18> */
.L_x_121:
[----:B------:R-:W-:Y:S01]  /*09c0*/  LOP3.LUT R11, R11, 0x3, RZ, 0xc0, !PT ;  /* 0x000000030b0b7812 */ /* 0x000fe200078ec0ff */
[----:B------:R-:W-:Y:S01]  /*09d0*/  IMAD.MOV.U32 R0, RZ, RZ, 0x3fc90fdb ;  /* 0x3fc90fdbff007424 */ /* 0x000fe200078e00ff */
[----:B------:R-:W-:Y:S01]  /*09e0*/  MOV R8, 0x37cbac00 ;  /* 0x37cbac0000087802 */ /* 0x000fe20000000f00 */
[----:B------:R-:W-:Y:S01]  /*09f0*/  IMAD.MOV.U32 R10, RZ, RZ, 0x3e2aaaa8 ;  /* 0x3e2aaaa8ff0a7424 */ /* 0x000fe200078e00ff */
[----:B------:R-:W-:-:S05]  /*0a00*/  I2FP.F32.U32 R11, R11 ;  /* 0x0000000b000b7245 */ /* 0x000fca0000201000 */
[----:B------:R-:W-:-:S04]  /*0a10*/  FFMA R0, R11, R0, -0.78539818525314331055 ;  /* 0xbf490fdb0b007423 */ /* 0x000fc80000000000 */
[----:B------:R-:W-:Y:S01]  /*0a20*/  FADD R0, R0, R9 ;  /* 0x0000000900007221 */ /* 0x000fe20000000000 */
[----:B------:R-:W-:-:S03]  /*0a30*/  MOV R9, 0x3c0885e4 ;  /* 0x3c0885e400097802 */ /* 0x000fc60000000f00 */
[----:B------:R-:W-:-:S06]  /*0a40*/  FMUL R5, R0, 0.63661974668502807617 ;  /* 0x3f22f98300057820 */ /* 0x000fcc0000400000 */
[----:B------:R-:W0:Y:S02]  /*0a50*/  F2I.NTZ R5, R5 ;  /* 0x0000000500057305 */ /* 0x000e240000203100 */
[----:B0-----:R-:W-:Y:S02]  /*0a60*/  I2FP.F32.S32 R7, R5 ;  /* 0x0000000500077245 */ /* 0x001fe40000201400 */
[C---:B------:R-:W-:Y:S02]  /*0a70*/  LOP3.LUT R6, R5.reuse, 0x1, RZ, 0xc0, !PT ;  /* 0x0000000105067812 */ /* 0x040fe400078ec0ff */
[----:B------:R-:W-:Y:S01]  /*0a80*/  IADD3 R5, PT, PT, R5, 0x1, RZ ;  /* 0x0000000105057810 */ /* 0x000fe20007ffe0ff */
[----:B------:R-:W-:Y:S01]  /*0a90*/  FFMA R0, R7, -1.5707962512969970703, R0 ;  /* 0xbfc90fda07007823 */ /* 0x000fe20000000000 */
[----:B------:R-:W-:Y:S02]  /*0aa0*/  ISETP.NE.U32.AND P0, PT, R6, 0x1, PT ;  /* 0x000000010600780c */ /* 0x000fe40003f05070 */
[----:B------:R-:W-:Y:S01]  /*0ab0*/  LOP3.LUT P1, RZ, R5, 0x2, RZ, 0xc0, !PT ;  /* 0x0000000205ff7812 */ /* 0x000fe2000782c0ff */
[----:B------:R-:W-:-:S04]  /*0ac0*/  FFMA R0, R7, -7.5497894158615963534e-08, R0 ;  /* 0xb3a2216807007823 */ /* 0x000fc80000000000 */
[C---:B------:R-:W-:Y:S01]  /*0ad0*/  FMUL R7, R0.reuse, R0 ;  /* 0x0000000000077220 */ /* 0x040fe20000400000 */
[----:B------:R-:W-:-:S03]  /*0ae0*/  FSEL R0, R0, 1, !P0 ;  /* 0x3f80000000007808 */ /* 0x000fc60004000000 */
[----:B------:R-:W-:Y:S01]  /*0af0*/  FFMA R6, R7, R8, -0.0013887860113754868507 ;  /* 0xbab607ed07067423 */ /* 0x000fe20000000008 */
[----:B------:R-:W-:Y:S01]  /*0b00*/  FSEL R8, R9, 0.041666727513074874878, !P0 ;  /* 0x3d2aaabb09087808 */ /* 0x000fe20004000000 */
[----:B------:R-:W-:Y:S01]  /*0b10*/  FFMA R5, R7, R0, RZ ;  /* 0x0000000007057223 */ /* 0x000fe200000000ff */
[----:B------:R-:W-:Y:S02]  /*0b20*/  FSEL R9, -R10, -0.4999999701976776123, !P0 ;  /* 0xbeffffff0a097808 */ /* 0x000fe40004000100 */
[----:B------:R-:W-:-:S05]  /*0b30*/  FSEL R6, R6, -0.00019574658654164522886, P0 ;  /* 0xb94d415306067808 */ /* 0x000fca0000000000 */
[----:B------:R-:W-:-:S04]  /*0b40*/  FFMA R6, R7, R6, R8 ;  /* 0x0000000607067223 */ /* 0x000fc80000000008 */
[----:B------:R-:W-:-:S04]  /*0b50*/  FFMA R6, R7, R6, R9 ;  /* 0x0000000607067223 */ /* 0x000fc80000000009 */
[----:B------:R-:W-:-:S04]  /*0b60*/  FFMA R5, R5, R6, R0 ;  /* 0x0000000605057223 */ /* 0x000fc80000000000 */
[----:B------:R-:W-:-:S04]  /*0b70*/  @P1 FADD R5, RZ, -R5 ;  /* 0x80000005ff051221 */ /* 0x000fc80000000000 */
[----:B------:R-:W-:-:S07]  /*0b80*/  FMUL R4, R4, R5 ;  /* 0x0000000504047220 */ /* 0x000fce0000400000 */
.L_x_120:
        /* <DEDUP_REMOVED lines=8> */
[----:B------:R-:W-:Y:S02]  /*0c10*/  LOP3.LUT R0, R0, 0xff800000, RZ, 0xc0, !PT ;  /* 0xff80000000007812 */ /* 0x000fe400078ec0ff */
[----:B------:R-:W-:-:S03]  /*0c20*/  MOV R8, 0x33dbe5ac ;  /* 0x33dbe5ac00087802 */ /* 0x000fc60000000f00 */
[----:B------:R-:W-:Y:S01]  /*0c30*/  IMAD.IADD R6, R5, 0x1, -R0 ;  /* 0x0000000105067824 */ /* 0x000fe200078e0a00 */
[----:B------:R-:W-:Y:S01]  /*0c40*/  I2FP.F32.S32 R0, R0 ;  /* 0x0000000000007245 */ /* 0x000fe20000201400 */
[C---:B------:R-:W-:Y:S02]  /*0c50*/  FFMA R8, R3.reuse, R8, -9.4943006843095645308e-06 ;  /* 0xb71f49b603087423 */ /* 0x040fe40000000008 */
[----:B------:R-:W-:Y:S02]  /*0c60*/  FADD R6, R6, -1 ;  /* 0xbf80000006067421 */ /* 0x000fe40000000000 */
[----:B------:R-:W-:Y:S01]  /*0c70*/  FFMA R0, R0, 1.1920928955078125e-07, R9 ;  /* 0x3400000000007823 */ /* 0x000fe20000000009 */
[----:B------:R-:W-:Y:S01]  /*0c80*/  FFMA R8, R3, R8, 0.00053860247135162353516 ;  /* 0x3a0d310003087423 */ /* 0x000fe20000000008 */
[----:B------:R-:W-:-:S03]  /*0c90*/  FFMA R7, R6, -R7, 0.14084610342979431152 ;  /* 0x3e1039f606077423 */ /* 0x000fc60000000807 */
[----:B------:R-:W-:Y:S01]  /*0ca0*/  FFMA R8, R3, R8, -0.016073968261480331421 ;  /* 0xbc83ad8e03087423 */ /* 0x000fe20000000008 */
[----:B------:R-:W-:-:S03]  /*0cb0*/  FFMA R7, R6, R7, -0.12148627638816833496 ;  /* 0xbdf8cdcc06077423 */ /* 0x000fc60000000007 */
[----:B------:R-:W-:Y:S01]  /*0cc0*/  FFMA R8, R3, R8, 0.17760601639747619629 ;  /* 0x3e35de5a03087423 */ /* 0x000fe20000000008 */
[----:B------:R-:W-:-:S03]  /*0cd0*/  FFMA R7, R6, R7, 0.13980610668659210205 ;  /* 0x3e0f295506077423 */ /* 0x000fc60000000007 */
[----:B------:R-:W-:Y:S01]  /*0ce0*/  FFMA R8, R3, R8, -0.073804296553134918213 ;  /* 0xbd9726b503087423 */ /* 0x000fe20000000008 */
[----:B------:R-:W-:-:S04]  /*0cf0*/  FFMA R7, R6, R7, -0.16684235632419586182 ;  /* 0xbe2ad8b906077423 */ /* 0x000fc80000000007 */
        /* <DEDUP_REMOVED lines=13> */
.L_x_118:
[----:B------:R-:W-:-:S13]  /*0dd0*/  FSETP.GTU.AND P0, PT, |R2|, 1.9256277084350585938, PT ;  /* 0x3ff67af80200780b */ /* 0x000fda0003f0c200 */
[----:B------:R-:W-:Y:S05]  /*0de0*/  @P0 BRA `(.L_x_125) ;  /* 0x0000000000440947 */ /* 0x000fea0003800000 */
[----:B------:R-:W-:Y:S02]  /*0df0*/  HFMA2 R3, -RZ, RZ, 1.2158203125, -9.3984375 ;  /* 0x3cddc8b3ff037431 */ /* 0x000fe400000001ff */
[----:B------:R-:W-:-:S04]  /*0e00*/  FADD R0, |R2|, -0.89357697963714599609 ;  /* 0xbf64c17602007421 */ /* 0x000fc80000000200 */
        /* <DEDUP_REMOVED lines=15> */
.L_x_125:
[----:B------:R-:W-:-:S13]  /*0f00*/  FSETP.GTU.AND P0, PT, |R2|, 5.5218648910522460938, PT ;  /* 0x40b0b31e0200780b */ /* 0x000fda0003f0c200 */
[----:B------:R-:W-:Y:S05]  /*0f10*/  @P0 BRA `(.L_x_126) ;  /* 0x0000000000380947 */ /* 0x000fea0003800000 */
[----:B------:R-:W-:Y:S01]  /*0f20*/  FADD R0, |R2|, -3.9576783180236816406 ;  /* 0xc07d4a9a02007421 */ /* 0x000fe20000000200 */
[----:B------:R-:W-:-:S03]  /*0f30*/  MOV R3, 0x3449dd3f ;  /* 0x3449dd3f00037802 */ /* 0x000fc60000000f00 */
        /* <DEDUP_REMOVED lines=12> */
.L_x_126:
[----:B------:R-:W-:-:S13]  /*1000*/  FSETP.GTU.AND P0, PT, |R2|, 8.65419769287109375, PT ;  /* 0x410a77980200780b */ /* 0x000fda0003f0c200 */
[----:B------:R-:W-:Y:S05]  /*1010*/  @P0 BRA `(.L_x_127) ;  /* 0x0000000000340947 */ /* 0x000fea0003800000 */
[----:B------:R-:W-:Y:S01]  /*1020*/  FADD R0, |R2|, -7.0860509872436523438 ;  /* 0xc0e2c0ee02007421 */ /* 0x000fe20000000200 */
[----:B------:R-:W-:-:S03]  /*1030*/  IMAD.MOV.U32 R3, RZ, RZ, 0x3510cebe ;  /* 0x3510cebeff037424 */ /* 0x000fc600078e00ff */
        /* <DEDUP_REMOVED lines=11> */
.L_x_127:
[----:B------:R-:W-:Y:S01]  /*10f0*/  FSETP.NEU.AND P0, PT, |R2|, +INF , PT ;  /* 0x7f8000000200780b */ /* 0x000fe20003f0d200 */
[----:B------:R-:W-:-:S12]  /*1100*/  HFMA2 R3, -RZ, RZ, 0, 0 ;  /* 0x00000000ff037431 */ /* 0x000fd800000001ff */
[----:B------:R-:W-:Y:S05]  /*1110*/  @!P0 BRA `(.L_x_124) ;  /* 0x0000000800548947 */ /* 0x000fea0003800000 */
[----:B------:R-:W0:Y:S01]  /*1120*/  MUFU.RCP R5, |R2| ;  /* 0x4000000200057308 */ /* 0x000e220000001000 */
[----:B------:R-:W-:Y:S02]  /*1130*/  MOV R0, 0x3f8ccd61 ;  /* 0x3f8ccd6100007802 */ /* 0x000fe40000000f00 */
[----:B------:R-:W-:Y:S01]  /*1140*/  FSETP.GEU.AND P0, PT, |R2|, 1.175494350822287508e-38, PT ;  /* 0x008000000200780b */ /* 0x000fe20003f0e200 */
[----:B0-----:R-:W-:-:S04]  /*1150*/  FMUL R7, R5, R5 ;  /* 0x0000000505077220 */ /* 0x001fc80000400000 */
[----:B------:R-:W-:-:S04]  /*1160*/  FFMA R0, R7, R0, -0.20393031835556030273 ;  /* 0xbe50d31c07007423 */ /* 0x000fc80000000000 */
[----:B------:R-:W-:-:S04]  /*1170*/  FFMA R0, R7, R0, 0.065077804028987884521 ;  /* 0x3d85478307007423 */ /* 0x000fc80000000000 */
[----:B------:R-:W-:-:S04]  /*1180*/  FFMA R3, R7, R0, -0.12499996274709701538 ;  /* 0xbdfffffb07037423 */ /* 0x000fc80000000000 */
[----:B------:R-:W-:Y:S01]  /*1190*/  FFMA R0, R5, R3, |R2| ;  /* 0x0000000305007223 */ /* 0x000fe20000000402 */
[----:B------:R-:W-:-:S03]  /*11a0*/  FMUL R3, |R2|, 16777216 ;  /* 0x4b80000002037820 */ /* 0x000fc60000400200 */
[----:B------:R-:W-:Y:S02]  /*11b0*/  FMUL R4, R0, 0.63661974668502807617 ;  /* 0x3f22f98300047820 */ /* 0x000fe40000400000 */
[----:B------:R-:W-:Y:S01]  /*11c0*/  FSEL R9, R3, |R2|, !P0 ;  /* 0x4000000203097208 */ /* 0x000fe20004000000 */
[----:B------:R-:W-:Y:S01]  /*11d0*/  IMAD.MOV.U32 R3, RZ, RZ, 0x3ecc69f3 ;  /* 0x3ecc69f3ff037424 */ /* 0x000fe200078e00ff */
[----:B------:R-:W0:Y:S03]  /*11e0*/  F2I.NTZ R8, R4 ;  /* 0x0000000400087305 */ /* 0x000e260000203100 */
[----:B------:R-:W-:-:S04]  /*11f0*/  FFMA R3, R7, -R3, 0.10197055339813232422 ;  /* 0x3dd0d5f007037423 */ /* 0x000fc80000000803 */
[C---:B------:R-:W-:Y:S01]  /*1200*/  FFMA R3, R7.reuse, R3, -0.062492687255144119263 ;  /* 0xbd7ff85507037423 */ /* 0x040fe20000000003 */
[----:B------:R-:W1:Y:S03]  /*1210*/  MUFU.RSQ R10, R9 ;  /* 0x00000009000a7308 */ /* 0x000e660000001400 */
[----:B------:R-:W-:Y:S01]  /*1220*/  FFMA R3, R7, R3, 1 ;  /* 0x3f80000007037423 */ /* 0x000fe20000000003 */
[----:B0-----:R-:W-:-:S05]  /*1230*/  I2FP.F32.S32 R5, R8 ;  /* 0x0000000800057245 */ /* 0x001fca0000201400 */
[----:B------:R-:W-:-:S04]  /*1240*/  FFMA R6, R5, -1.5707962512969970703, R0 ;  /* 0xbfc90fda05067823 */ /* 0x000fc80000000000 */
[C---:B------:R-:W-:Y:S01]  /*1250*/  FFMA R6, R5.reuse, -7.5497894158615963534e-08, R6 ;  /* 0xb3a2216805067823 */ /* 0x040fe20000000006 */
        /* <DEDUP_REMOVED lines=17> */
.L_x_129:
        /* <DEDUP_REMOVED lines=42> */
[----:B------:R-:W-:Y:S01]  /*1610*/  @P2 MOV R6, R14 ;  /* 0x0000000e00062202 */ /* 0x000fe20000000f00 */
[----:B------:R-:W-:Y:S01]  /*1620*/  @P1 IMAD.MOV.U32 R6, RZ, RZ, R15 ;  /* 0x000000ffff061224 */ /* 0x000fe200078e000f */
[----:B------:R-:W-:-:S02]  /*1630*/  @P0 MOV R6, R16 ;  /* 0x0000001000060202 */ /* 0x000fc40000000f00 */
[----:B------:R-:W-:Y:S02]  /*1640*/  @P1 MOV R7, R14 ;  /* 0x0000000e00071202 */ /* 0x000fe40000000f00 */
[----:B------:R-:W-:Y:S01]  /*1650*/  @P3 MOV R6, R17 ;  /* 0x0000001100063202 */ /* 0x000fe20000000f00 */
[----:B------:R-:W-:Y:S01]  /*1660*/  @P5 IMAD.MOV.U32 R6, RZ, RZ, R4 ;  /* 0x000000ffff065224 */ /* 0x000fe200078e0004 */
[----:B------:R-:W-:Y:S01]  /*1670*/  @P0 MOV R7, R15 ;  /* 0x0000000f00070202 */ /* 0x000fe20000000f00 */
[----:B------:R-:W-:Y:S01]  /*1680*/  @P3 IMAD.MOV.U32 R7, RZ, RZ, R16 ;  /* 0x000000ffff073224 */ /* 0x000fe200078e0010 */
[----:B------:R-:W-:Y:S02]  /*1690*/  @P5 MOV R7, R17 ;  /* 0x0000001100075202 */ /* 0x000fe40000000f00 */
[----:B------:R-:W-:Y:S02]  /*16a0*/  @P4 MOV R7, R4 ;  /* 0x0000000400074202 */ /* 0x000fe40000000f00 */
[----:B------:R-:W-:Y:S01]  /*16b0*/  MOV R8, R6 ;  /* 0x0000000600087202 */ /* 0x000fe20000000f00 */
[----:B------:R-:W-:Y:S06]  /*16c0*/  @!P6 BRA `(.L_x_130) ;  /* 0x00000000002ce947 */ /* 0x000fec0003800000 */
[----:B------:R-:W-:Y:S01]  /*16d0*/  @P2 IMAD.MOV.U32 R6, RZ, RZ, R10 ;  /* 0x000000ffff062224 */ /* 0x000fe200078e000a */
[----:B------:R-:W-:Y:S02]  /*16e0*/  @P1 MOV R6, R13 ;  /* 0x0000000d00061202 */ /* 0x000fe40000000f00 */
[----:B------:R-:W-:Y:S01]  /*16f0*/  @P0 MOV R6, R14 ;  /* 0x0000000e00060202 */ /* 0x000fe20000000f00 */
[----:B------:R-:W-:Y:S01]  /*1700*/  @P3 IMAD.MOV.U32 R6, RZ, RZ, R15 ;  /* 0x000000ffff063224 */ /* 0x000fe200078e000f */
[----:B------:R-:W-:Y:S02]  /*1710*/  ISETP.EQ.AND P0, PT, R9, 0x8, PT ;  /* 0x000000080900780c */ /* 0x000fe40003f02270 */
[----:B------:R-:W-:Y:S02]  /*1720*/  @P5 MOV R6, R16 ;  /* 0x0000001000065202 */ /* 0x000fe40000000f00 */
[----:B------:R-:W-:Y:S02]  /*1730*/  @P4 MOV R6, R17 ;  /* 0x0000001100064202 */ /* 0x000fe40000000f00 */
[----:B------:R-:W-:-:S04]  /*1740*/  LOP3.LUT R5, R5, 0x1f, RZ, 0xc0, !PT ;  /* 0x0000001f05057812 */ /* 0x000fc800078ec0ff */
[----:B------:R-:W-:-:S03]  /*1750*/  SHF.L.W.U32.HI R8, R7, R5, R8 ;  /* 0x0000000507087219 */ /* 0x000fc60000010e08 */
[----:B------:R-:W-:-:S05]  /*1760*/  @P0 IMAD.MOV.U32 R6, RZ, RZ, R4 ;  /* 0x000000ffff060224 */ /* 0x000fca00078e0004 */
[----:B------:R-:W-:-:S07]  /*1770*/  SHF.L.W.U32.HI R7, R6, R5, R7 ;  /* 0x0000000506077219 */ /* 0x000fce0000010e07 */
.L_x_130:
        /* <DEDUP_REMOVED lines=18> */
.L_x_128:
[----:B------:R-:W-:Y:S02]  /*18a0*/  LOP3.LUT R8, R8, 0x3, RZ, 0xc0, !PT ;  /* 0x0000000308087812 */ /* 0x000fe400078ec0ff */
[----:B------:R-:W-:Y:S02]  /*18b0*/  MOV R5, 0x3fc90fdb ;  /* 0x3fc90fdb00057802 */ /* 0x000fe40000000f00 */
[----:B------:R-:W-:Y:S02]  /*18c0*/  I2FP.F32.U32 R8, R8 ;  /* 0x0000000800087245 */ /* 0x000fe40000201000 */
[----:B------:R-:W-:-:S03]  /*18d0*/  MOV R9, 0x3e2aaaa8 ;  /* 0x3e2aaaa800097802 */ /* 0x000fc60000000f00 */
[----:B------:R-:W-:Y:S01]  /*18e0*/  FFMA R5, R8, R5, -2.3561944961547851562 ;  /* 0xc016cbe408057423 */ /* 0x000fe20000000005 */
[----:B------:R-:W-:-:S03]  /*18f0*/  IMAD.MOV.U32 R8, RZ, RZ, 0x3c0885e4 ;  /* 0x3c0885e4ff087424 */ /* 0x000fc600078e00ff */
        /* <DEDUP_REMOVED lines=23> */
.L_x_124:
[----:B------:R-:W0:Y:S01]  /*1a70*/  LDC.64 R4, c[0x0][0x380] ;  /* 0x0000e000ff047b82 */ /* 0x000e220000000a00 */
[----:B------:R-:W-:-:S04]  /*1a80*/  FSETP.GEU.AND P0, PT, R2, RZ, PT ;  /* 0x000000ff0200720b */ /* 0x000fc80003f0e000 */
[----:B------:R-:W-:-:S05]  /*1a90*/  FSEL R3, R3, +QNAN , P0 ;  /* 0x7fffffff03037808 */ /* 0x000fca0000000000 */
[----:B0-----:R-:W-:Y:S01]  /*1aa0*/  STG.E desc[UR6][R4.64], R3 ;  /* 0x0000000304007986 */ /* 0x001fe2000c101906 */
[----:B------:R-:W-:Y:S05]  /*1ab0*/  EXIT ;  /* 0x000000000000794d */ /* 0x000fea0003800000 */
.L_x_131:
        /* <DEDUP_REMOVED lines=12> */
.L_x_260:


//--------------------- .text._Z7_rnormfPfiPKf    --------------------------
	.section	.text._Z7_rnormfPfiPKf,"ax",@progbits
	.align	128
        .global         _Z7_rnormfPfiPKf
        .type           _Z7_rnormfPfiPKf,@function
        .size           _Z7_rnormfPfiPKf,(.L_x_261 - _Z7_rnormfPfiPKf)
        .other          _Z7_rnormfPfiPKf,@"STO_CUDA_ENTRY STV_DEFAULT"
_Z7_rnormfPfiPKf:
.text._Z7_rnormfPfiPKf:
[----:B------:R-:W-:Y:S08]  /*0000*/  LDC R1, c[0x0][0x37c] ;  /* 0x0000df00ff017b82 */ /* 0x000ff00000000800 */
[----:B------:R-:W0:Y:S01]  /*0010*/  LDC.64 R4, c[0x0][0x390] ;  /* 0x0000e400ff047b82 */ /* 0x000e220000000a00 */
[----:B------:R-:W0:Y:S07]  /*0020*/  LDCU.64 UR6, c[0x0][0x358] ;  /* 0x00006b00ff0677ac */ /* 0x000e2e0008000a00 */
[----:B------:R-:W1:Y:S01]  /*0030*/  LDC R2, c[0x0][0x388] ;  /* 0x0000e200ff027b82 */ /* 0x000e620000000800 */
[----:B0-----:R-:W2:Y:S01]  /*0040*/  LDG.E R4, desc[UR6][R4.64] ;  /* 0x0000000604047981 */ /* 0x001ea2000c1e1900 */
[----:B-1----:R-:W-:Y:S01]  /*0050*/  ISETP.GE.AND P0, PT, R2, 0x2, PT ;  /* 0x000000020200780c */ /* 0x002fe20003f06270 */
[----:B--2---:R-:W-:-:S12]  /*0060*/  FADD R0, |R4|, -RZ ;  /* 0x800000ff04007221 */ /* 0x004fd80000000200 */
[----:B------:R-:W-:Y:S05]  /*0070*/  @!P0 BRA `(.L_x_132) ;  /* 0x0000000400788947 */ /* 0x000fea0003800000 */
[----:B------:R-:W-:Y:S02]  /*0080*/  VIADD R3, R2, 0xfffffffe ;  /* 0xfffffffe02037836 */ /* 0x000fe40000000000 */
[----:B------:R-:W-:-:S03]  /*0090*/  IMAD.MOV.U32 R6, RZ, RZ, 0x1 ;  /* 0x00000001ff067424 */ /* 0x000fc600078e00ff */
[----:B------:R-:W-:Y:S01]  /*00a0*/  ISETP.GE.U32.AND P0, PT, R3, 0xf, PT ;  /* 0x0000000f0300780c */ /* 0x000fe20003f06070 */
[----:B------:R-:W-:-:S05]  /*00b0*/  VIADD R3, R2, 0xffffffff ;  /* 0xffffffff02037836 */ /* 0x000fca0000000000 */
[----:B------:R-:W-:-:S07]  /*00c0*/  LOP3.LUT R22, R3, 0xf, RZ, 0xc0, !PT ;  /* 0x0000000f03167812 */ /* 0x000fce00078ec0ff */
[----:B------:R-:W-:Y:S05]  /*00d0*/  @!P0 BRA `(.L_x_133) ;  /* 0x0000000000a08947 */ /* 0x000fea0003800000 */
[----:B------:R-:W0:Y:S01]  /*00e0*/  LDCU.64 UR4, c[0x0][0x390] ;  /* 0x00007200ff0477ac */ /* 0x000e220008000a00 */
[----:B------:R-:W-:Y:S01]  /*00f0*/  LOP3.LUT R8, R3, 0xfffffff0, RZ, 0xc0, !PT ;  /* 0xfffffff003087812 */ /* 0x000fe200078ec0ff */
[----:B------:R-:W-:-:S04]  /*0100*/  IMAD.MOV.U32 R6, RZ, RZ, RZ ;  /* 0x000000ffff067224 */ /* 0x000fc800078e00ff */
[----:B------:R-:W-:Y:S01]  /*0110*/  IMAD.MOV R8, RZ, RZ, -R8 ;  /* 0x000000ffff087224 */ /* 0x000fe200078e0a08 */
[----:B0-----:R-:W-:-:S04]  /*0120*/  UIADD3 UR4, UP0, UPT, UR4, 0x20, URZ ;  /* 0x0000002004047890 */ /* 0x001fc8000ff1e0ff */
[----:B------:R-:W-:Y:S02]  /*0130*/  UIADD3.X UR5, UPT, UPT, URZ, UR5, URZ, UP0, !UPT ;  /* 0x00000005ff057290 */ /* 0x000fe400087fe4ff */
[----:B------:R-:W-:-:S04]  /*0140*/  IMAD.U32 R13, RZ, RZ, UR4 ;  /* 0x00000004ff0d7e24 */ /* 0x000fc8000f8e00ff */
[----:B------:R-:W-:-:S07]  /*0150*/  MOV R5, UR5 ;  /* 0x0000000500057c02 */ /* 0x000fce0008000f00 */
.L_x_134:
[----:B------:R-:W-:-:S05]  /*0160*/  IMAD.MOV.U32 R4, RZ, RZ, R13 ;  /* 0x000000ffff047224 */ /* 0x000fca00078e000d */
[----:B------:R-:W2:Y:S04]  /*0170*/  LDG.E R11, desc[UR6][R4.64+-0x1c] ;  /* 0xffffe406040b7981 */ /* 0x000ea8000c1e1900 */
[----:B------:R-:W2:Y:S04]  /*0180*/  LDG.E R13, desc[UR6][R4.64+-0x18] ;  /* 0xffffe806040d7981 */ /* 0x000ea8000c1e1900 */
[----:B------:R-:W3:Y:S04]  /*0190*/  LDG.E R14, desc[UR6][R4.64+-0x14] ;  /* 0xffffec06040e7981 */ /* 0x000ee8000c1e1900 */
[----:B------:R-:W3:Y:S04]  /*01a0*/  LDG.E R15, desc[UR6][R4.64+-0x10] ;  /* 0xfffff006040f7981 */ /* 0x000ee8000c1e1900 */
[----:B------:R-:W4:Y:S04]  /*01b0*/  LDG.E R16, desc[UR6][R4.64+-0xc] ;  /* 0xfffff40604107981 */ /* 0x000f28000c1e1900 */
[----:B------:R-:W4:Y:S04]  /*01c0*/  LDG.E R17, desc[UR6][R4.64+-0x8] ;  /* 0xfffff80604117981 */ /* 0x000f28000c1e1900 */
[----:B------:R-:W5:Y:S04]  /*01d0*/  LDG.E R18, desc[UR6][R4.64+-0x4] ;  /* 0xfffffc0604127981 */ /* 0x000f68000c1e1900 */
        /* <DEDUP_REMOVED lines=8> */
[----:B------:R0:W5:Y:S01]  /*0260*/  LDG.E R7, desc[UR6][R4.64+0x20] ;  /* 0x0000200604077981 */ /* 0x000162000c1e1900 */
[----:B------:R-:W-:-:S02]  /*0270*/  VIADD R8, R8, 0x10 ;  /* 0x0000001008087836 */ /* 0x000fc40000000000 */
[----:B------:R-:W-:-:S03]  /*0280*/  VIADD R6, R6, 0x10 ;  /* 0x0000001006067836 */ /* 0x000fc60000000000 */
[----:B------:R-:W-:Y:S02]  /*0290*/  ISETP.NE.AND P0, PT, R8, RZ, PT ;  /* 0x000000ff0800720c */ /* 0x000fe40003f05270 */
[----:B--2---:R-:W-:Y:S02]  /*02a0*/  FMNMX3 R11, |R11|, R0, |R13|, !PT ;  /* 0x000000000b0b7276 */ /* 0x004fe4000780060d */
[----:B------:R-:W-:-:S05]  /*02b0*/  IADD3 R13, P1, PT, R4, 0x40, RZ ;  /* 0x00000040040d7810 */ /* 0x000fca0007f3e0ff */
[----:B0-----:R-:W-:Y:S01]  /*02c0*/  IMAD.X R5, RZ, RZ, R5, P1 ;  /* 0x000000ffff057224 */ /* 0x001fe200008e0605 */
[----:B---3--:R-:W-:-:S04]  /*02d0*/  FMNMX3 R11, |R14|, R11, |R15|, !PT ;  /* 0x0000000b0e0b7276 */ /* 0x008fc8000780060f */
[----:B----4-:R-:W-:-:S04]  /*02e0*/  FMNMX3 R11, |R16|, R11, |R17|, !PT ;  /* 0x0000000b100b7276 */ /* 0x010fc80007800611 */
[----:B-----5:R-:W-:-:S04]  /*02f0*/  FMNMX3 R11, |R18|, R11, |R19|, !PT ;  /* 0x0000000b120b7276 */ /* 0x020fc80007800613 */
[----:B------:R-:W-:-:S04]  /*0300*/  FMNMX3 R11, |R20|, R11, |R21|, !PT ;  /* 0x0000000b140b7276 */ /* 0x000fc80007800615 */
[----:B------:R-:W-:-:S04]  /*0310*/  FMNMX3 R11, |R24|, R11, |R23|, !PT ;  /* 0x0000000b180b7276 */ /* 0x000fc80007800617 */
[----:B------:R-:W-:-:S04]  /*0320*/  FMNMX3 R9, |R12|, R11, |R9|, !PT ;  /* 0x0000000b0c097276 */ /* 0x000fc80007800609 */
[----:B------:R-:W-:Y:S01]  /*0330*/  FMNMX3 R0, |R10|, R9, |R7|, !PT ;  /* 0x000000090a007276 */ /* 0x000fe20007800607 */
[----:B------:R-:W-:Y:S06]  /*0340*/  @P0 BRA `(.L_x_134) ;  /* 0xfffffffc00840947 */ /* 0x000fec000383ffff */
[----:B------:R-:W-:-:S07]  /*0350*/  VIADD R6, R6, 0x1 ;  /* 0x0000000106067836 */ /* 0x000fce0000000000 */
.L_x_133:
[----:B------:R-:W-:-:S13]  /*0360*/  ISETP.NE.AND P0, PT, R22, RZ, PT ;  /* 0x000000ff1600720c */ /* 0x000fda0003f05270 */
[----:B------:R-:W-:Y:S05]  /*0370*/  @!P0 BRA `(.L_x_132) ;  /* 0x0000000000b88947 */ /* 0x000fea0003800000 */
[----:B------:R-:W-:Y:S02]  /*0380*/  ISETP.GE.U32.AND P0, PT, R22, 0x8, PT ;  /* 0x000000081600780c */ /* 0x000fe40003f06070 */
[----:B------:R-:W-:-:S04]  /*0390*/  LOP3.LUT R15, R3, 0x7, RZ, 0xc0, !PT ;  /* 0x00000007030f7812 */ /* 0x000fc800078ec0ff */
[----:B------:R-:W-:-:S07]  /*03a0*/  ISETP.NE.AND P1, PT, R15, RZ, PT ;  /* 0x000000ff0f00720c */ /* 0x000fce0003f25270 */
[----:B------:R-:W-:Y:S06]  /*03b0*/  @!P0 BRA `(.L_x_135) ;  /* 0x00000000003c8947 */ /* 0x000fec0003800000 */
[----:B------:R-:W0:Y:S02]  /*03c0*/  LDC.64 R4, c[0x0][0x390] ;  /* 0x0000e400ff047b82 */ /* 0x000e240000000a00 */
[----:B0-----:R-:W-:-:S05]  /*03d0*/  IMAD.WIDE.U32 R4, R6, 0x4, R4 ;  /* 0x0000000406047825 */ /* 0x001fca00078e0004 */
[----:B------:R-:W2:Y:S04]  /*03e0*/  LDG.E R7, desc[UR6][R4.64] ;  /* 0x0000000604077981 */ /* 0x000ea8000c1e1900 */
[----:B------:R-:W2:Y:S04]  /*03f0*/  LDG.E R8, desc[UR6][R4.64+0x4] ;  /* 0x0000040604087981 */ /* 0x000ea8000c1e1900 */
[----:B------:R-:W3:Y:S04]  /*0400*/  LDG.E R10, desc[UR6][R4.64+0x8] ;  /* 0x00000806040a7981 */ /* 0x000ee8000c1e1900 */
[----:B------:R-:W3:Y:S04]  /*0410*/  LDG.E R9, desc[UR6][R4.64+0xc] ;  /* 0x00000c0604097981 */ /* 0x000ee8000c1e1900 */
[----:B------:R-:W4:Y:S04]  /*0420*/  LDG.E R12, desc[UR6][R4.64+0x10] ;  /* 0x00001006040c7981 */ /* 0x000f28000c1e1900 */
[----:B------:R-:W4:Y:S04]  /*0430*/  LDG.E R11, desc[UR6][R4.64+0x14] ;  /* 0x00001406040b7981 */ /* 0x000f28000c1e1900 */
[----:B------:R-:W5:Y:S04]  /*0440*/  LDG.E R14, desc[UR6][R4.64+0x18] ;  /* 0x00001806040e7981 */ /* 0x000f68000c1e1900 */
[----:B------:R-:W5:Y:S01]  /*0450*/  LDG.E R13, desc[UR6][R4.64+0x1c] ;  /* 0x00001c06040d7981 */ /* 0x000f62000c1e1900 */
[----:B------:R-:W-:Y:S01]  /*0460*/  VIADD R6, R6, 0x8 ;  /* 0x0000000806067836 */ /* 0x000fe20000000000 */
[----:B--2---:R-:W-:-:S04]  /*0470*/  FMNMX3 R7, |R7|, R0, |R8|, !PT ;  /* 0x0000000007077276 */ /* 0x004fc80007800608 */
[----:B---3--:R-:W-:-:S04]  /*0480*/  FMNMX3 R7, |R10|, R7, |R9|, !PT ;  /* 0x000000070a077276 */ /* 0x008fc80007800609 */
[----:B----4-:R-:W-:-:S04]  /*0490*/  FMNMX3 R7, |R12|, R7, |R11|, !PT ;  /* 0x000000070c077276 */ /* 0x010fc8000780060b */
[----:B-----5:R-:W-:-:S07]  /*04a0*/  FMNMX3 R0, |R14|, R7, |R13|, !PT ;  /* 0x000000070e007276 */ /* 0x020fce000780060d */
.L_x_135:
        /* <DEDUP_REMOVED lines=10> */
[----:B------:R-:W3:Y:S01]  /*0550*/  LDG.E R10, desc[UR6][R4.64+0xc] ;  /* 0x00000c06040a7981 */ /* 0x000ee2000c1e1900 */
[----:B------:R-:W-:-:S02]  /*0560*/  IADD3 R6, PT, PT, R6, 0x4, RZ ;  /* 0x0000000406067810 */ /* 0x000fc40007ffe0ff */
[----:B--2---:R-:W-:-:S04]  /*0570*/  FMNMX3 R0, |R7|, R0, |R8|, !PT ;  /* 0x0000000007007276 */ /* 0x004fc80007800608 */
[----:B---3--:R-:W-:-:S07]  /*0580*/  FMNMX3 R0, |R9|, R0, |R10|, !PT ;  /* 0x0000000009007276 */ /* 0x008fce000780060a */
.L_x_136:
[----:B------:R-:W-:Y:S05]  /*0590*/  @!P1 BRA `(.L_x_132) ;  /* 0x0000000000309947 */ /* 0x000fea0003800000 */
[----:B------:R-:W0:Y:S01]  /*05a0*/  LDC.64 R4, c[0x0][0x390] ;  /* 0x0000e400ff047b82 */ /* 0x000e220000000a00 */
[----:B------:R-:W-:Y:S02]  /*05b0*/  IMAD.MOV R3, RZ, RZ, -R3 ;  /* 0x000000ffff037224 */ /* 0x000fe400078e0a03 */
[----:B0-----:R-:W-:-:S07]  /*05c0*/  IMAD.WIDE.U32 R6, R6, 0x4, R4 ;  /* 0x0000000406067825 */ /* 0x001fce00078e0004 */
.L_x_137:
[----:B------:R-:W-:Y:S02]  /*05d0*/  IMAD.MOV.U32 R5, RZ, RZ, R7 ;  /* 0x000000ffff057224 */ /* 0x000fe400078e0007 */
[----:B------:R-:W-:-:S05]  /*05e0*/  IMAD.MOV.U32 R4, RZ, RZ, R6 ;  /* 0x000000ffff047224 */ /* 0x000fca00078e0006 */
[----:B------:R-:W2:Y:S01]  /*05f0*/  LDG.E R5, desc[UR6][R4.64] ;  /* 0x0000000604057981 */ /* 0x000ea2000c1e1900 */
[----:B------:R-:W-:Y:S01]  /*0600*/  VIADD R3, R3, 0x1 ;  /* 0x0000000103037836 */ /* 0x000fe20000000000 */
[----:B------:R-:W-:-:S04]  /*0610*/  IADD3 R6, P1, PT, R6, 0x4, RZ ;  /* 0x0000000406067810 */ /* 0x000fc80007f3e0ff */
[----:B------:R-:W-:Y:S01]  /*0620*/  ISETP.NE.AND P0, PT, R3, RZ, PT ;  /* 0x000000ff0300720c */ /* 0x000fe20003f05270 */
[----:B------:R-:W-:Y:S01]  /*0630*/  IMAD.X R7, RZ, RZ, R7, P1 ;  /* 0x000000ffff077224 */ /* 0x000fe200008e0607 */
[----:B--2---:R-:W-:-:S11]  /*0640*/  FMNMX R0, |R5|, R0, !PT ;  /* 0x0000000005007209 */ /* 0x004fd60007800200 */
[----:B------:R-:W-:Y:S05]  /*0650*/  @P0 BRA `(.L_x_137) ;  /* 0xfffffffc00dc0947 */ /* 0x000fea000383ffff */
.L_x_132:
[----:B------:R-:W-:Y:S01]  /*0660*/  ISETP.GE.AND P0, PT, R2, 0x1, PT ;  /* 0x000000010200780c */ /* 0x000fe20003f06270 */
[----:B------:R-:W-:Y:S01]  /*0670*/  IMAD.MOV.U32 R9, RZ, RZ, RZ ;  /* 0x000000ffff097224 */ /* 0x000fe200078e00ff */
[----:B------:R-:W-:-:S04]  /*0680*/  LOP3.LUT R3, R0, 0xfe000000, RZ, 0xc0, !PT ;  /* 0xfe00000000037812 */ /* 0x000fc800078ec0ff */
[----:B------:R-:W-:-:S05]  /*0690*/  LOP3.LUT R3, R3, 0x7e800000, RZ, 0x3c, !PT ;  /* 0x7e80000003037812 */ /* 0x000fca00078e3cff */
[----:B------:R-:W-:Y:S02]  /*06a0*/  FMUL R6, R3, R0 ;  /* 0x0000000003067220 */ /* 0x000fe40000400000 */
[----:B------:R-:W-:Y:S05]  /*06b0*/  @!P0 BRA `(.L_x_138) ;  /* 0x00000008008c8947 */ /* 0x000fea0003800000 */
[C---:B------:R-:W-:Y:S01]  /*06c0*/  ISETP.GE.U32.AND P0, PT, R2.reuse, 0x8, PT ;  /* 0x000000080200780c */ /* 0x040fe20003f06070 */
[----:B------:R-:W-:Y:S01]  /*06d0*/  HFMA2 R7, -RZ, RZ, 0, 0 ;  /* 0x00000000ff077431 */ /* 0x000fe200000001ff */
[----:B------:R-:W-:Y:S02]  /*06e0*/  LOP3.LUT R23, R2, 0x7, RZ, 0xc0, !PT ;  /* 0x0000000702177812 */ /* 0x000fe400078ec0ff */
[----:B------:R-:W-:Y:S02]  /*06f0*/  CS2R R8, SRZ ;  /* 0x0000000000087805 */ /* 0x000fe4000001ff00 */
[----:B------:R-:W-:-:S07]  /*0700*/  ISETP.NE.AND P6, PT, R23, RZ, PT ;  /* 0x000000ff1700720c */ /* 0x000fce0003fc5270 */
[----:B------:R-:W-:Y:S06]  /*0710*/  @!P0 BRA `(.L_x_139) ;  /* 0x0000000400388947 */ /* 0x000fec0003800000 */
[----:B------:R-:W0:Y:S01]  /*0720*/  LDCU.64 UR4, c[0x0][0x390] ;  /* 0x00007200ff0477ac */ /* 0x000e220008000a00 */
[----:B------:R-:W-:Y:S02]  /*0730*/  LOP3.LUT R7, R2, 0x7ffffff8, RZ, 0xc0, !PT ;  /* 0x7ffffff802077812 */ /* 0x000fe400078ec0ff */
[----:B------:R-:W-:Y:S01]  /*0740*/  CS2R R8, SRZ ;  /* 0x0000000000087805 */ /* 0x000fe2000001ff00 */
[----:B0-----:R-:W-:-:S04]  /*0750*/  UIADD3 UR4, UP0, UPT, UR4, 0x10, URZ ;  /* 0x0000001004047890 */ /* 0x001fc8000ff1e0ff */
[----:B------:R-:W-:Y:S02]  /*0760*/  UIADD3.X UR5, UPT, UPT, URZ, UR5, URZ, UP0, !UPT ;  /* 0x00000005ff057290 */ /* 0x000fe400087fe4ff */
[----:B------:R-:W-:Y:S01]  /*0770*/  IMAD.U32 R4, RZ, RZ, UR4 ;  /* 0x00000004ff047e24 */ /* 0x000fe2000f8e00ff */
[----:B------:R-:W-:-:S03]  /*0780*/  UMOV UR4, URZ ;  /* 0x000000ff00047c82 */ /* 0x000fc60008000000 */
[----:B------:R-:W-:-:S07]  /*0790*/  IMAD.U32 R5, RZ, RZ, UR5 ;  /* 0x00000005ff057e24 */ /* 0x000fce000f8e00ff */
.L_x_140:
[----:B------:R-:W2:Y:S04]  /*07a0*/  LDG.E R14, desc[UR6][R4.64+-0x10] ;  /* 0xfffff006040e7981 */ /* 0x000ea8000c1e1900 */
[----:B------:R-:W3:Y:S04]  /*07b0*/  LDG.E R16, desc[UR6][R4.64+-0xc] ;  /* 0xfffff40604107981 */ /* 0x000ee8000c1e1900 */
[----:B------:R-:W4:Y:S04]  /*07c0*/  LDG.E R18, desc[UR6][R4.64+-0x8] ;  /* 0xfffff80604127981 */ /* 0x000f28000c1e1900 */
[----:B------:R-:W5:Y:S04]  /*07d0*/  LDG.E R20, desc[UR6][R4.64+-0x4] ;  /* 0xfffffc0604147981 */ /* 0x000f68000c1e1900 */
[----:B------:R-:W5:Y:S04]  /*07e0*/  LDG.E R22, desc[UR6][R4.64] ;  /* 0x0000000604167981 */ /* 0x000f68000c1e1900 */
[----:B------:R-:W5:Y:S04]  /*07f0*/  LDG.E R24, desc[UR6][R4.64+0x4] ;  /* 0x0000040604187981 */ /* 0x000f68000c1e1900 */
[----:B------:R-:W5:Y:S04]  /*0800*/  LDG.E R12, desc[UR6][R4.64+0x8] ;  /* 0x00000806040c7981 */ /* 0x000f68000c1e1900 */
[----:B------:R-:W5:Y:S01]  /*0810*/  LDG.E R10, desc[UR6][R4.64+0xc] ;  /* 0x00000c06040a7981 */ /* 0x000f62000c1e1900 */
[C---:B------:R-:W-:Y:S01]  /*0820*/  ISETP.NE.AND P5, PT, R8.reuse, UR4, PT ;  /* 0x0000000408007c0c */ /* 0x040fe2000bfa5270 */
[----:B------:R-:W-:Y:S01]  /*0830*/  UIADD3 UR5, UPT, UPT, UR4, 0x1, URZ ;  /* 0x0000000104057890 */ /* 0x000fe2000fffe0ff */
[----:B--2---:R-:W-:Y:S01]  /*0840*/  FMUL R11, R3, |R14| ;  /* 0x4000000e030b7220 */ /* 0x004fe20000400000 */
[----:B------:R-:W-:-:S02]  /*0850*/  VIADD R14, R8, 0x1 ;  /* 0x00000001080e7836 */ /* 0x000fc40000000000 */
[----:B---3--:R-:W-:Y:S02]  /*0860*/  FMUL R13, R3, |R16| ;  /* 0x40000010030d7220 */ /* 0x008fe40000400000 */
[----:B------:R-:W-:Y:S01]  /*0870*/  FSETP.NEU.OR P5, PT, R11, R6, P5 ;  /* 0x000000060b00720b */ /* 0x000fe20002fad400 */
[C---:B----4-:R-:W-:Y:S01]  /*0880*/  FMUL R15, R3.reuse, |R18| ;  /* 0x40000012030f7220 */ /* 0x050fe20000400000 */
[C---:B-----5:R-:W-:Y:S01]  /*0890*/  FMUL R17, R3.reuse, |R20| ;  /* 0x4000001403117220 */ /* 0x060fe20000400000 */
[----:B------:R-:W-:-:S10]  /*08a0*/  FMUL R19, R3, |R22| ;  /* 0x4000001603137220 */ /* 0x000fd40000400000 */
[----:B------:R-:W-:Y:S02]  /*08b0*/  @!P5 IMAD.MOV R14, RZ, RZ, R8 ;  /* 0x000000ffff0ed224 */ /* 0x000fe400078e0208 */
[----:B------:R-:W-:Y:S02]  /*08c0*/  FMUL R21, R3, |R24| ;  /* 0x4000001803157220 */ /* 0x000fe40000400000 */
[C---:B------:R-:W-:Y:S01]  /*08d0*/  VIADD R8, R14.reuse, 0x1 ;  /* 0x000000010e087836 */ /* 0x040fe20000000000 */
[----:B------:R-:W-:Y:S01]  /*08e0*/  ISETP.NE.AND P4, PT, R14, UR5, PT ;  /* 0x000000050e007c0c */ /* 0x000fe2000bf85270 */
[----:B------:R-:W-:-:S03]  /*08f0*/  UIADD3 UR5, UPT, UPT, UR4, 0x2, URZ ;  /* 0x0000000204057890 */ /* 0x000fc6000fffe0ff */
[----:B------:R-:W-:-:S13]  /*0900*/  FSETP.NEU.OR P4, PT, R13, R6, P4 ;  /* 0x000000060d00720b */ /* 0x000fda000278d400 */
[----:B------:R-:W-:-:S05]  /*0910*/  @!P4 IMAD.MOV R8, RZ, RZ, R14 ;  /* 0x000000ffff08c224 */ /* 0x000fca00078e020e */
[C---:B------:R-:W-:Y:S01]  /*0920*/  ISETP.NE.AND P3, PT, R8.reuse, UR5, PT ;  /* 0x0000000508007c0c */ /* 0x040fe2000bf65270 */
[----:B------:R-:W-:Y:S01]  /*0930*/  UIADD3 UR5, UPT, UPT, UR4, 0x3, URZ ;  /* 0x0000000304057890 */ /* 0x000fe2000fffe0ff */
[----:B------:R-:W-:Y:S02]  /*0940*/  IADD3 R14, PT, PT, R8, 0x1, RZ ;  /* 0x00000001080e7810 */ /* 0x000fe40007ffe0ff */
[----:B------:R-:W-:-:S13]  /*0950*/  FSETP.NEU.OR P3, PT, R15, R6, P3 ;  /* 0x000000060f00720b */ /* 0x000fda0001f6d400 */
[----:B------:R-:W-:-:S04]  /*0960*/  @!P3 IMAD.MOV R14, RZ, RZ, R8 ;  /* 0x000000ffff0eb224 */ /* 0x000fc800078e0208 */
[C---:B------:R-:W-:Y:S01]  /*0970*/  VIADD R8, R14.reuse, 0x1 ;  /* 0x000000010e087836 */ /* 0x040fe20000000000 */
[----:B------:R-:W-:Y:S01]  /*0980*/  ISETP.NE.AND P2, PT, R14, UR5, PT ;  /* 0x000000050e007c0c */ /* 0x000fe2000bf45270 */
[----:B------:R-:W-:-:S03]  /*0990*/  UIADD3 UR5, UPT, UPT, UR4, 0x4, URZ ;  /* 0x0000000404057890 */ /* 0x000fc6000fffe0ff */
[----:B------:R-:W-:-:S13]  /*09a0*/  FSETP.NEU.OR P2, PT, R17, R6, P2 ;  /* 0x000000061100720b */ /* 0x000fda000174d400 */
[----:B------:R-:W-:Y:S02]  /*09b0*/  @!P2 IMAD.MOV R8, RZ, RZ, R14 ;  /* 0x000000ffff08a224 */ /* 0x000fe400078e020e */
[----:B------:R-:W-:Y:S02]  /*09c0*/  IMAD.MOV.U32 R14, RZ, RZ, R9 ;  /* 0x000000ffff0e7224 */ /* 0x000fe400078e0009 */
[----:B------:R-:W-:Y:S01]  /*09d0*/  FMUL R9, R3, |R12| ;  /* 0x4000000c03097220 */ /* 0x000fe20000400000 */
[C---:B------:R-:W-:Y:S01]  /*09e0*/  VIADD R16, R8.reuse, 0x1 ;  /* 0x0000000108107836 */ /* 0x040fe20000000000 */
[----:B------:R-:W-:Y:S01]  /*09f0*/  ISETP.NE.AND P0, PT, R8, UR5, PT ;  /* 0x0000000508007c0c */ /* 0x000fe2000bf05270 */
[----:B------:R-:W-:Y:S01]  /*0a00*/  UIADD3 UR5, UPT, UPT, UR4, 0x5, URZ ;  /* 0x0000000504057890 */ /* 0x000fe2000fffe0ff */
[----:B------:R-:W-:Y:S01]  /*0a10*/  @P5 FFMA R14, R11, R11, R14 ;  /* 0x0000000b0b0e5223 */ /* 0x000fe2000000000e */
[----:B------:R-:W-:Y:S01]  /*0a20*/  FMUL R11, R3, |R10| ;  /* 0x4000000a030b7220 */ /* 0x000fe20000400000 */
[----:B------:R-:W-:-:S02]  /*0a30*/  FSETP.NEU.OR P0, PT, R19, R6, P0 ;  /* 0x000000061300720b */ /* 0x000fc4000070d400 */
[----:B------:R-:W-:-:S04]  /*0a40*/  @P4 FFMA R14, R13, R13, R14 ;  /* 0x0000000d0d0e4223 */ /* 0x000fc8000000000e */
[----:B------:R-:W-:-:S04]  /*0a50*/  @P3 FFMA R14, R15, R15, R14 ;  /* 0x0000000f0f0e3223 */ /* 0x000fc8000000000e */
[----:B------:R-:W-:-:S03]  /*0a60*/  @P2 FFMA R14, R17, R17, R14 ;  /* 0x00000011110e2223 */ /* 0x000fc6000000000e */
[----:B------:R-:W-:Y:S02]  /*0a70*/  @!P0 IMAD.MOV R16, RZ, RZ, R8 ;  /* 0x000000ffff108224 */ /* 0x000fe400078e0208 */
[----:B------:R-:W-:-:S03]  /*0a80*/  @P0 FFMA R14, R19, R19, R14 ;  /* 0x00000013130e0223 */ /* 0x000fc6000000000e */
[C---:B------:R-:W-:Y:S01]  /*0a90*/  ISETP.NE.AND P1, PT, R16.reuse, UR5, PT ;  /* 0x0000000510007c0c */ /* 0x040fe2000bf25270 */
[----:B------:R-:W-:Y:S01]  /*0aa0*/  UIADD3 UR5, UPT, UPT, UR4, 0x6, URZ ;  /* 0x0000000604057890 */ /* 0x000fe2000fffe0ff */
[----:B------:R-:W-:Y:S02]  /*0ab0*/  IADD3 R8, PT, PT, R16, 0x1, RZ ;  /* 0x0000000110087810 */ /* 0x000fe40007ffe0ff */
[----:B------:R-:W-:-:S13]  /*0ac0*/  FSETP.NEU.OR P1, PT, R21, R6, P1 ;  /* 0x000000061500720b */ /* 0x000fda0000f2d400 */
[----:B------:R-:W-:Y:S02]  /*0ad0*/  @!P1 IMAD.MOV R8, RZ, RZ, R16 ;  /* 0x000000ffff089224 */ /* 0x000fe400078e0210 */
[----:B------:R-:W-:Y:S01]  /*0ae0*/  @P1 FFMA R14, R21, R21, R14 ;  /* 0x00000015150e1223 */ /* 0x000fe2000000000e */
[----:B------:R-:W-:Y:S01]  /*0af0*/  IADD3 R4, P1, PT, R4, 0x20, RZ ;  /* 0x0000002004047810 */ /* 0x000fe20007f3e0ff */
[C---:B------:R-:W-:Y:S01]  /*0b00*/  VIADD R12, R8.reuse, 0x1 ;  /* 0x00000001080c7836 */ /* 0x040fe20000000000 */
[----:B------:R-:W-:Y:S01]  /*0b10*/  ISETP.NE.AND P5, PT, R8, UR5, PT ;  /* 0x0000000508007c0c */ /* 0x000fe2000bfa5270 */
[----:B------:R-:W-:Y:S01]  /*0b20*/  UIADD3 UR5, UPT, UPT, UR4, 0x7, URZ ;  /* 0x0000000704057890 */ /* 0x000fe2000fffe0ff */
[----:B------:R-:W-:Y:S01]  /*0b30*/  IADD3.X R5, PT, PT, RZ, R5, RZ, P1, !PT ;  /* 0x00000005ff057210 */ /* 0x000fe20000ffe4ff */
[----:B------:R-:W-:Y:S01]  /*0b40*/  UIADD3 UR4, UPT, UPT, UR4, 0x8, URZ ;  /* 0x0000000804047890 */ /* 0x000fe2000fffe0ff */
[----:B------:R-:W-:-:S05]  /*0b50*/  FSETP.NEU.OR P5, PT, R9, R6, P5 ;  /* 0x000000060900720b */ /* 0x000fca0002fad400 */
[----:B------:R-:W-:-:S08]  /*0b60*/  ISETP.NE.AND P0, PT, R7, UR4, PT ;  /* 0x0000000407007c0c */ /* 0x000fd0000bf05270 */
[----:B------:R-:W-:Y:S02]  /*0b70*/  @!P5 IMAD.MOV R12, RZ, RZ, R8 ;  /* 0x000000ffff0cd224 */ /* 0x000fe400078e0208 */
[----:B------:R-:W-:Y:S02]  /*0b80*/  @P5 FFMA R14, R9, R9, R14 ;  /* 0x00000009090e5223 */ /* 0x000fe4000000000e */
[C---:B------:R-:W-:Y:S01]  /*0b90*/  VIADD R8, R12.reuse, 0x1 ;  /* 0x000000010c087836 */ /* 0x040fe20000000000 */
[----:B------:R-:W-:-:S04]  /*0ba0*/  ISETP.NE.AND P3, PT, R12, UR5, PT ;  /* 0x000000050c007c0c */ /* 0x000fc8000bf65270 */
[----:B------:R-:W-:-:S13]  /*0bb0*/  FSETP.NEU.OR P3, PT, R11, R6, P3 ;  /* 0x000000060b00720b */ /* 0x000fda0001f6d400 */
[----:B------:R-:W-:Y:S01]  /*0bc0*/  @P3 FFMA R14, R11, R11, R14 ;  /* 0x0000000b0b0e3223 */ /* 0x000fe2000000000e */
[----:B------:R-:W-:-:S03]  /*0bd0*/  @!P3 IMAD.MOV R8, RZ, RZ, R12 ;  /* 0x000000ffff08b224 */ /* 0x000fc600078e020c */
[----:B------:R-:W-:Y:S01]  /*0be0*/  IMAD.MOV.U32 R9, RZ, RZ, R14 ;  /* 0x000000ffff097224 */ /* 0x000fe200078e000e */
[----:B------:R-:W-:Y:S06]  /*0bf0*/  @P0 BRA `(.L_x_140) ;  /* 0xfffffff800e80947 */ /* 0x000fec000383ffff */
.L_x_139:
        /* <DEDUP_REMOVED lines=8> */
[----:B------:R-:W3:Y:S04]  /*0c80*/  LDG.E R12, desc[UR6][R4.64+0x4] ;  /* 0x00000406040c7981 */ /* 0x000ee8000c1e1900 */
[----:B------:R-:W4:Y:S04]  /*0c90*/  LDG.E R14, desc[UR6][R4.64+0x8] ;  /* 0x00000806040e7981 */ /* 0x000f28000c1e1900 */
[----:B------:R0:W5:Y:S01]  /*0ca0*/  LDG.E R16, desc[UR6][R4.64+0xc] ;  /* 0x00000c0604107981 */ /* 0x000162000c1e1900 */
[----:B------:R-:W-:Y:S01]  /*0cb0*/  ISETP.NE.AND P0, PT, R7, R8, PT ;  /* 0x000000080700720c */ /* 0x000fe20003f05270 */
[----:B------:R-:W-:-:S02]  /*0cc0*/  VIADD R11, R8, 0x1 ;  /* 0x00000001080b7836 */ /* 0x000fc40000000000 */
[----:B0-----:R-:W-:Y:S02]  /*0cd0*/  VIADD R5, R7, 0x2 ;  /* 0x0000000207057836 */ /* 0x001fe40000000000 */
[C---:B--2---:R-:W-:Y:S01]  /*0ce0*/  FMUL R10, R3.reuse, |R10| ;  /* 0x4000000a030a7220 */ /* 0x044fe20000400000 */
[----:B---3--:R-:W-:-:S04]  /*0cf0*/  FMUL R12, R3, |R12| ;  /* 0x4000000c030c7220 */ /* 0x008fc80000400000 */
[----:B------:R-:W-:Y:S01]  /*0d00*/  FSETP.NEU.OR P0, PT, R10, R6, P0 ;  /* 0x000000060a00720b */ /* 0x000fe2000070d400 */
[C---:B----4-:R-:W-:Y:S01]  /*0d10*/  FMUL R14, R3.reuse, |R14| ;  /* 0x4000000e030e7220 */ /* 0x050fe20000400000 */
[----:B-----5:R-:W-:-:S11]  /*0d20*/  FMUL R16, R3, |R16| ;  /* 0x4000001003107220 */ /* 0x020fd60000400000 */
[----:B------:R-:W-:Y:S02]  /*0d30*/  @!P0 IMAD.MOV R11, RZ, RZ, R8 ;  /* 0x000000ffff0b8224 */ /* 0x000fe400078e0208 */
[----:B------:R-:W-:Y:S01]  /*0d40*/  @P0 FFMA R9, R10, R10, R9 ;  /* 0x0000000a0a090223 */ /* 0x000fe20000000009 */
[----:B------:R-:W-:-:S05]  /*0d50*/  VIADD R8, R7, 0x1 ;  /* 0x0000000107087836 */ /* 0x000fca0000000000 */
[----:B------:R-:W-:Y:S02]  /*0d60*/  ISETP.NE.AND P1, PT, R8, R11, PT ;  /* 0x0000000b0800720c */ /* 0x000fe40003f25270 */
[----:B------:R-:W-:Y:S02]  /*0d70*/  IADD3 R8, PT, PT, R11, 0x1, RZ ;  /* 0x000000010b087810 */ /* 0x000fe40007ffe0ff */
[----:B------:R-:W-:-:S13]  /*0d80*/  FSETP.NEU.OR P1, PT, R12, R6, P1 ;  /* 0x000000060c00720b */ /* 0x000fda0000f2d400 */
[----:B------:R-:W-:Y:S02]  /*0d90*/  @!P1 IMAD.MOV R8, RZ, RZ, R11 ;  /* 0x000000ffff089224 */ /* 0x000fe400078e020b */
[----:B------:R-:W-:Y:S02]  /*0da0*/  @P1 FFMA R9, R12, R12, R9 ;  /* 0x0000000c0c091223 */ /* 0x000fe40000000009 */
[----:B------:R-:W-:Y:S01]  /*0db0*/  VIADD R4, R8, 0x1 ;  /* 0x0000000108047836 */ /* 0x000fe20000000000 */
[----:B------:R-:W-:Y:S01]  /*0dc0*/  ISETP.NE.AND P2, PT, R5, R8, PT ;  /* 0x000000080500720c */ /* 0x000fe20003f45270 */
[C---:B------:R-:W-:Y:S02]  /*0dd0*/  VIADD R5, R7.reuse, 0x3 ;  /* 0x0000000307057836 */ /* 0x040fe40000000000 */
[----:B------:R-:W-:Y:S01]  /*0de0*/  VIADD R7, R7, 0x4 ;  /* 0x0000000407077836 */ /* 0x000fe20000000000 */
[----:B------:R-:W-:-:S13]  /*0df0*/  FSETP.NEU.OR P2, PT, R14, R6, P2 ;  /* 0x000000060e00720b */ /* 0x000fda000174d400 */
[----:B------:R-:W-:Y:S02]  /*0e00*/  @!P2 IMAD.MOV R4, RZ, RZ, R8 ;  /* 0x000000ffff04a224 */ /* 0x000fe400078e0208 */
[----:B------:R-:W-:-:S03]  /*0e10*/  @P2 FFMA R9, R14, R14, R9 ;  /* 0x0000000e0e092223 */ /* 0x000fc60000000009 */
[----:B------:R-:W-:Y:S02]  /*0e20*/  ISETP.NE.AND P4, PT, R5, R4, PT ;  /* 0x000000040500720c */ /* 0x000fe40003f85270 */
[----:B------:R-:W-:Y:S02]  /*0e30*/  IADD3 R8, PT, PT, R4, 0x1, RZ ;  /* 0x0000000104087810 */ /* 0x000fe40007ffe0ff */
[----:B------:R-:W-:-:S13]  /*0e40*/  FSETP.NEU.OR P4, PT, R16, R6, P4 ;  /* 0x000000061000720b */ /* 0x000fda000278d400 */
[----:B------:R-:W-:Y:S01]  /*0e50*/  @P4 FFMA R9, R16, R16, R9 ;  /* 0x0000001010094223 */ /* 0x000fe20000000009 */
[----:B------:R-:W-:-:S07]  /*0e60*/  @!P4 IMAD.MOV R8, RZ, RZ, R4 ;  /* 0x000000ffff08c224 */ /* 0x000fce00078e0204 */
.L_x_141:
[----:B------:R-:W-:Y:S05]  /*0e70*/  @!P3 BRA `(.L_x_138) ;  /* 0x00000000009cb947 */ /* 0x000fea0003800000 */
[----:B------:R-:W-:-:S13]  /*0e80*/  ISETP.NE.AND P3, PT, R13, 0x1, PT ;  /* 0x000000010d00780c */ /* 0x000fda0003f65270 */
[----:B------:R-:W0:Y:S01]  /*0e90*/  @P3 LDC.64 R4, c[0x0][0x390] ;  /* 0x0000e400ff043b82 */ /* 0x000e220000000a00 */
[----:B------:R-:W-:-:S04]  /*0ea0*/  LOP3.LUT R2, R2, 0x1, RZ, 0xc0, !PT ;  /* 0x0000000102027812 */ /* 0x000fc800078ec0ff */
[----:B------:R-:W-:Y:S01]  /*0eb0*/  ISETP.NE.U32.AND P2, PT, R2, 0x1, PT ;  /* 0x000000010200780c */ /* 0x000fe20003f45070 */
[----:B0-----:R-:W-:-:S12]  /*0ec0*/  @P3 IMAD.WIDE.U32 R10, R7, 0x4, R4 ;  /* 0x00000004070a3825 */ /* 0x001fd800078e0004 */
[----:B------:R-:W0:Y:S01]  /*0ed0*/  @!P2 LDC.64 R4, c[0x0][0x390] ;  /* 0x0000e400ff04ab82 */ /* 0x000e220000000a00 */
[----:B------:R-:W2:Y:S04]  /*0ee0*/  @P3 LDG.E R12, desc[UR6][R10.64] ;  /* 0x000000060a0c3981 */ /* 0x000ea8000c1e1900 */
[----:B------:R-:W3:Y:S01]  /*0ef0*/  @P3 LDG.E R14, desc[UR6][R10.64+0x4] ;  /* 0x000004060a0e3981 */ /* 0x000ee2000c1e1900 */
[C---:B------:R-:W-:Y:S01]  /*0f00*/  @P3 ISETP.NE.AND P0, PT, R7.reuse, R8, PT ;  /* 0x000000080700320c */ /* 0x040fe20003f05270 */
[C---:B------:R-:W-:Y:S02]  /*0f10*/  @P3 VIADD R13, R7.reuse, 0x1 ;  /* 0x00000001070d3836 */ /* 0x040fe40000000000 */
[----:B------:R-:W-:-:S04]  /*0f20*/  @P3 VIADD R7, R7, 0x2 ;  /* 0x0000000207073836 */ /* 0x000fc80000000000 */
[----:B0-----:R-:W-:-:S06]  /*0f30*/  @!P2 IMAD.WIDE.U32 R4, R7, 0x4, R4 ;  /* 0x000000040704a825 */ /* 0x001fcc00078e0004 */
[----:B------:R-:W4:Y:S01]  /*0f40*/  @!P2 LDG.E R4, desc[UR6][R4.64] ;  /* 0x000000060404a981 */ /* 0x000f22000c1e1900 */
[----:B------:R-:W-:Y:S01]  /*0f50*/  @P3 VIADD R2, R8, 0x1 ;  /* 0x0000000108023836 */ /* 0x000fe20000000000 */
[----:B------:R-:W-:Y:S02]  /*0f60*/  PLOP3.LUT P4, PT, PT, PT, PT, 0x8, 0x80 ;  /* 0x000000000080781c */ /* 0x000fe40003f8e170 */
[----:B------:R-:W-:Y:S01]  /*0f70*/  PLOP3.LUT P5, PT, PT, PT, PT, 0x8, 0x80 ;  /* 0x000000000080781c */ /* 0x000fe20003fae170 */
[C---:B--2---:R-:W-:Y:S01]  /*0f80*/  @P3 FMUL R12, R3.reuse, |R12| ;  /* 0x4000000c030c3220 */ /* 0x044fe20000400000 */
[----:B---3--:R-:W-:-:S04]  /*0f90*/  @P3 FMUL R14, R3, |R14| ;  /* 0x4000000e030e3220 */ /* 0x008fc80000400000 */
[----:B------:R-:W-:Y:S02]  /*0fa0*/  @P3 FSETP.NEU.OR P1, PT, R12, R6, P0 ;  /* 0x000000060c00320b */ /* 0x000fe4000072d400 */
[----:B------:R-:W-:Y:S02]  /*0fb0*/  PLOP3.LUT P0, PT, PT, PT, PT, 0x80, 0x8 ;  /* 0x000000000008781c */ /* 0x000fe40003f0f070 */
[----:B------:R-:W-:Y:S02]  /*0fc0*/  @P3 PLOP3.LUT P0, PT, P1, PT, PT, 0x80, 0x8 ;  /* 0x000000000008381c */ /* 0x000fe40000f0f070 */
[----:B------:R-:W-:-:S11]  /*0fd0*/  @P3 PLOP3.LUT P4, PT, P1, PT, PT, 0x80, 0x8 ;  /* 0x000000000008381c */ /* 0x000fd60000f8f070 */
[----:B------:R-:W-:Y:S02]  /*0fe0*/  @!P0 IADD3 R2, PT, PT, R8, RZ, RZ ;  /* 0x000000ff08028210 */ /* 0x000fe40007ffe0ff */
[----:B------:R-:W-:Y:S02]  /*0ff0*/  @P4 FFMA R9, R12, R12, R9 ;  /* 0x0000000c0c094223 */ /* 0x000fe40000000009 */
[----:B------:R-:W-:Y:S01]  /*1000*/  @P3 ISETP.NE.AND P0, PT, R13, R2, PT ;  /* 0x000000020d00320c */ /* 0x000fe20003f05270 */
[----:B----4-:R-:W-:Y:S01]  /*1010*/  @!P2 FMUL R4, R3, |R4| ;  /* 0x400000040304a220 */ /* 0x010fe20000400000 */
[----:B------:R-:W-:Y:S02]  /*1020*/  @P3 VIADD R5, R2, 0x1 ;  /* 0x0000000102053836 */ /* 0x000fe40000000000 */
[----:B------:R-:W-:Y:S02]  /*1030*/  @P3 FSETP.NEU.OR P1, PT, R14, R6, P0 ;  /* 0x000000060e00320b */ /* 0x000fe4000072d400 */
[----:B------:R-:W-:-:S02]  /*1040*/  PLOP3.LUT P0, PT, PT, PT, PT, 0x80, 0x8 ;  /* 0x000000000008781c */ /* 0x000fc40003f0f070 */
[----:B------:R-:W-:Y:S02]  /*1050*/  @P3 PLOP3.LUT P0, PT, P1, PT, PT, 0x80, 0x8 ;  /* 0x000000000008381c */ /* 0x000fe40000f0f070 */
[----:B------:R-:W-:Y:S02]  /*1060*/  @P3 PLOP3.LUT P5, PT, P1, PT, PT, 0x80, 0x8 ;  /* 0x000000000008381c */ /* 0x000fe40000faf070 */
[----:B------:R-:W-:-:S09]  /*1070*/  FSETP.NEU.OR P1, PT, R4, R6, P2 ;  /* 0x000000060400720b */ /* 0x000fd2000172d400 */
[----:B------:R-:W-:Y:S02]  /*1080*/  @!P0 IMAD.MOV R5, RZ, RZ, R2 ;  /* 0x000000ffff058224 */ /* 0x000fe400078e0202 */
[----:B------:R-:W-:Y:S02]  /*1090*/  @P5 FFMA R9, R14, R14, R9 ;  /* 0x0000000e0e095223 */ /* 0x000fe40000000009 */
[----:B------:R-:W-:Y:S02]  /*10a0*/  @P3 IMAD.MOV.U32 R8, RZ, RZ, R5 ;  /* 0x000000ffff083224 */ /* 0x000fe400078e0005 */
[----:B------:R-:W-:-:S03]  /*10b0*/  @!P2 FFMA R4, R4, R4, R9 ;  /* 0x000000040404a223 */ /* 0x000fc60000000009 */
[----:B------:R-:W-:-:S04]  /*10c0*/  @!P2 ISETP.NE.AND P0, PT, R7, R8, PT ;  /* 0x000000080700a20c */ /* 0x000fc80003f05270 */
[----:B------:R-:W-:-:S05]  /*10d0*/  @!P1 FSEL R4, R4, R9, P0 ;  /* 0x0000000904049208 */ /* 0x000fca0000000000 */
[----:B------:R-:W-:-:S07]  /*10e0*/  @!P2 IMAD.MOV.U32 R9, RZ, RZ, R4 ;  /* 0x000000ffff09a224 */ /* 0x000fce00078e0004 */
.L_x_138:
[----:B------:R-:W-:Y:S01]  /*10f0*/  FFMA R6, R6, R6, R9 ;  /* 0x0000000606067223 */ /* 0x000fe20000000009 */
[----:B------:R-:W0:Y:S04]  /*1100*/  LDC.64 R4, c[0x0][0x380] ;  /* 0x0000e000ff047b82 */ /* 0x000e280000000a00 */
[----:B------:R-:W-:-:S13]  /*1110*/  FSETP.GEU.AND P0, PT, |R6|, 1.175494350822287508e-38, PT ;  /* 0x008000000600780b */ /* 0x000fda0003f0e200 */
[----:B------:R-:W-:-:S04]  /*1120*/  @!P0 FMUL R6, R6, 16777216 ;  /* 0x4b80000006068820 */ /* 0x000fc80000400000 */
[----:B------:R-:W1:Y:S02]  /*1130*/  MUFU.RSQ R2, R6 ;  /* 0x0000000600027308 */ /* 0x000e640000001400 */
[----:B-1----:R-:W-:Y:S01]  /*1140*/  @!P0 FMUL R2, R2, 4096 ;  /* 0x4580000002028820 */ /* 0x002fe20000400000 */
[----:B------:R-:W-:-:S03]  /*1150*/  FSETP.NEU.AND P0, PT, R0, +INF , PT ;  /* 0x7f8000000000780b */ /* 0x000fc60003f0d000 */
[----:B------:R-:W-:-:S05]  /*1160*/  FMUL R2, R3, R2 ;  /* 0x0000000203027220 */ /* 0x000fca0000400000 */
[----:B------:R-:W-:-:S05]  /*1170*/  FSEL R3, R2, RZ, P0 ;  /* 0x000000ff02037208 */ /* 0x000fca0000000000 */
[----:B0-----:R-:W-:Y:S01]  /*1180*/  STG.E desc[UR6][R4.64], R3 ;  /* 0x0000000304007986 */ /* 0x001fe2000c101906 */
[----:B------:R-:W-:Y:S05]  /*1190*/  EXIT ;  /* 0x000000000000794d */ /* 0x000fea0003800000 */
.L_x_142:
        /* <DEDUP_REMOVED lines=14> */
.L_x_261:


//--------------------- .text._Z6_normfPfiPKf     --------------------------
	.section	.text._Z6_normfPfiPKf,"ax",@progbits
	.align	128
        .global         _Z6_normfPfiPKf
        .type           _Z6_normfPfiPKf,@function
        .size           _Z6_normfPfiPKf,(.L_x_239 - _Z6_normfPfiPKf)
        .other          _Z6_normfPfiPKf,@"STO_CUDA_ENTRY STV_DEFAULT"
_Z6_normfPfiPKf:
.text._Z6_normfPfiPKf:
        /* <DEDUP_REMOVED lines=16> */
[----:B------:R-:W-:-:S03]  /*0100*/  IMAD.MOV.U32 R6, RZ, RZ, RZ ;  /* 0x000000ffff067224 */ /* 0x000fc600078e00ff */
[----:B------:R-:W-:Y:S01]  /*0110*/  IADD3 R8, PT, PT, -R8, RZ, RZ ;  /* 0x000000ff08087210 */ /* 0x000fe20007ffe1ff */
[----:B0-----:R-:W-:-:S04]  /*0120*/  UIADD3 UR4, UP0, UPT, UR4, 0x20, URZ ;  /* 0x0000002004047890 */ /* 0x001fc8000ff1e0ff */
[----:B------:R-:W-:Y:S02]  /*0130*/  UIADD3.X UR5, UPT, UPT, URZ, UR5, URZ, UP0, !UPT ;  /* 0x00000005ff057290 */ /* 0x000fe400087fe4ff */
[----:B------:R-:W-:-:S04]  /*0140*/  IMAD.U32 R13, RZ, RZ, UR4 ;  /* 0x00000004ff0d7e24 */ /* 0x000fc8000f8e00ff */
[----:B------:R-:W-:-:S07]  /*0150*/  IMAD.U32 R5, RZ, RZ, UR5 ;  /* 0x00000005ff057e24 */ /* 0x000fce000f8e00ff */
.L_x_145:
        /* <DEDUP_REMOVED lines=17> */
[----:B------:R-:W-:Y:S01]  /*0270*/  IADD3 R8, PT, PT, R8, 0x10, RZ ;  /* 0x0000001008087810 */ /* 0x000fe20007ffe0ff */
        /* <DEDUP_REMOVED lines=14> */
.L_x_144:
        /* <DEDUP_REMOVED lines=16> */
[----:B------:R-:W-:-:S02]  /*0460*/  IADD3 R6, PT, PT, R6, 0x8, RZ ;  /* 0x0000000806067810 */ /* 0x000fc40007ffe0ff */
[----:B--2---:R-:W-:-:S04]  /*0470*/  FMNMX3 R7, |R7|, R2, |R8|, !PT ;  /* 0x0000000207077276 */ /* 0x004fc80007800608 */
[----:B---3--:R-:W-:-:S04]  /*0480*/  FMNMX3 R7, |R10|, R7, |R9|, !PT ;  /* 0x000000070a077276 */ /* 0x008fc80007800609 */
[----:B----4-:R-:W-:-:S04]  /*0490*/  FMNMX3 R7, |R12|, R7, |R11|, !PT ;  /* 0x000000070c077276 */ /* 0x010fc8000780060b */
[----:B-----5:R-:W-:-:S07]  /*04a0*/  FMNMX3 R2, |R14|, R7, |R13|, !PT ;  /* 0x000000070e027276 */ /* 0x020fce000780060d */
.L_x_146:
        /* <DEDUP_REMOVED lines=11> */
[----:B------:R-:W-:Y:S01]  /*0560*/  VIADD R6, R6, 0x4 ;  /* 0x0000000406067836 */ /* 0x000fe20000000000 */
[----:B--2---:R-:W-:-:S04]  /*0570*/  FMNMX3 R2, |R7|, R2, |R8|, !PT ;  /* 0x0000000207027276 */ /* 0x004fc80007800608 */
[----:B---3--:R-:W-:-:S07]  /*0580*/  FMNMX3 R2, |R9|, R2, |R10|, !PT ;  /* 0x0000000209027276 */ /* 0x008fce000780060a */
.L_x_147:
[----:B------:R-:W-:Y:S05]  /*0590*/  @!P1 BRA `(.L_x_143) ;  /* 0x0000000000309947 */ /* 0x000fea0003800000 */
[----:B------:R-:W0:Y:S01]  /*05a0*/  LDC.64 R4, c[0x0][0x390] ;  /* 0x0000e400ff047b82 */ /* 0x000e220000000a00 */
[----:B------:R-:W-:Y:S02]  /*05b0*/  IMAD.MOV R3, RZ, RZ, -R3 ;  /* 0x000000ffff037224 */ /* 0x000fe400078e0a03 */
[----:B0-----:R-:W-:-:S07]  /*05c0*/  IMAD.WIDE.U32 R6, R6, 0x4, R4 ;  /* 0x0000000406067825 */ /* 0x001fce00078e0004 */
.L_x_148:
[----:B------:R-:W-:Y:S01]  /*05d0*/  MOV R5, R7 ;  /* 0x0000000700057202 */ /* 0x000fe20000000f00 */
        /* <DEDUP_REMOVED lines=8> */
.L_x_143:
        /* <DEDUP_REMOVED lines=8> */
[----:B------:R-:W-:Y:S01]  /*06e0*/  LOP3.LUT R15, R0, 0x7, RZ, 0xc0, !PT ;  /* 0x00000007000f7812 */ /* 0x000fe200078ec0ff */
[----:B------:R-:W-:Y:S02]  /*06f0*/  IMAD.MOV.U32 R11, RZ, RZ, RZ ;  /* 0x000000ffff0b7224 */ /* 0x000fe400078e00ff */
[----:B------:R-:W-:Y:S01]  /*0700*/  IMAD.MOV.U32 R8, RZ, RZ, RZ ;  /* 0x000000ffff087224 */ /* 0x000fe200078e00ff */
[----:B------:R-:W-:-:S07]  /*0710*/  ISETP.NE.AND P6, PT, R15, RZ, PT ;  /* 0x000000ff0f00720c */ /* 0x000fce0003fc5270 */
[----:B------:R-:W-:Y:S06]  /*0720*/  @!P0 BRA `(.L_x_150) ;  /* 0x00000004003c8947 */ /* 0x000fec0003800000 */
[----:B------:R-:W0:Y:S01]  /*0730*/  LDCU.64 UR4, c[0x0][0x390] ;  /* 0x00007200ff0477ac */ /* 0x000e220008000a00 */
[----:B------:R-:W-:Y:S01]  /*0740*/  LOP3.LUT R8, R0, 0x7ffffff8, RZ, 0xc0, !PT ;  /* 0x7ffffff800087812 */ /* 0x000fe200078ec0ff */
[----:B------:R-:W-:Y:S01]  /*0750*/  IMAD.MOV.U32 R4, RZ, RZ, RZ ;  /* 0x000000ffff047224 */ /* 0x000fe200078e00ff */
[----:B------:R-:W-:Y:S01]  /*0760*/  MOV R11, RZ ;  /* 0x000000ff000b7202 */ /* 0x000fe20000000f00 */
[----:B0-----:R-:W-:-:S04]  /*0770*/  UIADD3 UR4, UP0, UPT, UR4, 0x10, URZ ;  /* 0x0000001004047890 */ /* 0x001fc8000ff1e0ff */
[----:B------:R-:W-:Y:S02]  /*0780*/  UIADD3.X UR5, UPT, UPT, URZ, UR5, URZ, UP0, !UPT ;  /* 0x00000005ff057290 */ /* 0x000fe400087fe4ff */
[----:B------:R-:W-:Y:S01]  /*0790*/  IMAD.U32 R6, RZ, RZ, UR4 ;  /* 0x00000004ff067e24 */ /* 0x000fe2000f8e00ff */
[----:B------:R-:W-:-:S03]  /*07a0*/  UMOV UR4, URZ ;  /* 0x000000ff00047c82 */ /* 0x000fc60008000000 */
[----:B------:R-:W-:-:S07]  /*07b0*/  IMAD.U32 R7, RZ, RZ, UR5 ;  /* 0x00000005ff077e24 */ /* 0x000fce000f8e00ff */
.L_x_151:
        /* <DEDUP_REMOVED lines=10> */
[----:B------:R-:W-:-:S02]  /*0860*/  VIADD R13, R11, 0x1 ;  /* 0x000000010b0d7836 */ /* 0x000fc40000000000 */
[C---:B--2---:R-:W-:Y:S01]  /*0870*/  FMUL R14, R5.reuse, |R14| ;  /* 0x4000000e050e7220 */ /* 0x044fe20000400000 */
[----:B---3--:R-:W-:-:S04]  /*0880*/  FMUL R16, R5, |R16| ;  /* 0x4000001005107220 */ /* 0x008fc80000400000 */
[----:B------:R-:W-:Y:S01]  /*0890*/  FSETP.NEU.OR P5, PT, R14, R9, P5 ;  /* 0x000000090e00720b */ /* 0x000fe20002fad400 */
[C---:B----4-:R-:W-:Y:S01]  /*08a0*/  FMUL R18, R5.reuse, |R18| ;  /* 0x4000001205127220 */ /* 0x050fe20000400000 */
[C---:B-----5:R-:W-:Y:S01]  /*08b0*/  FMUL R20, R5.reuse, |R20| ;  /* 0x4000001405147220 */ /* 0x060fe20000400000 */
[----:B------:R-:W-:-:S10]  /*08c0*/  FMUL R22, R5, |R22| ;  /* 0x4000001605167220 */ /* 0x000fd40000400000 */
[----:B------:R-:W-:Y:S01]  /*08d0*/  @!P5 IADD3 R13, PT, PT, R11, RZ, RZ ;  /* 0x000000ff0b0dd210 */ /* 0x000fe20007ffe0ff */
[----:B------:R-:W-:-:S03]  /*08e0*/  FMUL R24, R5, |R24| ;  /* 0x4000001805187220 */ /* 0x000fc60000400000 */
[C---:B------:R-:W-:Y:S01]  /*08f0*/  ISETP.NE.AND P4, PT, R13.reuse, UR5, PT ;  /* 0x000000050d007c0c */ /* 0x040fe2000bf85270 */
[----:B------:R-:W-:Y:S01]  /*0900*/  VIADD R11, R13, 0x1 ;  /* 0x000000010d0b7836 */ /* 0x000fe20000000000 */
[----:B------:R-:W-:Y:S01]  /*0910*/  UIADD3 UR5, UPT, UPT, UR4, 0x2, URZ ;  /* 0x0000000204057890 */ /* 0x000fe2000fffe0ff */
[C---:B------:R-:W-:Y:S01]  /*0920*/  FMUL R12, R5.reuse, |R12| ;  /* 0x4000000c050c7220 */ /* 0x040fe20000400000 */
[----:B------:R-:W-:Y:S01]  /*0930*/  FSETP.NEU.OR P4, PT, R16, R9, P4 ;  /* 0x000000091000720b */ /* 0x000fe2000278d400 */
[----:B------:R-:W-:-:S12]  /*0940*/  FMUL R10, R5, |R10| ;  /* 0x4000000a050a7220 */ /* 0x000fd80000400000 */
[----:B------:R-:W-:-:S04]  /*0950*/  @!P4 IMAD.MOV R11, RZ, RZ, R13 ;  /* 0x000000ffff0bc224 */ /* 0x000fc800078e020d */
[C---:B------:R-:W-:Y:S01]  /*0960*/  VIADD R13, R11.reuse, 0x1 ;  /* 0x000000010b0d7836 */ /* 0x040fe20000000000 */
[----:B------:R-:W-:Y:S01]  /*0970*/  ISETP.NE.AND P3, PT, R11, UR5, PT ;  /* 0x000000050b007c0c */ /* 0x000fe2000bf65270 */
[----:B------:R-:W-:-:S03]  /*0980*/  UIADD3 UR5, UPT, UPT, UR4, 0x3, URZ ;  /* 0x0000000304057890 */ /* 0x000fc6000fffe0ff */
[----:B------:R-:W-:-:S13]  /*0990*/  FSETP.NEU.OR P3, PT, R18, R9, P3 ;  /* 0x000000091200720b */ /* 0x000fda0001f6d400 */
[----:B------:R-:W-:-:S04]  /*09a0*/  @!P3 IADD3 R13, PT, PT, R11, RZ, RZ ;  /* 0x000000ff0b0db210 */ /* 0x000fc80007ffe0ff */
[C---:B------:R-:W-:Y:S01]  /*09b0*/  ISETP.NE.AND P2, PT, R13.reuse, UR5, PT ;  /* 0x000000050d007c0c */ /* 0x040fe2000bf45270 */
[----:B------:R-:W-:Y:S01]  /*09c0*/  VIADD R11, R13, 0x1 ;  /* 0x000000010d0b7836 */ /* 0x000fe20000000000 */
[----:B------:R-:W-:Y:S02]  /*09d0*/  UIADD3 UR5, UPT, UPT, UR4, 0x4, URZ ;  /* 0x0000000404057890 */ /* 0x000fe4000fffe0ff */
[----:B------:R-:W-:-:S13]  /*09e0*/  FSETP.NEU.OR P2, PT, R20, R9, P2 ;  /* 0x000000091400720b */ /* 0x000fda000174d400 */
[----:B------:R-:W-:Y:S02]  /*09f0*/  @!P2 IMAD.MOV R11, RZ, RZ, R13 ;  /* 0x000000ffff0ba224 */ /* 0x000fe400078e020d */
[----:B------:R-:W-:Y:S02]  /*0a00*/  IMAD.MOV.U32 R13, RZ, RZ, R4 ;  /* 0x000000ffff0d7224 */ /* 0x000fe400078e0004 */
[C---:B------:R-:W-:Y:S01]  /*0a10*/  VIADD R17, R11.reuse, 0x1 ;  /* 0x000000010b117836 */ /* 0x040fe20000000000 */
[----:B------:R-:W-:Y:S01]  /*0a20*/  ISETP.NE.AND P0, PT, R11, UR5, PT ;  /* 0x000000050b007c0c */ /* 0x000fe2000bf05270 */
[----:B------:R-:W-:Y:S01]  /*0a30*/  UIADD3 UR5, UPT, UPT, UR4, 0x5, URZ ;  /* 0x0000000504057890 */ /* 0x000fe2000fffe0ff */
[----:B------:R-:W-:Y:S02]  /*0a40*/  @P5 FFMA R13, R14, R14, R13 ;  /* 0x0000000e0e0d5223 */ /* 0x000fe4000000000d */
[----:B------:R-:W-:Y:S02]  /*0a50*/  FSETP.NEU.OR P0, PT, R22, R9, P0 ;  /* 0x000000091600720b */ /* 0x000fe4000070d400 */
[----:B------:R-:W-:-:S04]  /*0a60*/  @P4 FFMA R13, R16, R16, R13 ;  /* 0x00000010100d4223 */ /* 0x000fc8000000000d */
[----:B------:R-:W-:-:S04]  /*0a70*/  @P3 FFMA R13, R18, R18, R13 ;  /* 0x00000012120d3223 */ /* 0x000fc8000000000d */
[----:B------:R-:W-:-:S03]  /*0a80*/  @P2 FFMA R13, R20, R20, R13 ;  /* 0x00000014140d2223 */ /* 0x000fc6000000000d */
[----:B------:R-:W-:Y:S01]  /*0a90*/  @!P0 IADD3 R17, PT, PT, R11, RZ, RZ ;  /* 0x000000ff0b118210 */ /* 0x000fe20007ffe0ff */
[----:B------:R-:W-:-:S03]  /*0aa0*/  @P0 FFMA R13, R22, R22, R13 ;  /* 0x00000016160d0223 */ /* 0x000fc6000000000d */
[C---:B------:R-:W-:Y:S01]  /*0ab0*/  ISETP.NE.AND P1, PT, R17.reuse, UR5, PT ;  /* 0x0000000511007c0c */ /* 0x040fe2000bf25270 */
[----:B------:R-:W-:Y:S01]  /*0ac0*/  VIADD R11, R17, 0x1 ;  /* 0x00000001110b7836 */ /* 0x000fe20000000000 */
[----:B------:R-:W-:Y:S02]  /*0ad0*/  UIADD3 UR5, UPT, UPT, UR4, 0x6, URZ ;  /* 0x0000000604057890 */ /* 0x000fe4000fffe0ff */
[----:B------:R-:W-:-:S13]  /*0ae0*/  FSETP.NEU.OR P1, PT, R24, R9, P1 ;  /* 0x000000091800720b */ /* 0x000fda0000f2d400 */
[----:B------:R-:W-:Y:S02]  /*0af0*/  @!P1 IMAD.MOV R11, RZ, RZ, R17 ;  /* 0x000000ffff0b9224 */ /* 0x000fe400078e0211 */
[----:B------:R-:W-:Y:S01]  /*0b00*/  @P1 FFMA R13, R24, R24, R13 ;  /* 0x00000018180d1223 */ /* 0x000fe2000000000d */
[----:B------:R-:W-:Y:S02]  /*0b10*/  IADD3 R6, P1, PT, R6, 0x20, RZ ;  /* 0x0000002006067810 */ /* 0x000fe40007f3e0ff */
[C---:B------:R-:W-:Y:S01]  /*0b20*/  ISETP.NE.AND P5, PT, R11.reuse, UR5, PT ;  /* 0x000000050b007c0c */ /* 0x040fe2000bfa5270 */
[----:B------:R-:W-:Y:S01]  /*0b30*/  UIADD3 UR5, UPT, UPT, UR4, 0x7, URZ ;  /* 0x0000000704057890 */ /* 0x000fe2000fffe0ff */
[----:B------:R-:W-:Y:S01]  /*0b40*/  IADD3 R4, PT, PT, R11, 0x1, RZ ;  /* 0x000000010b047810 */ /* 0x000fe20007ffe0ff */
[----:B------:R-:W-:Y:S01]  /*0b50*/  UIADD3 UR4, UPT, UPT, UR4, 0x8, URZ ;  /* 0x0000000804047890 */ /* 0x000fe2000fffe0ff */
[----:B------:R-:W-:Y:S01]  /*0b60*/  FSETP.NEU.OR P5, PT, R12, R9, P5 ;  /* 0x000000090c00720b */ /* 0x000fe20002fad400 */
[----:B------:R-:W-:-:S04]  /*0b70*/  IMAD.X R7, RZ, RZ, R7, P1 ;  /* 0x000000ffff077224 */ /* 0x000fc800008e0607 */
[----:B------:R-:W-:-:S08]  /*0b80*/  ISETP.NE.AND P0, PT, R8, UR4, PT ;  /* 0x0000000408007c0c */ /* 0x000fd0000bf05270 */
[----:B------:R-:W-:Y:S02]  /*0b90*/  @!P5 IMAD.MOV R4, RZ, RZ, R11 ;  /* 0x000000ffff04d224 */ /* 0x000fe400078e020b */
[----:B------:R-:W-:Y:S02]  /*0ba0*/  @P5 FFMA R13, R12, R12, R13 ;  /* 0x0000000c0c0d5223 */ /* 0x000fe4000000000d */
[C---:B------:R-:W-:Y:S01]  /*0bb0*/  VIADD R11, R4.reuse, 0x1 ;  /* 0x00000001040b7836 */ /* 0x040fe20000000000 */
[----:B------:R-:W-:-:S04]  /*0bc0*/  ISETP.NE.AND P3, PT, R4, UR5, PT ;  /* 0x0000000504007c0c */ /* 0x000fc8000bf65270 */
[----:B------:R-:W-:-:S13]  /*0bd0*/  FSETP.NEU.OR P3, PT, R10, R9, P3 ;  /* 0x000000090a00720b */ /* 0x000fda0001f6d400 */
[----:B------:R-:W-:Y:S01]  /*0be0*/  @P3 FFMA R13, R10, R10, R13 ;  /* 0x0000000a0a0d3223 */ /* 0x000fe2000000000d */
[----:B------:R-:W-:-:S03]  /*0bf0*/  @!P3 IADD3 R11, PT, PT, R4, RZ, RZ ;  /* 0x000000ff040bb210 */ /* 0x000fc60007ffe0ff */
[----:B------:R-:W-:Y:S01]  /*0c00*/  IMAD.MOV.U32 R4, RZ, RZ, R13 ;  /* 0x000000ffff047224 */ /* 0x000fe200078e000d */
[----:B------:R-:W-:Y:S06]  /*0c10*/  @P0 BRA `(.L_x_151) ;  /* 0xfffffff800e80947 */ /* 0x000fec000383ffff */
.L_x_150:
        /* <DEDUP_REMOVED lines=11> */
[C---:B------:R-:W-:Y:S01]  /*0cd0*/  ISETP.NE.AND P0, PT, R8.reuse, R11, PT ;  /* 0x0000000b0800720c */ /* 0x040fe20003f05270 */
[----:B------:R-:W-:-:S02]  /*0ce0*/  VIADD R17, R8, 0x3 ;  /* 0x0000000308117836 */ /* 0x000fc40000000000 */
[----:B0-----:R-:W-:Y:S02]  /*0cf0*/  VIADD R6, R8, 0x2 ;  /* 0x0000000208067836 */ /* 0x001fe40000000000 */
[----:B--2---:R-:W-:Y:S01]  /*0d00*/  FMUL R13, R5, |R10| ;  /* 0x4000000a050d7220 */ /* 0x004fe20000400000 */
[----:B------:R-:W-:Y:S02]  /*0d10*/  VIADD R10, R11, 0x1 ;  /* 0x000000010b0a7836 */ /* 0x000fe40000000000 */
[----:B---3--:R-:W-:Y:S02]  /*0d20*/  FMUL R15, R5, |R12| ;  /* 0x4000000c050f7220 */ /* 0x008fe40000400000 */
[----:B------:R-:W-:Y:S01]  /*0d30*/  FSETP.NEU.OR P0, PT, R13, R9, P0 ;  /* 0x000000090d00720b */ /* 0x000fe2000070d400 */
[C---:B----4-:R-:W-:Y:S01]  /*0d40*/  FMUL R7, R5.reuse, |R14| ;  /* 0x4000000e05077220 */ /* 0x050fe20000400000 */
[----:B-----5:R-:W-:-:S11]  /*0d50*/  FMUL R19, R5, |R16| ;  /* 0x4000001005137220 */ /* 0x020fd60000400000 */
[----:B------:R-:W-:Y:S01]  /*0d60*/  @!P0 IMAD.MOV R10, RZ, RZ, R11 ;  /* 0x000000ffff0a8224 */ /* 0x000fe200078e020b */
[C---:B------:R-:W-:Y:S01]  /*0d70*/  IADD3 R11, PT, PT, R8.reuse, 0x1, RZ ;  /* 0x00000001080b7810 */ /* 0x040fe20007ffe0ff */
[----:B------:R-:W-:Y:S01]  /*0d80*/  @P0 FFMA R4, R13, R13, R4 ;  /* 0x0000000d0d040223 */ /* 0x000fe20000000004 */
[----:B------:R-:W-:Y:S02]  /*0d90*/  IADD3 R8, PT, PT, R8, 0x4, RZ ;  /* 0x0000000408087810 */ /* 0x000fe40007ffe0ff */
[----:B------:R-:W-:Y:S01]  /*0da0*/  ISETP.NE.AND P1, PT, R11, R10, PT ;  /* 0x0000000a0b00720c */ /* 0x000fe20003f25270 */
[----:B------:R-:W-:-:S03]  /*0db0*/  VIADD R11, R10, 0x1 ;  /* 0x000000010a0b7836 */ /* 0x000fc60000000000 */
[----:B------:R-:W-:-:S13]  /*0dc0*/  FSETP.NEU.OR P1, PT, R15, R9, P1 ;  /* 0x000000090f00720b */ /* 0x000fda0000f2d400 */
[----:B------:R-:W-:Y:S02]  /*0dd0*/  @!P1 IMAD.MOV R11, RZ, RZ, R10 ;  /* 0x000000ffff0b9224 */ /* 0x000fe400078e020a */
[----:B------:R-:W-:-:S03]  /*0de0*/  @P1 FFMA R4, R15, R15, R4 ;  /* 0x0000000f0f041223 */ /* 0x000fc60000000004 */
[----:B------:R-:W-:Y:S02]  /*0df0*/  ISETP.NE.AND P2, PT, R6, R11, PT ;  /* 0x0000000b0600720c */ /* 0x000fe40003f45270 */
[----:B------:R-:W-:Y:S02]  /*0e00*/  IADD3 R6, PT, PT, R11, 0x1, RZ ;  /* 0x000000010b067810 */ /* 0x000fe40007ffe0ff */
[----:B------:R-:W-:-:S13]  /*0e10*/  FSETP.NEU.OR P2, PT, R7, R9, P2 ;  /* 0x000000090700720b */ /* 0x000fda000174d400 */
[----:B------:R-:W-:Y:S02]  /*0e20*/  @!P2 IMAD.MOV R6, RZ, RZ, R11 ;  /* 0x000000ffff06a224 */ /* 0x000fe400078e020b */
[----:B------:R-:W-:Y:S02]  /*0e30*/  @P2 FFMA R4, R7, R7, R4 ;  /* 0x0000000707042223 */ /* 0x000fe40000000004 */
[----:B------:R-:W-:Y:S01]  /*0e40*/  VIADD R11, R6, 0x1 ;  /* 0x00000001060b7836 */ /* 0x000fe20000000000 */
[----:B------:R-:W-:-:S04]  /*0e50*/  ISETP.NE.AND P4, PT, R17, R6, PT ;  /* 0x000000061100720c */ /* 0x000fc80003f85270 */
[----:B------:R-:W-:-:S13]  /*0e60*/  FSETP.NEU.OR P4, PT, R19, R9, P4 ;  /* 0x000000091300720b */ /* 0x000fda000278d400 */
[----:B------:R-:W-:Y:S01]  /*0e70*/  @P4 FFMA R4, R19, R19, R4 ;  /* 0x0000001313044223 */ /* 0x000fe20000000004 */
[----:B------:R-:W-:-:S07]  /*0e80*/  @!P4 IMAD.MOV R11, RZ, RZ, R6 ;  /* 0x000000ffff0bc224 */ /* 0x000fce00078e0206 */
.L_x_152:
        /* <DEDUP_REMOVED lines=14> */
[----:B------:R-:W-:Y:S02]  /*0f70*/  @P3 IADD3 R0, PT, PT, R11, 0x1, RZ ;  /* 0x000000010b003810 */ /* 0x000fe40007ffe0ff */
        /* <DEDUP_REMOVED lines=8> */
[----:B------:R-:W-:Y:S02]  /*1000*/  @!P0 IMAD.MOV R0, RZ, RZ, R11 ;  /* 0x000000ffff008224 */ /* 0x000fe400078e020b */
[----:B------:R-:W-:-:S03]  /*1010*/  @P4 FFMA R4, R15, R15, R4 ;  /* 0x0000000f0f044223 */ /* 0x000fc60000000004 */
[----:B------:R-:W-:Y:S01]  /*1020*/  @P3 ISETP.NE.AND P0, PT, R17, R0, PT ;  /* 0x000000001100320c */ /* 0x000fe20003f05270 */
[----:B----4-:R-:W-:Y:S01]  /*1030*/  @!P2 FMUL R5, R5, |R6| ;  /* 0x400000060505a220 */ /* 0x010fe20000400000 */
[----:B------:R-:W-:Y:S02]  /*1040*/  @P3 VIADD R6, R0, 0x1 ;  /* 0x0000000100063836 */ /* 0x000fe40000000000 */
[----:B------:R-:W-:Y:S02]  /*1050*/  @P3 FSETP.NEU.OR P1, PT, R13, R9, P0 ;  /* 0x000000090d00320b */ /* 0x000fe4000072d400 */
[----:B------:R-:W-:Y:S02]  /*1060*/  PLOP3.LUT P0, PT, PT, PT, PT, 0x80, 0x8 ;  /* 0x000000000008781c */ /* 0x000fe40003f0f070 */
[----:B------:R-:W-:Y:S02]  /*1070*/  @P3 PLOP3.LUT P0, PT, P1, PT, PT, 0x80, 0x8 ;  /* 0x000000000008381c */ /* 0x000fe40000f0f070 */
[----:B------:R-:W-:-:S02]  /*1080*/  @P3 PLOP3.LUT P5, PT, P1, PT, PT, 0x80, 0x8 ;  /* 0x000000000008381c */ /* 0x000fc40000faf070 */
[----:B------:R-:W-:-:S09]  /*1090*/  FSETP.NEU.OR P1, PT, R5, R9, P2 ;  /* 0x000000090500720b */ /* 0x000fd2000172d400 */
[----:B------:R-:W-:Y:S02]  /*10a0*/  @!P0 IMAD.MOV R6, RZ, RZ, R0 ;  /* 0x000000ffff068224 */ /* 0x000fe400078e0200 */
[----:B------:R-:W-:-:S03]  /*10b0*/  @P5 FFMA R4, R13, R13, R4 ;  /* 0x0000000d0d045223 */ /* 0x000fc60000000004 */
[----:B------:R-:W-:Y:S01]  /*10c0*/  @P3 MOV R11, R6 ;  /* 0x00000006000b3202 */ /* 0x000fe20000000f00 */
[----:B------:R-:W-:-:S03]  /*10d0*/  @!P2 FFMA R5, R5, R5, R4 ;  /* 0x000000050505a223 */ /* 0x000fc60000000004 */
[----:B------:R-:W-:-:S04]  /*10e0*/  @!P2 ISETP.NE.AND P0, PT, R8, R11, PT ;  /* 0x0000000b0800a20c */ /* 0x000fc80003f05270 */
[----:B------:R-:W-:-:S05]  /*10f0*/  @!P1 FSEL R5, R5, R4, P0 ;  /* 0x0000000405059208 */ /* 0x000fca0000000000 */
[----:B------:R-:W-:-:S07]  /*1100*/  @!P2 IMAD.MOV.U32 R4, RZ, RZ, R5 ;  /* 0x000000ffff04a224 */ /* 0x000fce00078e0005 */
.L_x_149:
[----:B------:R-:W-:-:S04]  /*1110*/  FFMA R5, R9, R9, R4 ;  /* 0x0000000909057223 */ /* 0x000fc80000000004 */
[----:B------:R-:W-:Y:S01]  /*1120*/  VIADD R0, R5, 0xf3000000 ;  /* 0xf300000005007836 */ /* 0x000fe20000000000 */
[----:B------:R0:W1:Y:S04]  /*1130*/  MUFU.RSQ R6, R5 ;  /* 0x0000000500067308 */ /* 0x0000680000001400 */
[----:B------:R-:W-:-:S13]  /*1140*/  ISETP.GT.U32.AND P0, PT, R0, 0x727fffff, PT ;  /* 0x727fffff0000780c */ /* 0x000fda0003f04070 */
[----:B01----:R-:W-:Y:S05]  /*1150*/  @!P0 BRA `(.L_x_153) ;  /* 0x0000000000108947 */ /* 0x003fea0003800000 */
[----:B------:R-:W-:-:S07]  /*1160*/  MOV R8, 0x1180 ;  /* 0x0000118000087802 */ /* 0x000fce0000000f00 */
[----:B------:R-:W-:Y:S05]  /*1170*/  CALL.REL.NOINC `($__internal_2_$__cuda_sm20_sqrt_rn_f32_slowpath) ;  /* 0x0000000000387944 */ /* 0x000fea0003c00000 */
[----:B------:R-:W-:Y:S01]  /*1180*/  IMAD.MOV.U32 R0, RZ, RZ, R5 ;  /* 0x000000ffff007224 */ /* 0x000fe200078e0005 */
[----:B------:R-:W-:Y:S06]  /*1190*/  BRA `(.L_x_154) ;  /* 0x0000000000107947 */ /* 0x000fec0003800000 */
.L_x_153:
[----:B------:R-:W-:Y:S01]  /*11a0*/  FMUL.FTZ R0, R5, R6 ;  /* 0x0000000605007220 */ /* 0x000fe20000410000 */
[----:B------:R-:W-:-:S03]  /*11b0*/  FMUL.FTZ R6, R6, 0.5 ;  /* 0x3f00000006067820 */ /* 0x000fc60000410000 */
[----:B------:R-:W-:-:S04]  /*11c0*/  FFMA R5, -R0, R0, R5 ;  /* 0x0000000000057223 */ /* 0x000fc80000000105 */
[----:B------:R-:W-:-:S07]  /*11d0*/  FFMA R0, R5, R6, R0 ;  /* 0x0000000605007223 */ /* 0x000fce0000000000 */
.L_x_154:
[----:B------:R-:W0:Y:S01]  /*11e0*/  LDC.64 R6, c[0x0][0x380] ;  /* 0x0000e000ff067b82 */ /* 0x000e220000000a00 */
[----:B------:R-:W-:Y:S02]  /*11f0*/  FSETP.NEU.AND P0, PT, R4, RZ, PT ;  /* 0x000000ff0400720b */ /* 0x000fe40003f0d000 */
[----:B------:R-:W-:Y:S02]  /*1200*/  IADD3 R3, PT, PT, R3, 0x800000, RZ ;  /* 0x0080000003037810 */ /* 0x000fe40007ffe0ff */
[----:B------:R-:W-:-:S03]  /*1210*/  FSETP.NEU.AND P1, PT, R2, +INF , PT ;  /* 0x7f8000000200780b */ /* 0x000fc60003f2d000 */
[----:B------:R-:W-:-:S06]  /*1220*/  FMUL R3, R3, R0 ;  /* 0x0000000003037220 */ /* 0x000fcc0000400000 */
[----:B------:R-:W-:-:S05]  /*1230*/  @P0 FSEL R2, R2, R3, !P1 ;  /* 0x0000000302020208 */ /* 0x000fca0004800000 */
[----:B0-----:R-:W-:Y:S01]  /*1240*/  STG.E desc[UR6][R6.64], R2 ;  /* 0x0000000206007986 */ /* 0x001fe2000c101906 */
[----:B------:R-:W-:Y:S05]  /*1250*/  EXIT ;  /* 0x000000000000794d */ /* 0x000fea0003800000 */
        .weak           $__internal_2_$__cuda_sm20_sqrt_rn_f32_slowpath
        .type           $__internal_2_$__cuda_sm20_sqrt_rn_f32_slowpath,@function
        .size           $__internal_2_$__cuda_sm20_sqrt_rn_f32_slowpath,(.L_x_239 - $__internal_2_$__cuda_sm20_sqrt_rn_f32_slowpath)
$__internal_2_$__cuda_sm20_sqrt_rn_f32_slowpath:
[----:B------:R-:W-:-:S13]  /*1260*/  LOP3.LUT P0, RZ, R5, 0x7fffffff, RZ, 0xc0, !PT ;  /* 0x7fffffff05ff7812 */ /* 0x000fda000780c0ff */
[----:B------:R-:W-:Y:S05]  /*1270*/  @!P0 BRA `(.L_x_155) ;  /* 0x0000000000488947 */ /* 0x000fea0003800000 */
[----:B------:R-:W-:Y:S01]  /*1280*/  FSETP.GEU.FTZ.AND P0, PT, R5, RZ, PT ;  /* 0x000000ff0500720b */ /* 0x000fe20003f1e000 */
[----:B------:R-:W-:-:S12]  /*1290*/  IMAD.MOV.U32 R0, RZ, RZ, R5 ;  /* 0x000000ffff007224 */ /* 0x000fd800078e0005 */
[----:B------:R-:W-:Y:S01]  /*12a0*/  @!P0 IMAD.MOV.U32 R5, RZ, RZ, 0x7fffffff ;  /* 0x7fffffffff058424 */ /* 0x000fe200078e00ff */
[----:B------:R-:W-:Y:S06]  /*12b0*/  @!P0 BRA `(.L_x_155) ;  /* 0x0000000000388947 */ /* 0x000fec0003800000 */
[----:B------:R-:W-:-:S13]  /*12c0*/  FSETP.GTU.FTZ.AND P0, PT, |R0|, +INF , PT ;  /* 0x7f8000000000780b */ /* 0x000fda0003f1c200 */
[----:B------:R-:W-:Y:S01]  /*12d0*/  @P0 FADD.FTZ R5, R0, 1 ;  /* 0x3f80000000050421 */ /* 0x000fe20000010000 */
[----:B------:R-:W-:Y:S06]  /*12e0*/  @P0 BRA `(.L_x_155) ;  /* 0x00000000002c0947 */ /* 0x000fec0003800000 */
[----:B------:R-:W-:-:S13]  /*12f0*/  FSETP.NEU.FTZ.AND P0, PT, |R0|, +INF , PT ;  /* 0x7f8000000000780b */ /* 0x000fda0003f1d200 */
[----:B------:R-:W-:Y:S01]  /*1300*/  @!P0 IMAD.MOV.U32 R5, RZ, RZ, R0 ;  /* 0x000000ffff058224 */ /* 0x000fe200078e0000 */
[----:B------:R-:W-:Y:S06]  /*1310*/  @!P0 BRA `(.L_x_155) ;  /* 0x0000000000208947 */ /* 0x000fec0003800000 */
[----:B------:R-:W-:-:S04]  /*1320*/  FFMA R0, R0, 1.84467440737095516160e+19, RZ ;  /* 0x5f80000000007823 */ /* 0x000fc800000000ff */
[----:B------:R-:W0:Y:S02]  /*1330*/  MUFU.RSQ R5, R0 ;  /* 0x0000000000057308 */ /* 0x000e240000001400 */
[----:B0-----:R-:W-:Y:S01]  /*1340*/  FMUL.FTZ R7, R0, R5 ;  /* 0x0000000500077220 */ /* 0x001fe20000410000 */
[----:B------:R-:W-:-:S03]  /*1350*/  FMUL.FTZ R5, R5, 0.5 ;  /* 0x3f00000005057820 */ /* 0x000fc60000410000 */
[----:B------:R-:W-:-:S04]  /*1360*/  FADD.FTZ R6, -R7, -RZ ;  /* 0x800000ff07067221 */ /* 0x000fc80000010100 */
[----:B------:R-:W-:-:S04]  /*1370*/  FFMA R6, R7, R6, R0 ;  /* 0x0000000607067223 */ /* 0x000fc80000000000 */
[----:B------:R-:W-:-:S04]  /*1380*/  FFMA R5, R6, R5, R7 ;  /* 0x0000000506057223 */ /* 0x000fc80000000007 */
[----:B------:R-:W-:-:S07]  /*1390*/  FMUL.FTZ R5, R5, 2.3283064365386962891e-10 ;  /* 0x2f80000005057820 */ /* 0x000fce0000410000 */
.L_x_155:
[----:B------:R-:W-:Y:S01]  /*13a0*/  MOV R6, R8 ;  /* 0x0000000800067202 */ /* 0x000fe20000000f00 */
[----:B------:R-:W-:-:S04]  /*13b0*/  IMAD.MOV.U32 R7, RZ, RZ, 0x0 ;  /* 0x00000000ff077424 */ /* 0x000fc800078e00ff */
[----:B------:R-:W-:Y:S05]  /*13c0*/  RET.REL.NODEC R6 `(_Z6_normfPfiPKf) ;  /* 0xffffffec060c7950 */ /* 0x000fea0003c3ffff */
.L_x_156:
        /* <DEDUP_REMOVED lines=11> */
.L_x_239:


//--------------------- .text._Z11setVecValuePff  --------------------------
	.section	.text._Z11setVecValuePff,"ax",@progbits
	.align	128
        .global         _Z11setVecValuePff
        .type           _Z11setVecValuePff,@function
        .size           _Z11setVecValuePff,(.L_x_263 - _Z11setVecValuePff)
        .other          _Z11setVecValuePff,@"STO_CUDA_ENTRY STV_DEFAULT"
_Z11setVecValuePff:
.text._Z11setVecValuePff:
[----:B------:R-:W-:Y:S08]  /*0000*/  LDC R1, c[0x0][0x37c] ;  /* 0x0000df00ff017b82 */ /* 0x000ff00000000800 */
[----:B------:R-:W0:Y:S01]  /*0010*/  LDC R5, c[0x0][0x388] ;  /* 0x0000e200ff057b82 */ /* 0x000e220000000800 */
[----:B------:R-:W0:Y:S07]  /*0020*/  LDCU.64 UR4, c[0x0][0x358] ;  /* 0x00006b00ff0477ac */ /* 0x000e2e0008000a00 */
[----:B------:R-:W0:Y:S02]  /*0030*/  LDC.64 R2, c[0x0][0x380] ;  /* 0x0000e000ff027b82 */ /* 0x000e240000000a00 */
[----:B0-----:R-:W-:Y:S01]  /*0040*/  STG.E desc[UR4][R2.64], R5 ;  /* 0x0000000502007986 */ /* 0x001fe2000c101904 */
[----:B------:R-:W-:Y:S05]  /*0050*/  EXIT ;  /* 0x000000000000794d */ /* 0x000fea0003800000 */
.L_x_157:
        /* <DEDUP_REMOVED lines=10> */
.L_x_263:


//--------------------- .text._Z12_normcdfinvfPff --------------------------
	.section	.text._Z12_normcdfinvfPff,"ax",@progbits
	.align	128
        .global         _Z12_normcdfinvfPff
        .type           _Z12_normcdfinvfPff,@function
        .size           _Z12_normcdfinvfPff,(.L_x_264 - _Z12_normcdfinvfPff)
        .other          _Z12_normcdfinvfPff,@"STO_CUDA_ENTRY STV_DEFAULT"
_Z12_normcdfinvfPff:
.text._Z12_normcdfinvfPff:
[----:B------:R-:W-:Y:S08]  /*0000*/  LDC R1, c[0x0][0x37c] ;  /* 0x0000df00ff017b82 */ /* 0x000ff00000000800 */
[----:B------:R-:W0:Y:S01]  /*0010*/  LDC R0, c[0x0][0x388] ;  /* 0x0000e200ff007b82 */ /* 0x000e220000000800 */
[----:B------:R-:W1:Y:S01]  /*0020*/  LDCU.64 UR4, c[0x0][0x358] ;  /* 0x00006b00ff0477ac */ /* 0x000e620008000a00 */
[----:B0-----:R-:W-:-:S04]  /*0030*/  FADD R0, R0, R0 ;  /* 0x0000000000007221 */ /* 0x001fc80000000000 */
[C---:B------:R-:W-:Y:S01]  /*0040*/  FADD R3, -R0.reuse, 2 ;  /* 0x4000000000037421 */ /* 0x040fe20000000100 */
[----:B------:R-:W-:-:S04]  /*0050*/  FSETP.GTU.AND P0, PT, R0, 1.996600031852722168, PT ;  /* 0x3fff90970000780b */ /* 0x000fc80003f0c000 */
[----:B------:R-:W-:-:S13]  /*0060*/  FSETP.LTU.OR P0, PT, R0, 0.0034000000450760126114, P0 ;  /* 0x3b5ed2890000780b */ /* 0x000fda0000709400 */
[----:B-1----:R-:W-:Y:S05]  /*0070*/  @P0 BRA `(.L_x_158) ;  /* 0x0000000000380947 */ /* 0x002fea0003800000 */
[----:B------:R-:W-:Y:S01]  /*0080*/  FMUL R3, R0, R3 ;  /* 0x0000000300037220 */ /* 0x000fe20000400000 */
[----:B------:R-:W-:-:S05]  /*0090*/  HFMA2 R2, -RZ, RZ, 0.1177978515625, 952 ;  /* 0x2f8a6370ff027431 */ /* 0x000fca00000001ff */
[----:B------:R-:W0:Y:S02]  /*00a0*/  MUFU.LG2 R3, R3 ;  /* 0x0000000300037308 */ /* 0x000e240000000c00 */
[----:B0-----:R-:W-:-:S04]  /*00b0*/  FFMA R2, R3, R2, 9.4274286155382469587e-09 ;  /* 0x3221f64503027423 */ /* 0x001fc80000000002 */
[----:B------:R-:W-:-:S04]  /*00c0*/  FFMA R2, -R3, R2, -1.2054752573931182269e-07 ;  /* 0xb4016fda03027423 */ /* 0x000fc80000000102 */
[----:B------:R-:W-:-:S04]  /*00d0*/  FFMA R2, -R3, R2, 2.1697005081477982458e-07 ;  /* 0x3468f84603027423 */ /* 0x000fc80000000102 */
[----:B------:R-:W-:-:S04]  /*00e0*/  FFMA R2, -R3, R2, 8.0621484812581911683e-06 ;  /* 0x370742aa03027423 */ /* 0x000fc80000000102 */
[----:B------:R-:W-:-:S04]  /*00f0*/  FFMA R2, -R3, R2, -3.1675492209615185857e-05 ;  /* 0xb804db4d03027423 */ /* 0x000fc80000000102 */
[----:B------:R-:W-:-:S04]  /*0100*/  FFMA R2, -R3, R2, -0.00077436311403289437294 ;  /* 0xba4afea103027423 */ /* 0x000fc80000000102 */
[----:B------:R-:W-:-:S04]  /*0110*/  FFMA R2, -R3, R2, 0.0055465879850089550018 ;  /* 0x3bb5c02703027423 */ /* 0x000fc80000000102 */
[----:B------:R-:W-:-:S04]  /*0120*/  FFMA R2, -R3, R2, 0.16082023084163665771 ;  /* 0x3e24ae0f03027423 */ /* 0x000fc80000000102 */
[----:B------:R-:W-:-:S04]  /*0130*/  FFMA R5, -R3, R2, 0.88622689247131347656 ;  /* 0x3f62dfc403057423 */ /* 0x000fc80000000102 */
[----:B------:R-:W-:Y:S01]  /*0140*/  FFMA R0, -R0, R5, R5 ;  /* 0x0000000500007223 */ /* 0x000fe20000000105 */
[----:B------:R-:W-:Y:S06]  /*0150*/  BRA `(.L_x_159) ;  /* 0x0000000000547947 */ /* 0x000fec0003800000 */
.L_x_158:
[----:B------:R-:W-:Y:S02]  /*0160*/  FSETP.GT.AND P0, PT, R0, 1, PT ;  /* 0x3f8000000000780b */ /* 0x000fe40003f04000 */
[----:B------:R-:W-:Y:S02]  /*0170*/  MOV R4, 0x427c73f1 ;  /* 0x427c73f100047802 */ /* 0x000fe40000000f00 */
[----:B------:R-:W-:-:S04]  /*0180*/  FSEL R0, R3, R0, P0 ;  /* 0x0000000003007208 */ /* 0x000fc80000000000 */
[----:B------:R-:W-:-:S13]  /*0190*/  FSETP.GEU.AND P1, PT, |R0|, 1.175494350822287508e-38, PT ;  /* 0x008000000000780b */ /* 0x000fda0003f2e200 */
[----:B------:R-:W-:-:S04]  /*01a0*/  @!P1 FMUL R0, R0, 16777216 ;  /* 0x4b80000000009820 */ /* 0x000fc80000400000 */
[----:B------:R-:W0:Y:S02]  /*01b0*/  MUFU.LG2 R2, R0 ;  /* 0x0000000000027308 */ /* 0x000e240000000c00 */
[----:B0-----:R-:W-:-:S06]  /*01c0*/  @!P1 FADD R2, R2, -24 ;  /* 0xc1c0000002029421 */ /* 0x001fcc0000000000 */
[----:B------:R-:W0:Y:S01]  /*01d0*/  MUFU.RSQ R3, -R2 ;  /* 0x8000000200037308 */ /* 0x000e220000001400 */
[C---:B------:R-:W-:Y:S01]  /*01e0*/  FSETP.NEU.AND P1, PT, R2.reuse, -INF , PT ;  /* 0xff8000000200780b */ /* 0x040fe20003f2d000 */
[----:B0-----:R-:W-:Y:S01]  /*01f0*/  FFMA R4, R3, -R4, 127.48468780517578125 ;  /* 0x42fef82903047423 */ /* 0x001fe20000000804 */
[----:B------:R-:W-:-:S03]  /*0200*/  FMUL R5, R2, -R3 ;  /* 0x8000000302057220 */ /* 0x000fc60000400000 */
[----:B------:R-:W-:Y:S02]  /*0210*/  FFMA R4, R3, R4, -114.105682373046875 ;  /* 0xc2e4361c03047423 */ /* 0x000fe40000000004 */
[----:B------:R-:W-:Y:S02]  /*0220*/  FSEL R5, R5, +INF , P1 ;  /* 0x7f80000005057808 */ /* 0x000fe40000800000 */
[----:B------:R-:W-:Y:S02]  /*0230*/  FFMA R4, R3, R4, 60.325786590576171875 ;  /* 0x42714d9b03047423 */ /* 0x000fe40000000004 */
[----:B------:R-:W-:Y:S02]  /*0240*/  FSEL R5, -R5, R5, P0 ;  /* 0x0000000505057208 */ /* 0x000fe40000000100 */
[----:B------:R-:W-:-:S04]  /*0250*/  FFMA R4, R3, R4, -21.789892196655273438 ;  /* 0xc1ae51b303047423 */ /* 0x000fc80000000004 */
[----:B------:R-:W-:-:S04]  /*0260*/  FFMA R4, R3, R4, 6.4674091339111328125 ;  /* 0x40cef50403047423 */ /* 0x000fc80000000004 */
[----:B------:R-:W-:-:S04]  /*0270*/  FFMA R4, R3, R4, -1.8329473733901977539 ;  /* 0xbfea9e0503047423 */ /* 0x000fc80000000004 */
[----:B------:R-:W-:-:S04]  /*0280*/  FFMA R4, R3, R4, -0.030327774584293365479 ;  /* 0xbcf871f403047423 */ /* 0x000fc80000000004 */
[----:B------:R-:W-:-:S04]  /*0290*/  FFMA R4, R3, R4, 0.8328774571418762207 ;  /* 0x3f55377503047423 */ /* 0x000fc80000000004 */
[----:B------:R-:W-:-:S07]  /*02a0*/  FMUL R0, R4, R5 ;  /* 0x0000000504007220 */ /* 0x000fce0000400000 */
.L_x_159:
[----:B------:R-:W0:Y:S01]  /*02b0*/  LDC.64 R2, c[0x0][0x380] ;  /* 0x0000e000ff027b82 */ /* 0x000e220000000a00 */
[----:B------:R-:W-:-:S05]  /*02c0*/  FFMA R5, R0, -1.4142135381698608398, RZ ;  /* 0xbfb504f300057823 */ /* 0x000fca00000000ff */
[----:B0-----:R-:W-:Y:S01]  /*02d0*/  STG.E desc[UR4][R2.64], R5 ;  /* 0x0000000502007986 */ /* 0x001fe2000c101904 */
[----:B------:R-:W-:Y:S05]  /*02e0*/  EXIT ;  /* 0x000000000000794d */ /* 0x000fea0003800000 */
.L_x_160:
        /* <DEDUP_REMOVED lines=9> */
.L_x_264:


//--------------------- .text._Z9_normcdffPff     --------------------------
	.section	.text._Z9_normcdffPff,"ax",@progbits
	.align	128
        .global         _Z9_normcdffPff
        .type           _Z9_normcdffPff,@function
        .size           _Z9_normcdffPff,(.L_x_265 - _Z9_normcdffPff)
        .other          _Z9_normcdffPff,@"STO_CUDA_ENTRY STV_DEFAULT"
_Z9_normcdffPff:
.text._Z9_normcdffPff:
[----:B------:R-:W-:Y:S08]  /*0000*/  LDC R1, c[0x0][0x37c] ;  /* 0x0000df00ff017b82 */ /* 0x000ff00000000800 */
[----:B------:R-:W0:Y:S01]  /*0010*/  LDC R0, c[0x0][0x388] ;  /* 0x0000e200ff007b82 */ /* 0x000e220000000800 */
[----:B------:R-:W-:Y:S01]  /*0020*/  HFMA2 R7, -RZ, RZ, 2.703125, 0 ;  /* 0x41680000ff077431 */ /* 0x000fe200000001ff */
[----:B------:R-:W-:Y:S01]  /*0030*/  MOV R11, 0x3a69a091 ;  /* 0x3a69a091000b7802 */ /* 0x000fe20000000f00 */
[----:B------:R-:W1:Y:S01]  /*0040*/  LDCU.64 UR4, c[0x0][0x358] ;  /* 0x00006b00ff0477ac */ /* 0x000e620008000a00 */
[----:B0-----:R-:W-:-:S02]  /*0050*/  FSETP.GT.AND P0, PT, |R0|, 14.5, PT ;  /* 0x416800000000780b */ /* 0x001fc40003f04200 */
[----:B------:R-:W-:-:S04]  /*0060*/  LOP3.LUT R7, R7, 0x80000000, R0, 0xb8, !PT ;  /* 0x8000000007077812 */ /* 0x000fc800078eb800 */
[----:B------:R-:W-:-:S04]  /*0070*/  FSEL R7, R7, R0, P0 ;  /* 0x0000000007077208 */ /* 0x000fc80000000000 */
[C---:B------:R-:W-:Y:S01]  /*0080*/  FSETP.GEU.AND P2, PT, R7.reuse, -1, PT ;  /* 0xbf8000000700780b */ /* 0x040fe20003f4e000 */
[----:B------:R-:W-:-:S04]  /*0090*/  FMUL R0, R7, -0.70710676908493041992 ;  /* 0xbf3504f307007820 */ /* 0x000fc80000400000 */
[----:B------:R-:W-:-:S04]  /*00a0*/  FFMA R2, R7, -0.70710676908493041992, -R0 ;  /* 0xbf3504f307027823 */ /* 0x000fc80000000800 */
[----:B------:R-:W-:-:S04]  /*00b0*/  FFMA R3, R7, -1.2101617485882343317e-08, R2 ;  /* 0xb24fe77a07037823 */ /* 0x000fc80000000002 */
[----:B------:R-:W-:-:S04]  /*00c0*/  FADD R5, R0, R3 ;  /* 0x0000000300057221 */ /* 0x000fc80000000000 */
[C---:B------:R-:W-:Y:S01]  /*00d0*/  FADD R4, |R5|.reuse, 4 ;  /* 0x4080000005047421 */ /* 0x040fe20000000200 */
[C---:B------:R-:W-:Y:S01]  /*00e0*/  FADD R2, |R5|.reuse, -4 ;  /* 0xc080000005027421 */ /* 0x040fe20000000200 */
[----:B------:R-:W-:Y:S01]  /*00f0*/  FSETP.GEU.AND P1, PT, R5, RZ, PT ;  /* 0x000000ff0500720b */ /* 0x000fe20003f2e000 */
[----:B------:R-:W-:Y:S01]  /*0100*/  @!P2 FADD R0, R0, -R5 ;  /* 0x800000050000a221 */ /* 0x000fe20000000000 */
[----:B------:R0:W2:Y:S03]  /*0110*/  MUFU.RCP R9, R4 ;  /* 0x0000000400097308 */ /* 0x0000a60000001000 */
[----:B------:R-:W-:Y:S01]  /*0120*/  @!P2 FADD R3, R3, R0 ;  /* 0x000000000303a221 */ /* 0x000fe20000000000 */
[----:B0-----:R-:W-:-:S05]  /*0130*/  MOV R4, 0x40000000 ;  /* 0x4000000000047802 */ /* 0x001fca0000000f00 */
[C---:B------:R-:W-:Y:S01]  /*0140*/  FFMA R4, |R5|.reuse, R4, 1 ;  /* 0x3f80000005047423 */ /* 0x040fe20000000204 */
[----:B--2---:R-:W-:Y:S01]  /*0150*/  FMUL R6, R2, R9 ;  /* 0x0000000902067220 */ /* 0x004fe20000400000 */
[----:B------:R-:W-:-:S03]  /*0160*/  FMUL R2, R5, -R5 ;  /* 0x8000000505027220 */ /* 0x000fc60000400000 */
[----:B------:R-:W-:Y:S01]  /*0170*/  FADD R8, R6, 1 ;  /* 0x3f80000006087421 */ /* 0x000fe20000000000 */
[----:B------:R-:W-:-:S03]  /*0180*/  FMUL R10, R2, 1.4426950216293334961 ;  /* 0x3fb8aa3b020a7820 */ /* 0x000fc60000400000 */
[----:B------:R-:W-:-:S03]  /*0190*/  FFMA R8, R8, -4, |R5| ;  /* 0xc080000008087823 */ /* 0x000fc60000000405 */
[----:B------:R-:W0:Y:S01]  /*01a0*/  FRND.TRUNC R10, R10 ;  /* 0x0000000a000a7307 */ /* 0x000e22000020d000 */
[----:B------:R-:W-:-:S04]  /*01b0*/  FFMA R8, |R5|, -R6, R8 ;  /* 0x8000000605087223 */ /* 0x000fc80000000208 */
[----:B------:R-:W-:-:S04]  /*01c0*/  FFMA R8, R9, R8, R6 ;  /* 0x0000000809087223 */ /* 0x000fc80000000006 */
[----:B------:R-:W-:Y:S01]  /*01d0*/  FFMA R9, R8, R11, 0.0070457882247865200043 ;  /* 0x3be6e05b08097423 */ /* 0x000fe2000000000b */
[----:B------:R-:W-:-:S03]  /*01e0*/  HFMA2 R11, -RZ, RZ, 3.4921875, 0 ;  /* 0x42fc0000ff0b7431 */ /* 0x000fc600000001ff */
[----:B------:R-:W-:Y:S01]  /*01f0*/  FFMA R9, R8, R9, -0.015866896137595176697 ;  /* 0xbc81fb4b08097423 */ /* 0x000fe20000000009 */
[----:B0-----:R-:W-:-:S03]  /*0200*/  FSETP.GT.AND P0, PT, |R10|, 126, PT ;  /* 0x42fc00000a00780b */ /* 0x001fc60003f04200 */
[----:B------:R-:W-:Y:S01]  /*0210*/  FFMA R9, R8, R9, 0.036429625004529953003 ;  /* 0x3d15373b08097423 */ /* 0x000fe20000000009 */
[----:B------:R-:W-:-:S03]  /*0220*/  LOP3.LUT R11, R11, 0x80000000, R10, 0xb8, !PT ;  /* 0x800000000b0b7812 */ /* 0x000fc600078eb80a */
[----:B------:R-:W-:Y:S01]  /*0230*/  FFMA R9, R8, R9, -0.066643431782722473145 ;  /* 0xbd887c5a08097423 */ /* 0x000fe20000000009 */
[----:B------:R-:W-:-:S03]  /*0240*/  FSEL R13, R11, R10, P0 ;  /* 0x0000000a0b0d7208 */ /* 0x000fc60000000000 */
[C---:B------:R-:W-:Y:S01]  /*0250*/  FFMA R9, R8.reuse, R9, 0.093814529478549957275 ;  /* 0x3dc021d508097423 */ /* 0x040fe20000000009 */
[----:B------:R-:W0:Y:S01]  /*0260*/  MUFU.RCP R11, R4 ;  /* 0x00000004000b7308 */ /* 0x000e220000001000 */
[----:B------:R-:W-:Y:S02]  /*0270*/  FSETP.GT.AND P0, PT, |R5|, 10.05500030517578125, PT ;  /* 0x4120e1480500780b */ /* 0x000fe40003f04200 */
[C---:B------:R-:W-:Y:S01]  /*0280*/  FFMA R9, R8.reuse, R9, -0.10099056363105773926 ;  /* 0xbdced42408097423 */ /* 0x040fe20000000009 */
[--C-:B------:R-:W-:Y:S01]  /*0290*/  FFMA R6, R13, -0.69314718246459960938, R2.reuse ;  /* 0xbf3172180d067823 */ /* 0x100fe20000000002 */
[----:B------:R-:W-:Y:S02]  /*02a0*/  FFMA R2, -|R5|, |R5|, -R2 ;  /* 0x4000000505027223 */ /* 0x000fe40000000b02 */
[----:B------:R-:W-:Y:S01]  /*02b0*/  FFMA R9, R8, R9, 0.06809400022029876709 ;  /* 0x3d8b74de08097423 */ /* 0x000fe20000000009 */
[C---:B------:R-:W-:Y:S01]  /*02c0*/  FFMA R6, R13.reuse, 1.9046542121259335545e-09, R6 ;  /* 0x3102e3080d067823 */ /* 0x040fe20000000006 */
[----:B------:R-:W-:-:S02]  /*02d0*/  FADD R13, R13, 12583039 ;  /* 0x4b40007f0d0d7421 */ /* 0x000fc40000000000 */
[----:B------:R-:W-:Y:S01]  /*02e0*/  FFMA R9, R8, R9, 0.015377387404441833496 ;  /* 0x3c7bf17008097423 */ /* 0x000fe20000000009 */
[----:B------:R-:W-:Y:S02]  /*02f0*/  FMUL R10, R6, 1.4426950216293334961 ;  /* 0x3fb8aa3b060a7820 */ /* 0x000fe40000400000 */
[----:B------:R-:W-:Y:S01]  /*0300*/  SHF.L.U32 R13, R13, 0x17, RZ ;  /* 0x000000170d0d7819 */ /* 0x000fe200000006ff */
[----:B------:R-:W-:-:S03]  /*0310*/  FFMA R9, R8, R9, -0.1396210789680480957 ;  /* 0xbe0ef8d408097423 */ /* 0x000fc60000000009 */
[----:B------:R-:W2:Y:S01]  /*0320*/  MUFU.EX2 R10, R10 ;  /* 0x0000000a000a7308 */ /* 0x000ea20000000800 */
[----:B------:R-:W-:-:S04]  /*0330*/  FFMA R8, R8, R9, 1.232995152473449707 ;  /* 0x3f9dd2c908087423 */ /* 0x000fc80000000009 */
[----:B0-----:R-:W-:-:S04]  /*0340*/  FMUL R6, R8, R11 ;  /* 0x0000000b08067220 */ /* 0x001fc80000400000 */
[----:B------:R-:W-:-:S04]  /*0350*/  FMUL R9, R6, -2 ;  /* 0xc000000006097820 */ /* 0x000fc80000400000 */
[C---:B------:R-:W-:Y:S01]  /*0360*/  FFMA R9, |R5|.reuse, R9, R8 ;  /* 0x0000000905097223 */ /* 0x040fe20000000208 */
[----:B------:R-:W-:Y:S01]  /*0370*/  @!P2 FMUL R5, R5, -2 ;  /* 0xc00000000505a820 */ /* 0x000fe20000400000 */
[----:B--2---:R-:W-:Y:S02]  /*0380*/  FMUL R13, R13, R10 ;  /* 0x0000000a0d0d7220 */ /* 0x004fe40000400000 */
[----:B------:R-:W-:Y:S02]  /*0390*/  FADD R9, -R6, R9 ;  /* 0x0000000906097221 */ /* 0x000fe40000000100 */
[----:B------:R-:W-:Y:S02]  /*03a0*/  FFMA R2, R13, R2, R13 ;  /* 0x000000020d027223 */ /* 0x000fe4000000000d */
[----:B------:R-:W-:Y:S02]  /*03b0*/  FFMA R9, R11, R9, R6 ;  /* 0x000000090b097223 */ /* 0x000fe40000000006 */
[----:B------:R-:W1:Y:S02]  /*03c0*/  LDC.64 R6, c[0x0][0x380] ;  /* 0x0000e000ff067b82 */ /* 0x000e640000000a00 */
[----:B------:R-:W-:-:S05]  /*03d0*/  FMUL R2, R9, R2 ;  /* 0x0000000209027220 */ /* 0x000fca0000400000 */
[----:B------:R-:W-:-:S05]  /*03e0*/  FSEL R2, R2, RZ, !P0 ;  /* 0x000000ff02027208 */ /* 0x000fca0004000000 */
[----:B------:R-:W-:-:S04]  /*03f0*/  @!P1 FADD R2, -R2, 2 ;  /* 0x4000000002029421 */ /* 0x000fc80000000100 */
[----:B------:R-:W-:-:S04]  /*0400*/  @!P2 FMUL R5, R2, R5 ;  /* 0x000000050205a220 */ /* 0x000fc80000400000 */
[----:B------:R-:W-:-:S04]  /*0410*/  @!P2 FFMA R2, R3, R5, R2 ;  /* 0x000000050302a223 */ /* 0x000fc80000000002 */
[----:B------:R-:W-:-:S05]  /*0420*/  FMUL R3, R2, 0.5 ;  /* 0x3f00000002037820 */ /* 0x000fca0000400000 */
[----:B-1----:R-:W-:Y:S01]  /*0430*/  STG.E desc[UR4][R6.64], R3 ;  /* 0x0000000306007986 */ /* 0x002fe2000c101904 */
[----:B------:R-:W-:Y:S05]  /*0440*/  EXIT ;  /* 0x000000000000794d */ /* 0x000fea0003800000 */
.L_x_161:
        /* <DEDUP_REMOVED lines=11> */
.L_x_265:


//--------------------- .text._Z4_jnfPfif         --------------------------
	.section	.text._Z4_jnfPfif,"ax",@progbits
	.align	128
        .global         _Z4_jnfPfif
        .type           _Z4_jnfPfif,@function
        .size           _Z4_jnfPfif,(.L_x_241 - _Z4_jnfPfif)
        .other          _Z4_jnfPfif,@"STO_CUDA_ENTRY STV_DEFAULT"
_Z4_jnfPfif:
.text._Z4_jnfPfif:
[----:B------:R-:W-:Y:S01]  /*0000*/  LDC R1, c[0x0][0x37c] ;  /* 0x0000df00ff017b82 */ /* 0x000fe20000000800 */
[----:B------:R-:W0:Y:S01]  /*0010*/  LDCU UR4, c[0x0][0x388] ;  /* 0x00007100ff0477ac */ /* 0x000e220008000800 */
[----:B------:R-:W1:Y:S01]  /*0020*/  LDCU.64 UR8, c[0x0][0x358] ;  /* 0x00006b00ff0877ac */ /* 0x000e620008000a00 */
[----:B0-----:R-:W-:-:S09]  /*0030*/  UISETP.NE.AND UP0, UPT, UR4, 0x1, UPT ;  /* 0x000000010400788c */ /* 0x001fd2000bf05270 */
[----:B-1----:R-:W-:Y:S05]  /*0040*/  BRA.U !UP0, `(.L_x_162) ;  /* 0x00000039084c7547 */ /* 0x002fea000b800000 */
[----:B------:R-:W-:-:S09]  /*0050*/  UISETP.NE.AND UP0, UPT, UR4, URZ, UPT ;  /* 0x000000ff0400728c */ /* 0x000fd2000bf05270 */
[----:B------:R-:W-:Y:S05]  /*0060*/  BRA.U UP0, `(.L_x_163) ;  /* 0x0000000900d47547 */ /* 0x000fea000b800000 */
[----:B------:R-:W0:Y:S02]  /*0070*/  LDC R7, c[0x0][0x38c] ;  /* 0x0000e300ff077b82 */ /* 0x000e240000000800 */
[----:B0-----:R-:W-:-:S13]  /*0080*/  FSETP.GTU.AND P0, PT, |R7|, 8, PT ;  /* 0x410000000700780b */ /* 0x001fda0003f0c200 */
        /* <DEDUP_REMOVED lines=25> */
.L_x_164:
        /* <DEDUP_REMOVED lines=41> */
.L_x_167:
        /* <DEDUP_REMOVED lines=65> */
.L_x_168:
        /* <DEDUP_REMOVED lines=18> */
.L_x_166:
        /* <DEDUP_REMOVED lines=28> */
[----:B------:R-:W-:Y:S01]  /*0ba0*/  FMUL R5, R2, R3 ;  /* 0x0000000302057220 */ /* 0x000fe20000400000 */
[----:B------:R-:W-:Y:S06]  /*0bb0*/  BRA `(.L_x_165) ;  /* 0x0000003800487947 */ /* 0x000fec0003800000 */
.L_x_163:
[----:B------:R-:W-:Y:S01]  /*0bc0*/  UISETP.GE.AND UP0, UPT, UR4, URZ, UPT ;  /* 0x000000ff0400728c */ /* 0x000fe2000bf06270 */
[----:B------:R-:W-:-:S08]  /*0bd0*/  IMAD.MOV.U32 R5, RZ, RZ, 0x7fffffff ;  /* 0x7fffffffff057424 */ /* 0x000fd000078e00ff */
[----:B------:R-:W-:Y:S05]  /*0be0*/  BRA.U !UP0, `(.L_x_165) ;  /* 0x00000039083c7547 */ /* 0x000fea000b800000 */
[----:B------:R-:W0:Y:S01]  /*0bf0*/  LDC R5, c[0x0][0x38c] ;  /* 0x0000e300ff057b82 */ /* 0x000e220000000800 */
[----:B------:R-:W-:Y:S02]  /*0c00*/  UISETP.GT.U32.AND UP0, UPT, UR4, 0x4, UPT ;  /* 0x000000040400788c */ /* 0x000fe4000bf04070 */
[----:B------:R-:W-:-:S09]  /*0c10*/  UIADD3 UR5, UPT, UPT, UR4, 0x1, URZ ;  /* 0x0000000104057890 */ /* 0x000fd2000fffe0ff */
[----:B------:R-:W-:-:S06]  /*0c20*/  @!UP0 UIADD3 UR5, UPT, UPT, UR4, URZ, URZ ;  /* 0x000000ff04058290 */ /* 0x000fcc000fffe0ff */
[----:B------:R-:W-:-:S04]  /*0c30*/  I2FP.F32.U32 R0, UR5 ;  /* 0x0000000500007c45 */ /* 0x000fc80008201000 */
[----:B0-----:R-:W-:-:S13]  /*0c40*/  FSETP.GEU.AND P0, PT, R0, |R5|, PT ;  /* 0x400000050000720b */ /* 0x001fda0003f0e000 */
[----:B------:R-:W-:Y:S05]  /*0c50*/  @P0 BRA `(.L_x_169) ;  /* 0x0000002000400947 */ /* 0x000fea0003800000 */
        /* <DEDUP_REMOVED lines=13> */
[----:B0-----:R-:W-:Y:S05]  /*0d30*/  CALL.REL.NOINC `($__internal_4_$__cuda_sm3x_div_rn_noftz_f32_slowpath) ;  /* 0x0000003800547944 */ /* 0x001fea0003c00000 */
[----:B------:R-:W-:-:S07]  /*0d40*/  MOV R2, R0 ;  /* 0x0000000000027202 */ /* 0x000fce0000000f00 */
.L_x_170:
[----:B------:R-:W0:Y:S02]  /*0d50*/  LDC R4, c[0x0][0x38c] ;  /* 0x0000e300ff047b82 */ /* 0x000e240000000800 */
[----:B0-----:R-:W-:-:S04]  /*0d60*/  FSETP.GTU.AND P0, PT, |R4|, 8, PT ;  /* 0x410000000400780b */ /* 0x001fc80003f0c200 */
[----:B------:R-:W-:-:S09]  /*0d70*/  P2R R0, PR, RZ, 0x1 ;  /* 0x00000001ff007803 */ /* 0x000fd20000000000 */
[----:B------:R-:W-:Y:S05]  /*0d80*/  @P0 BRA `(.L_x_171) ;  /* 0x0000000000540947 */ /* 0x000fea0003800000 */
[C---:B------:R-:W-:Y:S01]  /*0d90*/  FADD R0, |R4|.reuse, -3.8317060470581054688 ;  /* 0xc0753aac04007421 */ /* 0x040fe20000000200 */
[----:B------:R-:W-:Y:S02]  /*0da0*/  IMAD.MOV.U32 R3, RZ, RZ, 0x29af3463 ;  /* 0x29af3463ff037424 */ /* 0x000fe400078e00ff */
[----:B------:R-:W-:Y:S01]  /*0db0*/  FADD R5, |R4|, -7.01558685302734375 ;  /* 0xc0e07fb004057421 */ /* 0x000fe20000000200 */
[----:B------:R-:W-:-:S03]  /*0dc0*/  FADD R0, R0, 7.6850589891819254262e-08 ;  /* 0x33a5090f00007421 */ /* 0x000fc60000000000 */
[----:B------:R-:W-:Y:S01]  /*0dd0*/  FADD R6, R5, 1.8321172490232129348e-07 ;  /* 0x3444b8db05067421 */ /* 0x000fe20000000000 */
        /* <DEDUP_REMOVED lines=16> */
.L_x_171:
[----:B------:R-:W-:Y:S01]  /*0ee0*/  FSETP.NEU.AND P0, PT, |R4|, +INF , PT ;  /* 0x7f8000000400780b */ /* 0x000fe20003f0d200 */
[----:B------:R-:W-:-:S12]  /*0ef0*/  HFMA2 R0, -RZ, RZ, 0, 0 ;  /* 0x00000000ff007431 */ /* 0x000fd800000001ff */
[----:B------:R-:W-:Y:S05]  /*0f00*/  @!P0 BRA `(.L_x_172) ;  /* 0x0000000800588947 */ /* 0x000fea0003800000 */
[----:B------:R-:W0:Y:S01]  /*0f10*/  MUFU.RCP R5, |R4| ;  /* 0x4000000400057308 */ /* 0x000e220000001000 */
[----:B------:R-:W-:Y:S02]  /*0f20*/  IMAD.MOV.U32 R0, RZ, RZ, 0x3fca3ba2 ;  /* 0x3fca3ba2ff007424 */ /* 0x000fe400078e00ff */
        /* <DEDUP_REMOVED lines=8> */
[C---:B------:R-:W-:Y:S02]  /*0fb0*/  FFMA R3, R12.reuse, -R3, 0.74987655878067016602 ;  /* 0x3f3ff7e90c037423 */ /* 0x040fe40000000803 */
[----:B------:R-:W0:Y:S02]  /*0fc0*/  F2I.NTZ R10, R6 ;  /* 0x00000006000a7305 */ /* 0x000e240000203100 */
        /* <DEDUP_REMOVED lines=14> */
[----:B------:R-:W-:Y:S01]  /*10b0*/  MOV R17, RZ ;  /* 0x000000ff00117202 */ /* 0x000fe20000000f00 */
[----:B------:R-:W-:Y:S01]  /*10c0*/  IMAD.MOV.U32 R18, RZ, RZ, RZ ;  /* 0x000000ffff127224 */ /* 0x000fe200078e00ff */
[----:B------:R-:W-:Y:S01]  /*10d0*/  LOP3.LUT R7, R3, 0x80000000, RZ, 0xfc, !PT ;  /* 0x8000000003077812 */ /* 0x000fe200078efcff */
[----:B------:R-:W0:Y:S01]  /*10e0*/  LDCU.64 UR6, c[0x4][URZ] ;  /* 0x01000000ff0677ac */ /* 0x000e220008000a00 */
[----:B------:R-:W-:-:S05]  /*10f0*/  UMOV UR4, URZ ;  /* 0x000000ff00047c82 */ /* 0x000fca0008000000 */
.L_x_174:
        /* <DEDUP_REMOVED lines=18> */
[-C--:B------:R-:W-:Y:S01]  /*1220*/  @P1 MOV R13, R8.reuse ;  /* 0x00000008000d1202 */ /* 0x080fe20000000f00 */
[----:B------:R-:W-:Y:S01]  /*1230*/  VIADD R18, R18, 0x4 ;  /* 0x0000000412127836 */ /* 0x000fe20000000000 */
[-C--:B------:R-:W-:Y:S02]  /*1240*/  @P3 MOV R15, R8.reuse ;  /* 0x00000008000f3202 */ /* 0x080fe40000000f00 */
[----:B------:R-:W-:-:S07]  /*1250*/  @P5 MOV R12, R8 ;  /* 0x00000008000c5202 */ /* 0x000fce0000000f00 */
[----:B------:R-:W-:Y:S01]  /*1260*/  @P2 IMAD.MOV.U32 R14, RZ, RZ, R8 ;  /* 0x000000ffff0e2224 */ /* 0x000fe200078e0008 */
[----:B------:R-:W-:Y:S06]  /*1270*/  BRA.U UP0, `(.L_x_174) ;  /* 0xfffffffd00a07547 */ /* 0x000fec000b83ffff */
[----:B------:R-:W-:-:S04]  /*1280*/  SHF.R.U32.HI R7, RZ, 0x17, R0 ;  /* 0x00000017ff077819 */ /* 0x000fc80000011600 */
[C---:B------:R-:W-:Y:S02]  /*1290*/  LOP3.LUT R8, R7.reuse, 0xe0, RZ, 0xc0, !PT ;  /* 0x000000e007087812 */ /* 0x040fe400078ec0ff */
[----:B------:R-:W-:Y:S02]  /*12a0*/  LOP3.LUT P6, RZ, R7, 0x1f, RZ, 0xc0, !PT ;  /* 0x0000001f07ff7812 */ /* 0x000fe400078cc0ff */
[----:B------:R-:W-:-:S04]  /*12b0*/  IADD3 R8, PT, PT, R8, -0x80, RZ ;  /* 0xffffff8008087810 */ /* 0x000fc80007ffe0ff */
[----:B------:R-:W-:-:S05]  /*12c0*/  SHF.R.U32.HI R8, RZ, 0x5, R8 ;  /* 0x00000005ff087819 */ /* 0x000fca0000011608 */
[----:B------:R-:W-:-:S05]  /*12d0*/  IMAD.U32 R11, R8, -0x4, RZ ;  /* 0xfffffffc080b7824 */ /* 0x000fca00078e00ff */
        /* <DEDUP_REMOVED lines=8> */
[C---:B------:R-:W-:Y:S01]  /*1360*/  ISETP.EQ.AND P3, PT, R11.reuse, -0x4, PT ;  /* 0xfffffffc0b00780c */ /* 0x040fe20003f62270 */
[----:B------:R-:W-:Y:S01]  /*1370*/  @P0 IMAD.MOV.U32 R9, RZ, RZ, R13 ;  /* 0x000000ffff090224 */ /* 0x000fe200078e000d */
[----:B------:R-:W-:Y:S01]  /*1380*/  @P4 MOV R8, R13 ;  /* 0x0000000d00084202 */ /* 0x000fe20000000f00 */
[----:B------:R-:W-:Y:S01]  /*1390*/  @P1 IMAD.MOV.U32 R9, RZ, RZ, R14 ;  /* 0x000000ffff091224 */ /* 0x000fe200078e000e */
[----:B------:R-:W-:Y:S01]  /*13a0*/  ISETP.EQ.AND P4, PT, R11, RZ, PT ;  /* 0x000000ff0b00720c */ /* 0x000fe20003f82270 */
[----:B------:R-:W-:Y:S01]  /*13b0*/  @P2 IMAD.MOV.U32 R9, RZ, RZ, R15 ;  /* 0x000000ffff092224 */ /* 0x000fe200078e000f */
[----:B------:R-:W-:Y:S02]  /*13c0*/  @P0 MOV R8, R14 ;  /* 0x0000000e00080202 */ /* 0x000fe40000000f00 */
[----:B------:R-:W-:-:S02]  /*13d0*/  @P1 MOV R8, R15 ;  /* 0x0000000f00081202 */ /* 0x000fc40000000f00 */
[----:B------:R-:W-:-:S03]  /*13e0*/  @P2 MOV R8, R16 ;  /* 0x0000001000082202 */ /* 0x000fc60000000f00 */
[----:B------:R-:W-:Y:S01]  /*13f0*/  @P3 MOV R8, R12 ;  /* 0x0000000c00083202 */ /* 0x000fe20000000f00 */
[----:B------:R-:W-:-:S03]  /*1400*/  @P3 IMAD.MOV.U32 R9, RZ, RZ, R16 ;  /* 0x000000ffff093224 */ /* 0x000fc600078e0010 */
[----:B------:R-:W-:Y:S01]  /*1410*/  @P4 MOV R8, R6 ;  /* 0x0000000600084202 */ /* 0x000fe20000000f00 */
[----:B------:R-:W-:Y:S02]  /*1420*/  @P4 IMAD.MOV.U32 R9, RZ, RZ, R12 ;  /* 0x000000ffff094224 */ /* 0x000fe400078e000c */
[----:B------:R-:W-:Y:S01]  /*1430*/  @P5 IMAD.MOV.U32 R9, RZ, RZ, R6 ;  /* 0x000000ffff095224 */ /* 0x000fe200078e0006 */
[----:B------:R-:W-:Y:S01]  /*1440*/  MOV R10, R8 ;  /* 0x00000008000a7202 */ /* 0x000fe20000000f00 */
[----:B------:R-:W-:Y:S06]  /*1450*/  @!P6 BRA `(.L_x_175) ;  /* 0x00000000002ce947 */ /* 0x000fec0003800000 */
[----:B------:R-:W-:Y:S01]  /*1460*/  @P0 IMAD.MOV.U32 R8, RZ, RZ, R3 ;  /* 0x000000ffff080224 */ /* 0x000fe200078e0003 */
[----:B------:R-:W-:Y:S02]  /*1470*/  ISETP.EQ.AND P0, PT, R11, 0x8, PT ;  /* 0x000000080b00780c */ /* 0x000fe40003f02270 */
[----:B------:R-:W-:Y:S01]  /*1480*/  @P1 MOV R8, R13 ;  /* 0x0000000d00081202 */ /* 0x000fe20000000f00 */
[----:B------:R-:W-:Y:S01]  /*1490*/  @P2 IMAD.MOV.U32 R8, RZ, RZ, R14 ;  /* 0x000000ffff082224 */ /* 0x000fe200078e000e */
[----:B------:R-:W-:Y:S01]  /*14a0*/  @P3 MOV R8, R15 ;  /* 0x0000000f00083202 */ /* 0x000fe20000000f00 */
[----:B------:R-:W-:Y:S01]  /*14b0*/  @P4 IMAD.MOV.U32 R8, RZ, RZ, R16 ;  /* 0x000000ffff084224 */ /* 0x000fe200078e0010 */
[----:B------:R-:W-:Y:S02]  /*14c0*/  @P5 MOV R8, R12 ;  /* 0x0000000c00085202 */ /* 0x000fe40000000f00 */
[----:B------:R-:W-:-:S04]  /*14d0*/  LOP3.LUT R7, R7, 0x1f, RZ, 0xc0, !PT ;  /* 0x0000001f07077812 */ /* 0x000fc800078ec0ff */
[----:B------:R-:W-:Y:S01]  /*14e0*/  SHF.L.W.U32.HI R10, R9, R7, R10 ;  /* 0x00000007090a7219 */ /* 0x000fe20000010e0a */
[----:B------:R-:W-:-:S05]  /*14f0*/  @P0 IMAD.MOV.U32 R8, RZ, RZ, R6 ;  /* 0x000000ffff080224 */ /* 0x000fca00078e0006 */
[----:B------:R-:W-:-:S07]  /*1500*/  SHF.L.W.U32.HI R9, R8, R7, R9 ;  /* 0x0000000708097219 */ /* 0x000fce0000010e09 */
.L_x_175:
        /* <DEDUP_REMOVED lines=18> */
.L_x_173:
[----:B------:R-:W-:Y:S01]  /*1630*/  LOP3.LUT R10, R10, 0x3, RZ, 0xc0, !PT ;  /* 0x000000030a0a7812 */ /* 0x000fe200078ec0ff */
[----:B------:R-:W-:Y:S02]  /*1640*/  IMAD.MOV.U32 R7, RZ, RZ, 0x3fc90fdb ;  /* 0x3fc90fdbff077424 */ /* 0x000fe400078e00ff */
[C---:B------:R-:W-:Y:S01]  /*1650*/  FMUL R9, |R4|.reuse, 16777216 ;  /* 0x4b80000004097820 */ /* 0x040fe20000400200 */
[----:B------:R-:W-:Y:S02]  /*1660*/  FSETP.GEU.AND P2, PT, |R4|, 1.175494350822287508e-38, PT ;  /* 0x008000000400780b */ /* 0x000fe40003f4e200 */
[----:B------:R-:W-:Y:S02]  /*1670*/  I2FP.F32.U32 R10, R10 ;  /* 0x0000000a000a7245 */ /* 0x000fe40000201000 */
[----:B------:R-:W-:Y:S02]  /*1680*/  FSEL R17, R9, |R4|, !P2 ;  /* 0x4000000409117208 */ /* 0x000fe40005000000 */
[----:B------:R-:W-:Y:S01]  /*1690*/  MOV R11, 0x3e2aaaa8 ;  /* 0x3e2aaaa8000b7802 */ /* 0x000fe20000000f00 */
[----:B------:R-:W-:Y:S01]  /*16a0*/  FFMA R7, R10, R7, -2.3561944961547851562 ;  /* 0xc016cbe40a077423 */ /* 0x000fe20000000007 */
[----:B------:R-:W-:-:S02]  /*16b0*/  IMAD.MOV.U32 R10, RZ, RZ, 0x3c0885e4 ;  /* 0x3c0885e4ff0a7424 */ /* 0x000fc400078e00ff */
[----:B------:R-:W0:Y:S01]  /*16c0*/  MUFU.RSQ R17, R17 ;  /* 0x0000001100117308 */ /* 0x000e220000001400 */
[----:B------:R-:W-:Y:S01]  /*16d0*/  FADD R7, R7, R8 ;  /* 0x0000000807077221 */ /* 0x000fe20000000000 */
[----:B------:R-:W-:-:S03]  /*16e0*/  MOV R8, 0x37cbac00 ;  /* 0x37cbac0000087802 */ /* 0x000fc60000000f00 */
[----:B------:R-:W-:-:S06]  /*16f0*/  FMUL R0, R7, 0.63661974668502807617 ;  /* 0x3f22f98307007820 */ /* 0x000fcc0000400000 */
[----:B------:R-:W1:Y:S01]  /*1700*/  F2I.NTZ R0, R0 ;  /* 0x0000000000007305 */ /* 0x000e620000203100 */
[----:B0-----:R-:W-:Y:S01]  /*1710*/  @!P2 FMUL R17, R17, 4096 ;  /* 0x458000001111a820 */ /* 0x001fe20000400000 */
[----:B-1----:R-:W-:-:S05]  /*1720*/  I2FP.F32.S32 R6, R0 ;  /* 0x0000000000067245 */ /* 0x002fca0000201400 */
        /* <DEDUP_REMOVED lines=20> */
.L_x_172:
[C---:B------:R-:W-:Y:S02]  /*1870*/  FSETP.GTU.AND P1, PT, |R4|.reuse, 8, PT ;  /* 0x410000000400780b */ /* 0x040fe40003f2c200 */
[----:B------:R-:W-:-:S04]  /*1880*/  FSETP.GEU.AND P0, PT, R4, RZ, PT ;  /* 0x000000ff0400720b */ /* 0x000fc80003f0e000 */
[----:B------:R-:W-:Y:S02]  /*1890*/  FSEL R5, -R0, R0, !P0 ;  /* 0x0000000000057208 */ /* 0x000fe40004000100 */
[----:B------:R-:W-:Y:S02]  /*18a0*/  FSETP.GEU.AND P0, PT, |R4|, 1.000000003171076851e-30, PT ;  /* 0x0da242600400780b */ /* 0x000fe40003f0e200 */
[----:B------:R-:W-:-:S04]  /*18b0*/  LOP3.LUT R0, R5, 0x80000000, R4, 0xb8, !PT ;  /* 0x8000000005007812 */ /* 0x000fc800078eb804 */
[----:B------:R-:W-:Y:S01]  /*18c0*/  FSEL R5, R0, R5, !P0 ;  /* 0x0000000500057208 */ /* 0x000fe20004000000 */
[----:B------:R-:W-:Y:S06]  /*18d0*/  @P1 BRA `(.L_x_176) ;  /* 0x0000000000601947 */ /* 0x000fec0003800000 */
        /* <DEDUP_REMOVED lines=24> */
.L_x_176:
        /* <DEDUP_REMOVED lines=14> */
[----:B------:R-:W-:-:S03]  /*1b40*/  IMAD.MOV.U32 R7, RZ, RZ, 0x4056fe93 ;  /* 0x4056fe93ff077424 */ /* 0x000fc600078e00ff */
[----:B------:R-:W0:Y:S01]  /*1b50*/  MUFU.RSQ R9, R8 ;  /* 0x0000000800097308 */ /* 0x000e220000001400 */
[----:B------:R-:W-:-:S04]  /*1b60*/  FFMA R7, R6, R7, -0.51452267169952392578 ;  /* 0xbf03b7c206077423 */ /* 0x000fc80000000007 */
[----:B------:R-:W-:-:S03]  /*1b70*/  FFMA R7, R6, R7, 0.10337056964635848999 ;  /* 0x3dd3b3f306077423 */ /* 0x000fc60000000007 */
[----:B------:R-:W1:Y:S01]  /*1b80*/  F2I.NTZ R10, R10 ;  /* 0x0000000a000a7305 */ /* 0x000e620000203100 */
        /* <DEDUP_REMOVED lines=21> */
.L_x_179:
        /* <DEDUP_REMOVED lines=64> */
.L_x_180:
        /* <DEDUP_REMOVED lines=18> */
.L_x_178:
[----:B------:R-:W-:Y:S01]  /*2200*/  LOP3.LUT R10, R10, 0x3, RZ, 0xc0, !PT ;  /* 0x000000030a0a7812 */ /* 0x000fe200078ec0ff */
[----:B------:R-:W-:Y:S02]  /*2210*/  IMAD.MOV.U32 R3, RZ, RZ, 0x3fc90fdb ;  /* 0x3fc90fdbff037424 */ /* 0x000fe400078e00ff */
[----:B------:R-:W-:Y:S01]  /*2220*/  IMAD.MOV.U32 R9, RZ, RZ, 0x3c0885e4 ;  /* 0x3c0885e4ff097424 */ /* 0x000fe200078e00ff */
[----:B------:R-:W-:-:S05]  /*2230*/  I2FP.F32.U32 R10, R10 ;  /* 0x0000000a000a7245 */ /* 0x000fca0000201000 */
[----:B------:R-:W-:Y:S01]  /*2240*/  FFMA R3, R10, R3, -0.78539818525314331055 ;  /* 0xbf490fdb0a037423 */ /* 0x000fe20000000003 */
[----:B------:R-:W-:-:S03]  /*2250*/  MOV R10, 0x3e2aaaa8 ;  /* 0x3e2aaaa8000a7802 */ /* 0x000fc60000000f00 */
        /* <DEDUP_REMOVED lines=23> */
.L_x_177:
[----:B------:R-:W0:Y:S01]  /*23d0*/  LDCU UR5, c[0x0][0x388] ;  /* 0x00007100ff0577ac */ /* 0x000e220008000800 */
[----:B------:R-:W-:Y:S01]  /*23e0*/  MOV R0, 0x1 ;  /* 0x0000000100007802 */ /* 0x000fe20000000f00 */
[----:B0-----:R-:W-:Y:S02]  /*23f0*/  UIADD3 UR4, UPT, UPT, UR5, -0x1, URZ ;  /* 0xffffffff05047890 */ /* 0x001fe4000fffe0ff */
[----:B------:R-:W-:Y:S02]  /*2400*/  UIADD3 UR5, UPT, UPT, UR5, -0x2, URZ ;  /* 0xfffffffe05057890 */ /* 0x000fe4000fffe0ff */
[----:B------:R-:W-:Y:S02]  /*2410*/  ULOP3.LUT UR6, UR4, 0x3, URZ, 0xc0, !UPT ;  /* 0x0000000304067892 */ /* 0x000fe4000f8ec0ff */
[----:B------:R-:W-:-:S09]  /*2420*/  UISETP.GE.U32.AND UP0, UPT, UR5, 0x3, UPT ;  /* 0x000000030500788c */ /* 0x000fd2000bf06070 */
[----:B------:R-:W-:Y:S05]  /*2430*/  BRA.U !UP0, `(.L_x_181) ;  /* 0x0000000908147547 */ /* 0x000fea000b800000 */
[----:B------:R-:W-:Y:S01]  /*2440*/  ULOP3.LUT UR4, UR4, 0xfffffffc, URZ, 0xc0, !UPT ;  /* 0xfffffffc04047892 */ /* 0x000fe2000f8ec0ff */
[----:B------:R-:W-:-:S03]  /*2450*/  IMAD.MOV.U32 R0, RZ, RZ, RZ ;  /* 0x000000ffff007224 */ /* 0x000fc600078e00ff */
[----:B------:R-:W-:-:S09]  /*2460*/  UISETP.GT.AND UP0, UPT, UR4, URZ, UPT ;  /* 0x000000ff0400728c */ /* 0x000fd2000bf04270 */
[----:B------:R-:W-:Y:S05]  /*2470*/  BRA.U !UP0, `(.L_x_182) ;  /* 0x0000000508b87547 */ /* 0x000fea000b800000 */
[----:B------:R-:W-:Y:S02]  /*2480*/  IADD3 R3, PT, PT, -R0, UR4, RZ ;  /* 0x0000000400037c10 */ /* 0x000fe4000fffe1ff */
[----:B------:R-:W-:Y:S02]  /*2490*/  PLOP3.LUT P0, PT, PT, PT, PT, 0x80, 0x8 ;  /* 0x000000000008781c */ /* 0x000fe40003f0f070 */
[----:B------:R-:W-:-:S13]  /*24a0*/  ISETP.GT.AND P1, PT, R3, 0xc, PT ;  /* 0x0000000c0300780c */ /* 0x000fda0003f24270 */
[----:B------:R-:W-:Y:S05]  /*24b0*/  @!P1 BRA `(.L_x_183) ;  /* 0x0000000400109947 */ /* 0x000fea0003800000 */
[----:B------:R-:W-:Y:S01]  /*24c0*/  PLOP3.LUT P0, PT, PT, PT, PT, 0x8, 0x80 ;  /* 0x000000000080781c */ /* 0x000fe20003f0e170 */
[----:B------:R-:W-:-:S12]  /*24d0*/  UIADD3 UR5, UPT, UPT, UR4, -0xc, URZ ;  /* 0xfffffff404057890 */ /* 0x000fd8000fffe0ff */
.L_x_184:
[----:B------:R-:W-:-:S04]  /*24e0*/  IADD3 R3, PT, PT, R0, 0x1, RZ ;  /* 0x0000000100037810 */ /* 0x000fc80007ffe0ff */
[----:B------:R-:W-:Y:S01]  /*24f0*/  I2FP.F32.U32 R4, R3 ;  /* 0x0000000300047245 */ /* 0x000fe20000201000 */
[----:B------:R-:W-:-:S04]  /*2500*/  VIADD R3, R0, 0x2 ;  /* 0x0000000200037836 */ /* 0x000fc80000000000 */
[----:B------:R-:W-:Y:S01]  /*2510*/  FMUL R4, R4, R5 ;  /* 0x0000000504047220 */ /* 0x000fe20000400000 */
[----:B------:R-:W-:Y:S02]  /*2520*/  I2FP.F32.U32 R6, R3 ;  /* 0x0000000300067245 */ /* 0x000fe40000201000 */
[----:B------:R-:W-:Y:S01]  /*2530*/  IADD3 R3, PT, PT, R0, 0x3, RZ ;  /* 0x0000000300037810 */ /* 0x000fe20007ffe0ff */
[----:B------:R-:W-:-:S03]  /*2540*/  FFMA R7, R4, R2, -R7 ;  /* 0x0000000204077223 */ /* 0x000fc60000000807 */
[----:B------:R-:W-:Y:S01]  /*2550*/  I2FP.F32.U32 R4, R3 ;  /* 0x0000000300047245 */ /* 0x000fe20000201000 */
[----:B------:R-:W-:Y:S01]  /*2560*/  FMUL R6, R7, R6 ;  /* 0x0000000607067220 */ /* 0x000fe20000400000 */
[----:B------:R-:W-:-:S03]  /*2570*/  VIADD R3, R0, 0x4 ;  /* 0x0000000400037836 */ /* 0x000fc60000000000 */
[----:B------:R-:W-:Y:S02]  /*2580*/  FFMA R5, R6, R2, -R5 ;  /* 0x0000000206057223 */ /* 0x000fe40000000805 */
[----:B------:R-:W-:Y:S02]  /*2590*/  I2FP.F32.U32 R6, R3 ;  /* 0x0000000300067245 */ /* 0x000fe40000201000 */
[----:B------:R-:W-:Y:S01]  /*25a0*/  FMUL R4, R5, R4 ;  /* 0x0000000405047220 */ /* 0x000fe20000400000 */
[----:B------:R-:W-:-:S03]  /*25b0*/  IADD3 R3, PT, PT, R0, 0x5, RZ ;  /* 0x0000000500037810 */ /* 0x000fc60007ffe0ff */
[----:B------:R-:W-:Y:S01]  /*25c0*/  FFMA R7, R4, R2, -R7 ;  /* 0x0000000204077223 */ /* 0x000fe20000000807 */
[----:B------:R-:W-:Y:S01]  /*25d0*/  I2FP.F32.U32 R4, R3 ;  /* 0x0000000300047245 */ /* 0x000fe20000201000 */
[----:B------:R-:W-:Y:S02]  /*25e0*/  VIADD R3, R0, 0x6 ;  /* 0x0000000600037836 */ /* 0x000fe40000000000 */
[----:B------:R-:W-:-:S04]  /*25f0*/  FMUL R6, R7, R6 ;  /* 0x0000000607067220 */ /* 0x000fc80000400000 */
[----:B------:R-:W-:Y:S01]  /*2600*/  FFMA R5, R6, R2, -R5 ;  /* 0x0000000206057223 */ /* 0x000fe20000000805 */
[----:B------:R-:W-:Y:S02]  /*2610*/  I2FP.F32.U32 R6, R3 ;  /* 0x0000000300067245 */ /* 0x000fe40000201000 */
[----:B------:R-:W-:Y:S01]  /*2620*/  IADD3 R3, PT, PT, R0, 0x7, RZ ;  /* 0x0000000700037810 */ /* 0x000fe20007ffe0ff */
[----:B------:R-:W-:-:S04]  /*2630*/  FMUL R4, R5, R4 ;  /* 0x0000000405047220 */ /* 0x000fc80000400000 */
        /* <DEDUP_REMOVED lines=30> */
[C---:B------:R-:W-:Y:S01]  /*2820*/  IADD3 R3, PT, PT, R0.reuse, 0xf, RZ ;  /* 0x0000000f00037810 */ /* 0x040fe20007ffe0ff */
[----:B------:R-:W-:Y:S01]  /*2830*/  FMUL R4, R5, R4 ;  /* 0x0000000405047220 */ /* 0x000fe20000400000 */
[----:B------:R-:W-:-:S03]  /*2840*/  VIADD R0, R0, 0x10 ;  /* 0x0000001000007836 */ /* 0x000fc60000000000 */
[----:B------:R-:W-:Y:S01]  /*2850*/  FFMA R7, R4, R2, -R7 ;  /* 0x0000000204077223 */ /* 0x000fe20000000807 */
[----:B------:R-:W-:Y:S02]  /*2860*/  I2FP.F32.U32 R4, R3 ;  /* 0x0000000300047245 */ /* 0x000fe40000201000 */
[----:B------:R-:W-:Y:S01]  /*2870*/  ISETP.GE.AND P1, PT, R0, UR5, PT ;  /* 0x0000000500007c0c */ /* 0x000fe2000bf26270 */
[----:B------:R-:W-:-:S04]  /*2880*/  FMUL R6, R7, R6 ;  /* 0x0000000607067220 */ /* 0x000fc80000400000 */
[----:B------:R-:W-:Y:S01]  /*2890*/  FFMA R5, R6, R2, -R5 ;  /* 0x0000000206057223 */ /* 0x000fe20000000805 */
[----:B------:R-:W-:-:S03]  /*28a0*/  I2FP.F32.U32 R6, R0 ;  /* 0x0000000000067245 */ /* 0x000fc60000201000 */
[----:B------:R-:W-:-:S04]  /*28b0*/  FMUL R4, R5, R4 ;  /* 0x0000000405047220 */ /* 0x000fc80000400000 */
[----:B------:R-:W-:-:S04]  /*28c0*/  FFMA R7, R4, R2, -R7 ;  /* 0x0000000204077223 */ /* 0x000fc80000000807 */
[----:B------:R-:W-:-:S04]  /*28d0*/  FMUL R6, R7, R6 ;  /* 0x0000000607067220 */ /* 0x000fc80000400000 */
[----:B------:R-:W-:Y:S01]  /*28e0*/  FFMA R5, R6, R2, -R5 ;  /* 0x0000000206057223 */ /* 0x000fe20000000805 */
[----:B------:R-:W-:Y:S06]  /*28f0*/  @!P1 BRA `(.L_x_184) ;  /* 0xfffffff800f89947 */ /* 0x000fec000383ffff */
.L_x_183:
[----:B------:R-:W-:-:S04]  /*2900*/  IADD3 R3, PT, PT, -R0, UR4, RZ ;  /* 0x0000000400037c10 */ /* 0x000fc8000fffe1ff */
[----:B------:R-:W-:-:S13]  /*2910*/  ISETP.GT.AND P1, PT, R3, 0x4, PT ;  /* 0x000000040300780c */ /* 0x000fda0003f24270 */
[----:B------:R-:W-:Y:S05]  /*2920*/  @!P1 BRA `(.L_x_185) ;  /* 0x0000000000849947 */ /* 0x000fea0003800000 */
[C---:B------:R-:W-:Y:S02]  /*2930*/  IADD3 R3, PT, PT, R0.reuse, 0x1, RZ ;  /* 0x0000000100037810 */ /* 0x040fe40007ffe0ff */
[----:B------:R-:W-:Y:S02]  /*2940*/  PLOP3.LUT P0, PT, PT, PT, PT, 0x8, 0x80 ;  /* 0x000000000080781c */ /* 0x000fe40003f0e170 */
        /* <DEDUP_REMOVED lines=23> */
[----:B------:R-:W-:-:S03]  /*2ac0*/  I2FP.F32.U32 R4, R3 ;  /* 0x0000000300047245 */ /* 0x000fc60000201000 */
[----:B------:R-:W-:-:S04]  /*2ad0*/  FMUL R6, R7, R6 ;  /* 0x0000000607067220 */ /* 0x000fc80000400000 */
[----:B------:R-:W-:Y:S01]  /*2ae0*/  FFMA R5, R6, R2, -R5 ;  /* 0x0000000206057223 */ /* 0x000fe20000000805 */
[----:B------:R-:W-:-:S03]  /*2af0*/  I2FP.F32.U32 R6, R0 ;  /* 0x0000000000067245 */ /* 0x000fc60000201000 */
[----:B------:R-:W-:-:S04]  /*2b00*/  FMUL R4, R5, R4 ;  /* 0x0000000405047220 */ /* 0x000fc80000400000 */
[----:B------:R-:W-:-:S04]  /*2b10*/  FFMA R7, R4, R2, -R7 ;  /* 0x0000000204077223 */ /* 0x000fc80000000807 */
[----:B------:R-:W-:-:S04]  /*2b20*/  FMUL R6, R7, R6 ;  /* 0x0000000607067220 */ /* 0x000fc80000400000 */
[----:B------:R-:W-:-:S07]  /*2b30*/  FFMA R5, R6, R2, -R5 ;  /* 0x0000000206057223 */ /* 0x000fce0000000805 */
.L_x_185:
[----:B------:R-:W-:-:S13]  /*2b40*/  ISETP.EQ.AND P1, PT, R0, UR4, PT ;  /* 0x0000000400007c0c */ /* 0x000fda000bf22270 */
[----:B------:R-:W-:Y:S05]  /*2b50*/  @!P0 BRA P1, `(.L_x_186) ;  /* 0x0000000000488947 */ /* 0x000fea0000800000 */
.L_x_182:
[----:B------:R-:W-:-:S04]  /*2b60*/  IADD3 R3, PT, PT, R0, 0x1, RZ ;  /* 0x0000000100037810 */ /* 0x000fc80007ffe0ff */
[----:B------:R-:W-:Y:S01]  /*2b70*/  I2FP.F32.U32 R4, R3 ;  /* 0x0000000300047245 */ /* 0x000fe20000201000 */
[----:B------:R-:W-:-:S04]  /*2b80*/  VIADD R3, R0, 0x2 ;  /* 0x0000000200037836 */ /* 0x000fc80000000000 */
[----:B------:R-:W-:Y:S01]  /*2b90*/  FMUL R4, R4, R5 ;  /* 0x0000000504047220 */ /* 0x000fe20000400000 */
[----:B------:R-:W-:Y:S02]  /*2ba0*/  I2FP.F32.U32 R6, R3 ;  /* 0x0000000300067245 */ /* 0x000fe40000201000 */
[----:B------:R-:W-:Y:S01]  /*2bb0*/  IADD3 R3, PT, PT, R0, 0x3, RZ ;  /* 0x0000000300037810 */ /* 0x000fe20007ffe0ff */
[----:B------:R-:W-:Y:S01]  /*2bc0*/  FFMA R7, R4, R2, -R7 ;  /* 0x0000000204077223 */ /* 0x000fe20000000807 */
[----:B------:R-:W-:Y:S02]  /*2bd0*/  VIADD R0, R0, 0x4 ;  /* 0x0000000400007836 */ /* 0x000fe40000000000 */
[----:B------:R-:W-:Y:S01]  /*2be0*/  I2FP.F32.U32 R4, R3 ;  /* 0x0000000300047245 */ /* 0x000fe20000201000 */
[----:B------:R-:W-:Y:S02]  /*2bf0*/  FMUL R6, R7, R6 ;  /* 0x0000000607067220 */ /* 0x000fe40000400000 */
[----:B------:R-:W-:-:S02]  /*2c00*/  ISETP.NE.AND P0, PT, R0, UR4, PT ;  /* 0x0000000400007c0c */ /* 0x000fc4000bf05270 */
[----:B------:R-:W-:Y:S01]  /*2c10*/  FFMA R5, R6, R2, -R5 ;  /* 0x0000000206057223 */ /* 0x000fe20000000805 */
[----:B------:R-:W-:-:S03]  /*2c20*/  I2FP.F32.U32 R6, R0 ;  /* 0x0000000000067245 */ /* 0x000fc60000201000 */
[----:B------:R-:W-:-:S04]  /*2c30*/  FMUL R4, R5, R4 ;  /* 0x0000000405047220 */ /* 0x000fc80000400000 */
[----:B------:R-:W-:-:S04]  /*2c40*/  FFMA R7, R4, R2, -R7 ;  /* 0x0000000204077223 */ /* 0x000fc80000000807 */
[----:B------:R-:W-:-:S04]  /*2c50*/  FMUL R6, R7, R6 ;  /* 0x0000000607067220 */ /* 0x000fc80000400000 */
[----:B------:R-:W-:Y:S01]  /*2c60*/  FFMA R5, R6, R2, -R5 ;  /* 0x0000000206057223 */ /* 0x000fe20000000805 */
[----:B------:R-:W-:Y:S06]  /*2c70*/  @P0 BRA `(.L_x_182) ;  /* 0xfffffffc00b80947 */ /* 0x000fec000383ffff */
.L_x_186:
[----:B------:R-:W-:-:S07]  /*2c80*/  IADD3 R0, PT, PT, R0, 0x1, RZ ;  /* 0x0000000100007810 */ /* 0x000fce0007ffe0ff */
.L_x_181:
[----:B------:R-:W-:-:S09]  /*2c90*/  UISETP.NE.AND UP0, UPT, UR6, URZ, UPT ;  /* 0x000000ff0600728c */ /* 0x000fd2000bf05270 */
[----:B------:R-:W-:Y:S05]  /*2ca0*/  BRA.U !UP0, `(.L_x_165) ;  /* 0x00000019080c7547 */ /* 0x000fea000b800000 */
[----:B------:R-:W-:-:S12]  /*2cb0*/  UIADD3 UR6, UPT, UPT, -UR6, URZ, URZ ;  /* 0x000000ff06067290 */ /* 0x000fd8000fffe1ff */
.L_x_187:
[----:B------:R-:W-:Y:S01]  /*2cc0*/  UIADD3 UR6, UPT, UPT, UR6, 0x1, URZ ;  /* 0x0000000106067890 */ /* 0x000fe2000fffe0ff */
[----:B------:R-:W-:Y:S01]  /*2cd0*/  I2FP.F32.U32 R4, R0 ;  /* 0x0000000000047245 */ /* 0x000fe20000201000 */
[----:B------:R-:W-:Y:S01]  /*2ce0*/  IMAD.MOV.U32 R3, RZ, RZ, R5 ;  /* 0x000000ffff037224 */ /* 0x000fe200078e0005 */
[----:B------:R-:W-:Y:S01]  /*2cf0*/  IADD3 R0, PT, PT, R0, 0x1, RZ ;  /* 0x0000000100007810 */ /* 0x000fe20007ffe0ff */
[----:B------:R-:W-:Y:S02]  /*2d00*/  UISETP.NE.AND UP0, UPT, UR6, URZ, UPT ;  /* 0x000000ff0600728c */ /* 0x000fe4000bf05270 */
[----:B------:R-:W-:-:S04]  /*2d10*/  FMUL R4, R4, R5 ;  /* 0x0000000504047220 */ /* 0x000fc80000400000 */
[----:B------:R-:W-:Y:S01]  /*2d20*/  FFMA R5, R4, R2, -R7 ;  /* 0x0000000204057223 */ /* 0x000fe20000000807 */
[----:B------:R-:W-:Y:S02]  /*2d30*/  IMAD.MOV.U32 R7, RZ, RZ, R3 ;  /* 0x000000ffff077224 */ /* 0x000fe400078e0003 */
[----:B------:R-:W-:Y:S05]  /*2d40*/  BRA.U UP0, `(.L_x_187) ;  /* 0xfffffffd00dc7547 */ /* 0x000fea000b83ffff */
[----:B------:R-:W-:Y:S05]  /*2d50*/  BRA `(.L_x_165) ;  /* 0x0000001400e07947 */ /* 0x000fea0003800000 */
.L_x_169:
[----:B------:R-:W-:-:S06]  /*2d60*/  UIMAD UR4, UR4, 0x28, URZ ;  /* 0x00000028040478a4 */ /* 0x000fcc000f8e02ff */
[----:B------:R-:W-:-:S04]  /*2d70*/  I2FP.F32.U32 R0, UR4 ;  /* 0x0000000400007c45 */ /* 0x000fc80008201000 */
[----:B------:R-:W-:Y:S01]  /*2d80*/  IADD3 R2, PT, PT, R0, -0xd000000, RZ ;  /* 0xf300000000027810 */ /* 0x000fe20007ffe0ff */
[----:B------:R0:W1:Y:S03]  /*2d90*/  MUFU.RSQ R3, R0 ;  /* 0x0000000000037308 */ /* 0x0000660000001400 */
[----:B------:R-:W-:-:S13]  /*2da0*/  ISETP.GT.U32.AND P0, PT, R2, 0x727fffff, PT ;  /* 0x727fffff0200780c */ /* 0x000fda0003f04070 */
[----:B0-----:R-:W-:Y:S05]  /*2db0*/  @!P0 BRA `(.L_x_188) ;  /* 0x00000000000c8947 */ /* 0x001fea0003800000 */
[----:B------:R-:W-:-:S07]  /*2dc0*/  MOV R4, 0x2de0 ;  /* 0x00002de000047802 */ /* 0x000fce0000000f00 */
[----:B-1----:R-:W-:Y:S05]  /*2dd0*/  CALL.REL.NOINC `($__internal_3_$__cuda_sm20_sqrt_rn_f32_slowpath) ;  /* 0x0000001400cc7944 */ /* 0x002fea0003c00000 */
[----:B------:R-:W-:Y:S05]  /*2de0*/  BRA `(.L_x_189) ;  /* 0x0000000000107947 */ /* 0x000fea0003800000 */
.L_x_188:
[----:B-1----:R-:W-:Y:S01]  /*2df0*/  FMUL.FTZ R5, R0, R3 ;  /* 0x0000000300057220 */ /* 0x002fe20000410000 */
[----:B------:R-:W-:-:S03]  /*2e00*/  FMUL.FTZ R3, R3, 0.5 ;  /* 0x3f00000003037820 */ /* 0x000fc60000410000 */
[----:B------:R-:W-:-:S04]  /*2e10*/  FFMA R0, -R5, R5, R0 ;  /* 0x0000000505007223 */ /* 0x000fc80000000100 */
[----:B------:R-:W-:-:S07]  /*2e20*/  FFMA R0, R0, R3, R5 ;  /* 0x0000000300007223 */ /* 0x000fce0000000005 */
.L_x_189:
[----:B------:R-:W0:Y:S01]  /*2e30*/  LDCU UR4, c[0x0][0x388] ;  /* 0x00007100ff0477ac */ /* 0x000e220008000800 */
[----:B------:R-:W0:Y:S01]  /*2e40*/  F2I.TRUNC.NTZ R0, R0 ;  /* 0x0000000000007305 */ /* 0x000e22000020f100 */
[----:B------:R-:W-:Y:S02]  /*2e50*/  HFMA2 R5, -RZ, RZ, -0.0 , 0 ;  /* 0x80000000ff057431 */ /* 0x000fe400000001ff */
[----:B0-----:R-:W-:-:S05]  /*2e60*/  VIADD R2, R0, UR4 ;  /* 0x0000000400027c36 */ /* 0x001fca0008000000 */
[----:B------:R-:W-:-:S13]  /*2e70*/  ISETP.GE.AND P0, PT, R2, 0x2, PT ;  /* 0x000000020200780c */ /* 0x000fda0003f06270 */
[----:B------:R-:W-:Y:S05]  /*2e80*/  @!P0 BRA `(.L_x_165) ;  /* 0x0000001400948947 */ /* 0x000fea0003800000 */
[C---:B------:R-:W-:Y:S01]  /*2e90*/  LOP3.LUT P0, RZ, R2.reuse, 0x2, RZ, 0xc0, !PT ;  /* 0x0000000202ff7812 */ /* 0x040fe2000780c0ff */
[----:B------:R-:W-:Y:S01]  /*2ea0*/  IMAD.MOV.U32 R13, RZ, RZ, RZ ;  /* 0x000000ffff0d7224 */ /* 0x000fe200078e00ff */
[----:B------:R-:W-:Y:S02]  /*2eb0*/  LOP3.LUT R6, R2, 0x7ffffffe, RZ, 0xc0, !PT ;  /* 0x7ffffffe02067812 */ /* 0x000fe400078ec0ff */
[----:B------:R-:W-:Y:S02]  /*2ec0*/  CS2R R10, SRZ ;  /* 0x00000000000a7805 */ /* 0x000fe4000001ff00 */
[----:B------:R-:W-:Y:S01]  /*2ed0*/  MOV R9, 0x3f800000 ;  /* 0x3f80000000097802 */ /* 0x000fe20000000f00 */
[----:B------:R-:W-:-:S06]  /*2ee0*/  IMAD.MOV.U32 R4, RZ, RZ, R6 ;  /* 0x000000ffff047224 */ /* 0x000fcc00078e0006 */
[----:B------:R-:W-:Y:S05]  /*2ef0*/  @!P0 BRA `(.L_x_190) ;  /* 0x0000000000ac8947 */ /* 0x000fea0003800000 */
[----:B------:R-:W0:Y:S01]  /*2f00*/  LDC R5, c[0x0][0x38c] ;  /* 0x0000e300ff057b82 */ /* 0x000e220000000800 */
[----:B------:R-:W-:Y:S01]  /*2f10*/  LOP3.LUT R0, R2, 0xffff, RZ, 0xc0, !PT ;  /* 0x0000ffff02007812 */ /* 0x000fe200078ec0ff */
[----:B------:R-:W-:Y:S02]  /*2f20*/  HFMA2 R14, -RZ, RZ, 0, 5.9604644775390625e-08 ;  /* 0x00000001ff0e7431 */ /* 0x000fe400000001ff */
[----:B------:R-:W-:Y:S01]  /*2f30*/  VIADD R20, R6, -UR4 ;  /* 0x8000000406147c36 */ /* 0x000fe20008000000 */
[----:B------:R-:W-:Y:S01]  /*2f40*/  MOV R13, RZ ;  /* 0x000000ff000d7202 */ /* 0x000fe20000000f00 */
[----:B------:R-:W-:Y:S01]  /*2f50*/  IMAD.MOV.U32 R15, RZ, RZ, 0x3f800000 ;  /* 0x3f800000ff0f7424 */ /* 0x000fe200078e00ff */
[----:B------:R-:W-:Y:S01]  /*2f60*/  SHF.R.U32.HI R0, RZ, 0x1, R0 ;  /* 0x00000001ff007819 */ /* 0x000fe20000011600 */
[----:B------:R-:W-:-:S03]  /*2f70*/  IMAD.MOV.U32 R4, RZ, RZ, R6 ;  /* 0x000000ffff047224 */ /* 0x000fc600078e0006 */
[----:B------:R-:W-:-:S04]  /*2f80*/  SHF.L.U32 R0, R0, 0x1, RZ ;  /* 0x0000000100007819 */ /* 0x000fc800000006ff */
[----:B------:R-:W-:-:S04]  /*2f90*/  LOP3.LUT R18, R0, 0x2, RZ, 0xe2, !PT ;  /* 0x0000000200127812 */ /* 0x000fc800078ee2ff */
[----:B------:R-:W-:-:S07]  /*2fa0*/  IADD3 R18, PT, PT, -R18, RZ, RZ ;  /* 0x000000ff12127210 */ /* 0x000fce0007ffe1ff */
.L_x_192:
[----:B0-----:R-:W0:Y:S01]  /*2fb0*/  MUFU.RCP R2, R5 ;  /* 0x0000000500027308 */ /* 0x001e220000001000 */
[----:B------:R-:W-:-:S05]  /*2fc0*/  I2FP.F32.U32 R0, R4 ;  /* 0x0000000400007245 */ /* 0x000fca0000201000 */
[----:B------:R-:W-:-:S04]  /*2fd0*/  FADD R7, R0, R0 ;  /* 0x0000000000077221 */ /* 0x000fc80000000000 */
[----:B------:R-:W1:Y:S01]  /*2fe0*/  FCHK P0, R7, R5 ;  /* 0x0000000507007302 */ /* 0x000e620000000000 */
[----:B0-----:R-:W-:-:S04]  /*2ff0*/  FFMA R3, R2, -R5, 1 ;  /* 0x3f80000002037423 */ /* 0x001fc80000000805 */
[----:B------:R-:W-:-:S04]  /*3000*/  FFMA R0, R2, R3, R2 ;  /* 0x0000000302007223 */ /* 0x000fc80000000002 */
[----:B------:R-:W-:-:S04]  /*3010*/  FFMA R2, R0, R7, RZ ;  /* 0x0000000700027223 */ /* 0x000fc800000000ff */
[----:B------:R-:W-:-:S04]  /*3020*/  FFMA R3, R2, -R5, R7 ;  /* 0x8000000502037223 */ /* 0x000fc80000000007 */
[----:B------:R-:W-:Y:S01]  /*3030*/  FFMA R0, R0, R3, R2 ;  /* 0x0000000300007223 */ /* 0x000fe20000000002 */
[----:B-1----:R-:W-:Y:S06]  /*3040*/  @!P0 BRA `(.L_x_191) ;  /* 0x0000000000108947 */ /* 0x002fec0003800000 */
[----:B------:R-:W0:Y:S01]  /*3050*/  LDC R3, c[0x0][0x38c] ;  /* 0x0000e300ff037b82 */ /* 0x000e220000000800 */
[----:B------:R-:W-:Y:S01]  /*3060*/  IMAD.MOV.U32 R0, RZ, RZ, R7 ;  /* 0x000000ffff007224 */ /* 0x000fe200078e0007 */
[----:B------:R-:W-:-:S07]  /*3070*/  MOV R2, 0x3090 ;  /* 0x0000309000027802 */ /* 0x000fce0000000f00 */
[----:B0-----:R-:W-:Y:S05]  /*3080*/  CALL.REL.NOINC `($__internal_4_$__cuda_sm3x_div_rn_noftz_f32_slowpath) ;  /* 0x0000001400807944 */ /* 0x001fea0003c00000 */
.L_x_191:
[----:B------:R-:W-:Y:S01]  /*3090*/  FFMA R9, R15, R0, -R10 ;  /* 0x000000000f097223 */ /* 0x000fe2000000080a */
[----:B------:R-:W-:Y:S01]  /*30a0*/  IADD3 R18, PT, PT, R18, 0x1, RZ ;  /* 0x0000000112127810 */ /* 0x000fe20007ffe0ff */
[----:B------:R-:W-:Y:S01]  /*30b0*/  VIADD R4, R4, 0xffffffff ;  /* 0xffffffff04047836 */ /* 0x000fe20000000000 */
[----:B------:R-:W-:Y:S02]  /*30c0*/  ISETP.NE.AND P2, PT, R14, 0x1, PT ;  /* 0x000000010e00780c */ /* 0x000fe40003f45270 */
[----:B------:R-:W-:Y:S02]  /*30d0*/  FSETP.GT.AND P0, PT, |R9|, 9.99999986991104000000e+14, PT ;  /* 0x58635fa90900780b */ /* 0x000fe40003f04200 */
[----:B------:R-:W-:Y:S02]  /*30e0*/  ISETP.NE.AND P3, PT, R18, RZ, PT ;  /* 0x000000ff1200720c */ /* 0x000fe40003f65270 */
[C---:B------:R-:W-:Y:S01]  /*30f0*/  ISETP.NE.AND P1, PT, R20.reuse, 0x1, PT ;  /* 0x000000011400780c */ /* 0x040fe20003f25270 */
[----:B------:R-:W-:Y:S01]  /*3100*/  VIADD R20, R20, 0xffffffff ;  /* 0xffffffff14147836 */ /* 0x000fe20000000000 */
[----:B------:R-:W-:-:S07]  /*3110*/  IADD3 R14, PT, PT, R14, 0x1, RZ ;  /* 0x000000010e0e7810 */ /* 0x000fce0007ffe0ff */
[----:B------:R-:W-:Y:S01]  /*3120*/  @P0 FMUL R15, R15, 1.0000000036274937255e-15 ;  /* 0x26901d7d0f0f0820 */ /* 0x000fe20000400000 */
[----:B------:R-:W-:Y:S01]  /*3130*/  @P0 FMUL R9, R9, 1.0000000036274937255e-15 ;  /* 0x26901d7d09090820 */ /* 0x000fe20000400000 */
[----:B------:R-:W-:Y:S01]  /*3140*/  @P0 FMUL R11, R11, 1.0000000036274937255e-15 ;  /* 0x26901d7d0b0b0820 */ /* 0x000fe20000400000 */
[----:B------:R-:W-:Y:S02]  /*3150*/  @P0 FMUL R13, R13, 1.0000000036274937255e-15 ;  /* 0x26901d7d0d0d0820 */ /* 0x000fe40000400000 */
[----:B------:R-:W-:Y:S01]  /*3160*/  MOV R10, R15 ;  /* 0x0000000f000a7202 */ /* 0x000fe20000000f00 */
[----:B------:R-:W-:Y:S01]  /*3170*/  IMAD.MOV.U32 R15, RZ, RZ, R9 ;  /* 0x000000ffff0f7224 */ /* 0x000fe200078e0009 */
[C---:B------:R-:W-:Y:S01]  /*3180*/  FSEL R11, R9.reuse, R11, !P1 ;  /* 0x0000000b090b7208 */ /* 0x040fe20004800000 */
[----:B------:R-:W-:Y:S01]  /*3190*/  @P2 FFMA R13, R9, 2, R13 ;  /* 0x40000000090d2823 */ /* 0x000fe2000000000d */
[----:B------:R-:W-:Y:S06]  /*31a0*/  @P3 BRA `(.L_x_192) ;  /* 0xfffffffc00803947 */ /* 0x000fec000383ffff */
.L_x_190:
[----:B------:R-:W-:-:S04]  /*31b0*/  IADD3 R0, PT, PT, R6, -0x1, RZ ;  /* 0xffffffff06007810 */ /* 0x000fc80007ffe0ff */
[----:B------:R-:W-:-:S13]  /*31c0*/  ISETP.GE.U32.AND P0, PT, R0, 0x3, PT ;  /* 0x000000030000780c */ /* 0x000fda0003f06070 */
[----:B------:R-:W-:Y:S05]  /*31d0*/  @!P0 BRA `(.L_x_193) ;  /* 0x0000000400ac8947 */ /* 0x000fea0003800000 */
[----:B------:R-:W0:Y:S01]  /*31e0*/  LDC R5, c[0x0][0x38c] ;  /* 0x0000e300ff057b82 */ /* 0x000e220000000800 */
[----:B------:R-:W-:Y:S01]  /*31f0*/  LOP3.LUT R6, R4, 0x1, RZ, 0xc0, !PT ;  /* 0x0000000104067812 */ /* 0x000fe200078ec0ff */
[----:B------:R-:W1:Y:S06]  /*3200*/  LDCU UR4, c[0x0][0x388] ;  /* 0x00007100ff0477ac */ /* 0x000e6c0008000800 */
[----:B------:R-:W2:Y:S02]  /*3210*/  LDC.64 R14, c[0x0][0x388] ;  /* 0x0000e200ff0e7b82 */ /* 0x000ea40000000a00 */
.L_x_198:
[----:B0-----:R-:W0:Y:S01]  /*3220*/  MUFU.RCP R2, R5 ;  /* 0x0000000500027308 */ /* 0x001e220000001000 */
[----:B------:R-:W-:-:S05]  /*3230*/  I2FP.F32.U32 R0, R4 ;  /* 0x0000000400007245 */ /* 0x000fca0000201000 */
[----:B------:R-:W-:-:S04]  /*3240*/  FADD R7, R0, R0 ;  /* 0x0000000000077221 */ /* 0x000fc80000000000 */
[----:B------:R-:W3:Y:S01]  /*3250*/  FCHK P0, R7, R5 ;  /* 0x0000000507007302 */ /* 0x000ee20000000000 */
[----:B0-----:R-:W-:-:S04]  /*3260*/  FFMA R3, R2, -R5, 1 ;  /* 0x3f80000002037423 */ /* 0x001fc80000000805 */
[----:B------:R-:W-:-:S04]  /*3270*/  FFMA R0, R2, R3, R2 ;  /* 0x0000000302007223 */ /* 0x000fc80000000002 */
[----:B------:R-:W-:-:S04]  /*3280*/  FFMA R2, R0, R7, RZ ;  /* 0x0000000700027223 */ /* 0x000fc800000000ff */
[----:B------:R-:W-:-:S04]  /*3290*/  FFMA R3, R2, -R5, R7 ;  /* 0x8000000502037223 */ /* 0x000fc80000000007 */
[----:B------:R-:W-:Y:S01]  /*32a0*/  FFMA R0, R0, R3, R2 ;  /* 0x0000000300007223 */ /* 0x000fe20000000002 */
[----:B---3--:R-:W-:Y:S06]  /*32b0*/  @!P0 BRA `(.L_x_194) ;  /* 0x0000000000108947 */ /* 0x008fec0003800000 */
[----:B------:R-:W0:Y:S01]  /*32c0*/  LDC R3, c[0x0][0x38c] ;  /* 0x0000e300ff037b82 */ /* 0x000e220000000800 */
[----:B------:R-:W-:Y:S01]  /*32d0*/  IMAD.MOV.U32 R0, RZ, RZ, R7 ;  /* 0x000000ffff007224 */ /* 0x000fe200078e0007 */
[----:B------:R-:W-:-:S07]  /*32e0*/  MOV R2, 0x3300 ;  /* 0x0000330000027802 */ /* 0x000fce0000000f00 */
[----:B012---:R-:W-:Y:S05]  /*32f0*/  CALL.REL.NOINC `($__internal_4_$__cuda_sm3x_div_rn_noftz_f32_slowpath) ;  /* 0x0000001000e47944 */ /* 0x007fea0003c00000 */
.L_x_194:
[----:B--2---:R-:W0:Y:S01]  /*3300*/  MUFU.RCP R8, R15 ;  /* 0x0000000f00087308 */ /* 0x004e220000001000 */
[----:B------:R-:W-:Y:S01]  /*3310*/  IADD3 R3, PT, PT, R4, -0x1, RZ ;  /* 0xffffffff04037810 */ /* 0x000fe20007ffe0ff */
[----:B------:R-:W-:Y:S01]  /*3320*/  FFMA R10, R9, R0, -R10 ;  /* 0x00000000090a7223 */ /* 0x000fe2000000080a */
[----:B------:R-:W-:Y:S02]  /*3330*/  ISETP.NE.AND P2, PT, R6, RZ, PT ;  /* 0x000000ff0600720c */ /* 0x000fe40003f45270 */
[----:B------:R-:W-:Y:S02]  /*3340*/  I2FP.F32.U32 R2, R3 ;  /* 0x0000000300027245 */ /* 0x000fe40000201000 */
[----:B------:R-:W-:Y:S02]  /*3350*/  FSETP.GT.AND P1, PT, |R10|, 9.99999986991104000000e+14, PT ;  /* 0x58635fa90a00780b */ /* 0x000fe40003f24200 */
[----:B------:R-:W-:Y:S01]  /*3360*/  ISETP.NE.AND P3, PT, R3, R14, PT ;  /* 0x0000000e0300720c */ /* 0x000fe20003f65270 */
[----:B0-----:R-:W-:-:S10]  /*3370*/  FFMA R7, R8, -R15, 1 ;  /* 0x3f80000008077423 */ /* 0x001fd4000000080f */
[----:B------:R-:W-:Y:S01]  /*3380*/  @P1 FMUL R10, R10, 1.0000000036274937255e-15 ;  /* 0x26901d7d0a0a1820 */ /* 0x000fe20000400000 */
[----:B------:R-:W-:Y:S01]  /*3390*/  FFMA R0, R8, R7, R8 ;  /* 0x0000000708007223 */ /* 0x000fe20000000008 */
[----:B------:R-:W-:Y:S01]  /*33a0*/  FADD R8, R2, R2 ;  /* 0x0000000202087221 */ /* 0x000fe20000000000 */
[----:B------:R-:W-:Y:S01]  /*33b0*/  @P1 FMUL R11, R11, 1.0000000036274937255e-15 ;  /* 0x26901d7d0b0b1820 */ /* 0x000fe20000400000 */
[----:B------:R-:W-:Y:S01]  /*33c0*/  @P1 FMUL R13, R13, 1.0000000036274937255e-15 ;  /* 0x26901d7d0d0d1820 */ /* 0x000fe20000400000 */
[----:B------:R-:W-:Y:S01]  /*33d0*/  @P1 FMUL R9, R9, 1.0000000036274937255e-15 ;  /* 0x26901d7d09091820 */ /* 0x000fe20000400000 */
[----:B------:R-:W0:Y:S01]  /*33e0*/  FCHK P0, R8, R15 ;  /* 0x0000000f08007302 */ /* 0x000e220000000000 */
[----:B------:R-:W-:Y:S01]  /*33f0*/  FFMA R3, R0, R8, RZ ;  /* 0x0000000800037223 */ /* 0x000fe200000000ff */
[C---:B------:R-:W-:Y:S01]  /*3400*/  FSEL R18, R10.reuse, R11, !P3 ;  /* 0x0000000b0a127208 */ /* 0x040fe20005800000 */
[----:B------:R-:W-:Y:S02]  /*3410*/  @P2 FFMA R13, R10, 2, R13 ;  /* 0x400000000a0d2823 */ /* 0x000fe4000000000d */
[----:B------:R-:W-:-:S04]  /*3420*/  FFMA R2, R3, -R15, R8 ;  /* 0x8000000f03027223 */ /* 0x000fc80000000008 */
[----:B------:R-:W-:Y:S01]  /*3430*/  FFMA R0, R0, R2, R3 ;  /* 0x0000000200007223 */ /* 0x000fe20000000003 */
[----:B0-----:R-:W-:Y:S06]  /*3440*/  @!P0 BRA `(.L_x_195) ;  /* 0x0000000000108947 */ /* 0x001fec0003800000 */
[----:B------:R-:W0:Y:S01]  /*3450*/  LDC R3, c[0x0][0x38c] ;  /* 0x0000e300ff037b82 */ /* 0x000e220000000800 */
[----:B------:R-:W-:Y:S01]  /*3460*/  IMAD.MOV.U32 R0, RZ, RZ, R8 ;  /* 0x000000ffff007224 */ /* 0x000fe200078e0008 */
[----:B------:R-:W-:-:S07]  /*3470*/  MOV R2, 0x3490 ;  /* 0x0000349000027802 */ /* 0x000fce0000000f00 */
[----:B01----:R-:W-:Y:S05]  /*3480*/  CALL.REL.NOINC `($__internal_4_$__cuda_sm3x_div_rn_noftz_f32_slowpath) ;  /* 0x0000001000807944 */ /* 0x003fea0003c00000 */
.L_x_195:
[----:B------:R-:W0:Y:S01]  /*3490*/  MUFU.RCP R8, R15 ;  /* 0x0000000f00087308 */ /* 0x000e220000001000 */
        /* <DEDUP_REMOVED lines=16> */
[----:B------:R-:W-:Y:S02]  /*35a0*/  @!P3 FFMA R13, R9, 2, R13 ;  /* 0x40000000090db823 */ /* 0x000fe4000000000d */
[----:B------:R-:W-:-:S04]  /*35b0*/  FFMA R2, R3, -R15, R8 ;  /* 0x8000000f03027223 */ /* 0x000fc80000000008 */
[----:B------:R-:W-:Y:S01]  /*35c0*/  FFMA R0, R0, R2, R3 ;  /* 0x0000000200007223 */ /* 0x000fe20000000003 */
[----:B0-----:R-:W-:Y:S06]  /*35d0*/  @!P0 BRA `(.L_x_196) ;  /* 0x0000000000108947 */ /* 0x001fec0003800000 */
[----:B------:R-:W0:Y:S01]  /*35e0*/  LDC R3, c[0x0][0x38c] ;  /* 0x0000e300ff037b82 */ /* 0x000e220000000800 */
[----:B------:R-:W-:Y:S01]  /*35f0*/  IMAD.MOV.U32 R0, RZ, RZ, R8 ;  /* 0x000000ffff007224 */ /* 0x000fe200078e0008 */
[----:B------:R-:W-:-:S07]  /*3600*/  MOV R2, 0x3620 ;  /* 0x0000362000027802 */ /* 0x000fce0000000f00 */
[----:B01----:R-:W-:Y:S05]  /*3610*/  CALL.REL.NOINC `($__internal_4_$__cuda_sm3x_div_rn_noftz_f32_slowpath) ;  /* 0x00000010001c7944 */ /* 0x003fea0003c00000 */
.L_x_196:
        /* <DEDUP_REMOVED lines=25> */
.L_x_197:
[----:B------:R-:W-:Y:S01]  /*37b0*/  FFMA R9, R10, R0, -R9 ;  /* 0x000000000a097223 */ /* 0x000fe20000000809 */
[----:B------:R-:W-:Y:S02]  /*37c0*/  ISETP.GT.AND P2, PT, R4, 0x4, PT ;  /* 0x000000040400780c */ /* 0x000fe40003f44270 */
[----:B------:R-:W-:Y:S02]  /*37d0*/  ISETP.NE.AND P3, PT, R6, RZ, PT ;  /* 0x000000ff0600720c */ /* 0x000fe40003f65270 */
[----:B------:R-:W-:Y:S02]  /*37e0*/  FSETP.GT.AND P0, PT, |R9|, 9.99999986991104000000e+14, PT ;  /* 0x58635fa90900780b */ /* 0x000fe40003f04200 */
[----:B------:R-:W-:-:S04]  /*37f0*/  IADD3 R0, PT, PT, R4, -0x4, RZ ;  /* 0xfffffffc04007810 */ /* 0x000fc80007ffe0ff */
[----:B-1----:R-:W-:Y:S01]  /*3800*/  ISETP.NE.AND P1, PT, R0, UR4, PT ;  /* 0x0000000400007c0c */ /* 0x002fe2000bf25270 */
[----:B------:R-:W-:-:S06]  /*3810*/  IMAD.MOV.U32 R4, RZ, RZ, R0 ;  /* 0x000000ffff047224 */ /* 0x000fcc00078e0000 */
[----:B------:R-:W-:Y:S01]  /*3820*/  @P0 FMUL R9, R9, 1.0000000036274937255e-15 ;  /* 0x26901d7d09090820 */ /* 0x000fe20000400000 */
[----:B------:R-:W-:Y:S01]  /*3830*/  @P0 FMUL R11, R11, 1.0000000036274937255e-15 ;  /* 0x26901d7d0b0b0820 */ /* 0x000fe20000400000 */
[----:B------:R-:W-:Y:S01]  /*3840*/  @P0 FMUL R13, R13, 1.0000000036274937255e-15 ;  /* 0x26901d7d0d0d0820 */ /* 0x000fe20000400000 */
[----:B------:R-:W-:-:S03]  /*3850*/  @P0 FMUL R10, R10, 1.0000000036274937255e-15 ;  /* 0x26901d7d0a0a0820 */ /* 0x000fc60000400000 */
[C---:B------:R-:W-:Y:S01]  /*3860*/  FSEL R11, R9.reuse, R11, !P1 ;  /* 0x0000000b090b7208 */ /* 0x040fe20004800000 */
[----:B------:R-:W-:Y:S01]  /*3870*/  @!P3 FFMA R13, R9, 2, R13 ;  /* 0x40000000090db823 */ /* 0x000fe2000000000d */
[----:B------:R-:W-:Y:S06]  /*3880*/  @P2 BRA `(.L_x_198) ;  /* 0xfffffff800642947 */ /* 0x000fec000383ffff */
.L_x_193:
[----:B------:R-:W-:-:S04]  /*3890*/  FADD R4, R13, -R9 ;  /* 0x800000090d047221 */ /* 0x000fc80000000000 */
[----:B------:R-:W0:Y:S08]  /*38a0*/  MUFU.RCP R0, R4 ;  /* 0x0000000400007308 */ /* 0x000e300000001000 */
[----:B------:R-:W1:Y:S01]  /*38b0*/  FCHK P0, R11, R4 ;  /* 0x000000040b007302 */ /* 0x000e620000000000 */
[----:B0-----:R-:W-:-:S04]  /*38c0*/  FFMA R3, -R4, R0, 1 ;  /* 0x3f80000004037423 */ /* 0x001fc80000000100 */
[----:B------:R-:W-:-:S04]  /*38d0*/  FFMA R0, R0, R3, R0 ;  /* 0x0000000300007223 */ /* 0x000fc80000000000 */
[----:B------:R-:W-:-:S04]  /*38e0*/  FFMA R2, R0, R11, RZ ;  /* 0x0000000b00027223 */ /* 0x000fc800000000ff */
[----:B------:R-:W-:-:S04]  /*38f0*/  FFMA R3, -R4, R2, R11 ;  /* 0x0000000204037223 */ /* 0x000fc8000000010b */
[----:B------:R-:W-:Y:S01]  /*3900*/  FFMA R5, R0, R3, R2 ;  /* 0x0000000300057223 */ /* 0x000fe20000000002 */
[----:B-1----:R-:W-:Y:S06]  /*3910*/  @!P0 BRA `(.L_x_165) ;  /* 0x0000000800f08947 */ /* 0x002fec0003800000 */
[----:B------:R-:W-:Y:S01]  /*3920*/  MOV R0, R11 ;  /* 0x0000000b00007202 */ /* 0x000fe20000000f00 */
[----:B------:R-:W-:Y:S01]  /*3930*/  IMAD.MOV.U32 R3, RZ, RZ, R4 ;  /* 0x000000ffff037224 */ /* 0x000fe200078e0004 */
[----:B------:R-:W-:-:S07]  /*3940*/  MOV R2, 0x3960 ;  /* 0x0000396000027802 */ /* 0x000fce0000000f00 */
[----:B------:R-:W-:Y:S05]  /*3950*/  CALL.REL.NOINC `($__internal_4_$__cuda_sm3x_div_rn_noftz_f32_slowpath) ;  /* 0x0000000c004c7944 */ /* 0x000fea0003c00000 */
[----:B------:R-:W-:Y:S01]  /*3960*/  MOV R5, R0 ;  /* 0x0000000000057202 */ /* 0x000fe20000000f00 */
[----:B------:R-:W-:Y:S06]  /*3970*/  BRA `(.L_x_165) ;  /* 0x0000000800d87947 */ /* 0x000fec0003800000 */
.L_x_162:
[----:B------:R-:W0:Y:S02]  /*3980*/  LDC R2, c[0x0][0x38c] ;  /* 0x0000e300ff027b82 */ /* 0x000e240000000800 */
[----:B0-----:R-:W-:-:S13]  /*3990*/  FSETP.GTU.AND P0, PT, |R2|, 8, PT ;  /* 0x410000000200780b */ /* 0x001fda0003f0c200 */
        /* <DEDUP_REMOVED lines=22> */
.L_x_199:
        /* <DEDUP_REMOVED lines=34> */
.L_x_202:
        /* <DEDUP_REMOVED lines=19> */
[--C-:B------:R-:W-:Y:S01]  /*3e50*/  @P2 IMAD.MOV.U32 R15, RZ, RZ, R5.reuse ;  /* 0x000000ffff0f2224 */ /* 0x100fe200078e0005 */
[-C--:B------:R-:W-:Y:S01]  /*3e60*/  @P3 MOV R16, R5.reuse ;  /* 0x0000000500103202 */ /* 0x080fe20000000f00 */
[----:B------:R-:W-:Y:S01]  /*3e70*/  @P4 IMAD.MOV.U32 R17, RZ, RZ, R5 ;  /* 0x000000ffff114224 */ /* 0x000fe200078e0005 */
[----:B------:R-:W-:Y:S01]  /*3e80*/  @P5 MOV R18, R5 ;  /* 0x0000000500125202 */ /* 0x000fe20000000f00 */
        /* <DEDUP_REMOVED lines=22> */
[----:B------:R-:W-:-:S02]  /*3ff0*/  @P1 MOV R5, R16 ;  /* 0x0000001000051202 */ /* 0x000fc40000000f00 */
[----:B------:R-:W-:-:S03]  /*4000*/  @P0 MOV R5, R17 ;  /* 0x0000001100050202 */ /* 0x000fc60000000f00 */
[----:B------:R-:W-:Y:S01]  /*4010*/  @P3 MOV R5, R18 ;  /* 0x0000001200053202 */ /* 0x000fe20000000f00 */
[----:B------:R-:W-:Y:S01]  /*4020*/  @P3 IMAD.MOV.U32 R6, RZ, RZ, R17 ;  /* 0x000000ffff063224 */ /* 0x000fe200078e0011 */
[----:B------:R-:W-:Y:S01]  /*4030*/  @P5 MOV R5, R4 ;  /* 0x0000000400055202 */ /* 0x000fe20000000f00 */
[----:B------:R-:W-:Y:S02]  /*4040*/  @P5 IMAD.MOV.U32 R6, RZ, RZ, R18 ;  /* 0x000000ffff065224 */ /* 0x000fe400078e0012 */
[----:B------:R-:W-:Y:S01]  /*4050*/  @P4 IMAD.MOV.U32 R6, RZ, RZ, R4 ;  /* 0x000000ffff064224 */ /* 0x000fe200078e0004 */
[----:B------:R-:W-:Y:S01]  /*4060*/  MOV R8, R5 ;  /* 0x0000000500087202 */ /* 0x000fe20000000f00 */
        /* <DEDUP_REMOVED lines=12> */
.L_x_203:
        /* <DEDUP_REMOVED lines=18> */
.L_x_201:
[----:B------:R-:W-:Y:S01]  /*4250*/  LOP3.LUT R8, R8, 0x3, RZ, 0xc0, !PT ;  /* 0x0000000308087812 */ /* 0x000fe200078ec0ff */
[----:B------:R-:W-:Y:S02]  /*4260*/  IMAD.MOV.U32 R5, RZ, RZ, 0x3fc90fdb ;  /* 0x3fc90fdbff057424 */ /* 0x000fe400078e00ff */
[C---:B------:R-:W-:Y:S01]  /*4270*/  FMUL R7, |R2|.reuse, 16777216 ;  /* 0x4b80000002077820 */ /* 0x040fe20000400200 */
[----:B------:R-:W-:Y:S01]  /*4280*/  FSETP.GEU.AND P2, PT, |R2|, 1.175494350822287508e-38, PT ;  /* 0x008000000200780b */ /* 0x000fe20003f4e200 */
[----:B------:R-:W-:Y:S01]  /*4290*/  IMAD.MOV.U32 R9, RZ, RZ, 0x3e2aaaa8 ;  /* 0x3e2aaaa8ff097424 */ /* 0x000fe200078e00ff */
[----:B------:R-:W-:Y:S02]  /*42a0*/  I2FP.F32.U32 R8, R8 ;  /* 0x0000000800087245 */ /* 0x000fe40000201000 */
[----:B------:R-:W-:-:S03]  /*42b0*/  FSEL R10, R7, |R2|, !P2 ;  /* 0x40000002070a7208 */ /* 0x000fc60005000000 */
[----:B------:R-:W-:Y:S01]  /*42c0*/  FFMA R5, R8, R5, -2.3561944961547851562 ;  /* 0xc016cbe408057423 */ /* 0x000fe20000000005 */
[----:B------:R-:W-:Y:S02]  /*42d0*/  MOV R8, 0x3c0885e4 ;  /* 0x3c0885e400087802 */ /* 0x000fe40000000f00 */
[----:B------:R-:W0:Y:S01]  /*42e0*/  MUFU.RSQ R10, R10 ;  /* 0x0000000a000a7308 */ /* 0x000e220000001400 */
[----:B------:R-:W-:Y:S01]  /*42f0*/  FADD R5, R5, R6 ;  /* 0x0000000605057221 */ /* 0x000fe20000000000 */
[----:B------:R-:W-:-:S03]  /*4300*/  MOV R6, 0x37cbac00 ;  /* 0x37cbac0000067802 */ /* 0x000fc60000000f00 */
[----:B------:R-:W-:-:S06]  /*4310*/  FMUL R0, R5, 0.63661974668502807617 ;  /* 0x3f22f98305007820 */ /* 0x000fcc0000400000 */
[----:B------:R-:W1:Y:S01]  /*4320*/  F2I.NTZ R0, R0 ;  /* 0x0000000000007305 */ /* 0x000e620000203100 */
[----:B0-----:R-:W-:-:S04]  /*4330*/  @!P2 FMUL R10, R10, 4096 ;  /* 0x458000000a0aa820 */ /* 0x001fc80000400000 */
[----:B------:R-:W-:-:S04]  /*4340*/  FMUL R10, R10, 0.79788458347320556641 ;  /* 0x3f4c422a0a0a7820 */ /* 0x000fc80000400000 */
[----:B------:R-:W-:Y:S01]  /*4350*/  FMUL R3, R10, R3 ;  /* 0x000000030a037220 */ /* 0x000fe20000400000 */
        /* <DEDUP_REMOVED lines=19> */
.L_x_200:
[----:B------:R-:W-:-:S04]  /*4490*/  FSETP.GEU.AND P0, PT, R2, RZ, PT ;  /* 0x000000ff0200720b */ /* 0x000fc80003f0e000 */
[----:B------:R-:W-:Y:S02]  /*44a0*/  FSEL R5, -R0, R0, !P0 ;  /* 0x0000000000057208 */ /* 0x000fe40004000100 */
[----:B------:R-:W-:Y:S02]  /*44b0*/  FSETP.GEU.AND P0, PT, |R2|, 1.000000003171076851e-30, PT ;  /* 0x0da242600200780b */ /* 0x000fe40003f0e200 */
[----:B------:R-:W-:-:S04]  /*44c0*/  LOP3.LUT R2, R5, 0x80000000, R2, 0xb8, !PT ;  /* 0x8000000005027812 */ /* 0x000fc800078eb802 */
[----:B------:R-:W-:-:S07]  /*44d0*/  FSEL R5, R2, R5, !P0 ;  /* 0x0000000502057208 */ /* 0x000fce0004000000 */
.L_x_165:
[----:B------:R-:W0:Y:S02]  /*44e0*/  LDC.64 R2, c[0x0][0x380] ;  /* 0x0000e000ff027b82 */ /* 0x000e240000000a00 */
[----:B0-----:R-:W-:Y:S01]  /*44f0*/  STG.E desc[UR8][R2.64], R5 ;  /* 0x0000000502007986 */ /* 0x001fe2000c101908 */
[----:B------:R-:W-:Y:S05]  /*4500*/  EXIT ;  /* 0x000000000000794d */ /* 0x000fea0003800000 */
        .weak           $__internal_3_$__cuda_sm20_sqrt_rn_f32_slowpath
        .type           $__internal_3_$__cuda_sm20_sqrt_rn_f32_slowpath,@function
        .size           $__internal_3_$__cuda_sm20_sqrt_rn_f32_slowpath,($__internal_4_$__cuda_sm3x_div_rn_noftz_f32_slowpath - $__internal_3_$__cuda_sm20_sqrt_rn_f32_slowpath)
$__internal_3_$__cuda_sm20_sqrt_rn_f32_slowpath:
[----:B------:R-:W-:-:S13]  /*4510*/  LOP3.LUT P0, RZ, R0, 0x7fffffff, RZ, 0xc0, !PT ;  /* 0x7fffffff00ff7812 */ /* 0x000fda000780c0ff */
[----:B------:R-:W-:Y:S01]  /*4520*/  @!P0 MOV R2, R0 ;  /* 0x0000000000028202 */ /* 0x000fe20000000f00 */
[----:B------:R-:W-:Y:S06]  /*4530*/  @!P0 BRA `(.L_x_204) ;  /* 0x0000000000448947 */ /* 0x000fec0003800000 */
[----:B------:R-:W-:-:S13]  /*4540*/  FSETP.GEU.FTZ.AND P0, PT, R0, RZ, PT ;  /* 0x000000ff0000720b */ /* 0x000fda0003f1e000 */
[----:B------:R-:W-:Y:S01]  /*4550*/  @!P0 IMAD.MOV.U32 R2, RZ, RZ, 0x7fffffff ;  /* 0x7fffffffff028424 */ /* 0x000fe200078e00ff */
[----:B------:R-:W-:Y:S06]  /*4560*/  @!P0 BRA `(.L_x_204) ;  /* 0x0000000000388947 */ /* 0x000fec0003800000 */
[----:B------:R-:W-:-:S13]  /*4570*/  FSETP.GTU.FTZ.AND P0, PT, |R0|, +INF , PT ;  /* 0x7f8000000000780b */ /* 0x000fda0003f1c200 */
[----:B------:R-:W-:Y:S01]  /*4580*/  @P0 FADD.FTZ R2, R0, 1 ;  /* 0x3f80000000020421 */ /* 0x000fe20000010000 */
[----:B------:R-:W-:Y:S06]  /*4590*/  @P0 BRA `(.L_x_204) ;  /* 0x00000000002c0947 */ /* 0x000fec0003800000 */
[----:B------:R-:W-:-:S13]  /*45a0*/  FSETP.NEU.FTZ.AND P0, PT, |R0|, +INF , PT ;  /* 0x7f8000000000780b */ /* 0x000fda0003f1d200 */
[----:B------:R-:W-:Y:S01]  /*45b0*/  @!P0 MOV R2, R0 ;  /* 0x0000000000028202 */ /* 0x000fe20000000f00 */
        /* <DEDUP_REMOVED lines=9> */
.L_x_204:
[----:B------:R-:W-:Y:S01]  /*4650*/  HFMA2 R3, -RZ, RZ, 0, 0 ;  /* 0x00000000ff037431 */ /* 0x000fe200000001ff */
[----:B------:R-:W-:Y:S01]  /*4660*/  MOV R0, R2 ;  /* 0x0000000200007202 */ /* 0x000fe20000000f00 */
[----:B------:R-:W-:-:S04]  /*4670*/  IMAD.MOV.U32 R2, RZ, RZ, R4 ;  /* 0x000000ffff027224 */ /* 0x000fc800078e0004 */
[----:B------:R-:W-:Y:S05]  /*4680*/  RET.REL.NODEC R2 `(_Z4_jnfPfif) ;  /* 0xffffffb8025c7950 */ /* 0x000fea0003c3ffff */
        .weak           $__internal_4_$__cuda_sm3x_div_rn_noftz_f32_slowpath
        .type           $__internal_4_$__cuda_sm3x_div_rn_noftz_f32_slowpath,@function
        .size           $__internal_4_$__cuda_sm3x_div_rn_noftz_f32_slowpath,(.L_x_241 - $__internal_4_$__cuda_sm3x_div_rn_noftz_f32_slowpath)
$__internal_4_$__cuda_sm3x_div_rn_noftz_f32_slowpath:
[----:B------:R-:W-:Y:S02]  /*4690*/  SHF.R.U32.HI R7, RZ, 0x17, R3 ;  /* 0x00000017ff077819 */ /* 0x000fe40000011603 */
[----:B------:R-:W-:Y:S02]  /*46a0*/  SHF.R.U32.HI R12, RZ, 0x17, R0 ;  /* 0x00000017ff0c7819 */ /* 0x000fe40000011600 */
[----:B------:R-:W-:Y:S02]  /*46b0*/  LOP3.LUT R7, R7, 0xff, RZ, 0xc0, !PT ;  /* 0x000000ff07077812 */ /* 0x000fe400078ec0ff */
[----:B------:R-:W-:Y:S02]  /*46c0*/  LOP3.LUT R12, R12, 0xff, RZ, 0xc0, !PT ;  /* 0x000000ff0c0c7812 */ /* 0x000fe400078ec0ff */
[----:B------:R-:W-:-:S03]  /*46d0*/  IADD3 R16, PT, PT, R7, -0x1, RZ ;  /* 0xffffffff07107810 */ /* 0x000fc60007ffe0ff */
[----:B------:R-:W-:Y:S01]  /*46e0*/  VIADD R17, R12, 0xffffffff ;  /* 0xffffffff0c117836 */ /* 0x000fe20000000000 */
        /* <DEDUP_REMOVED lines=27> */
.L_x_205:
[----:B------:R-:W-:Y:S01]  /*48a0*/  LEA R16, R7, 0xc0800000, 0x17 ;  /* 0xc080000007107811 */ /* 0x000fe200078eb8ff */
[----:B------:R-:W-:-:S03]  /*48b0*/  VIADD R12, R12, 0xffffff81 ;  /* 0xffffff810c0c7836 */ /* 0x000fc60000000000 */
[----:B------:R-:W-:Y:S01]  /*48c0*/  IADD3 R21, PT, PT, -R16, R3, RZ ;  /* 0x0000000310157210 */ /* 0x000fe20007ffe1ff */
[----:B------:R-:W-:-:S03]  /*48d0*/  IMAD R0, R12, -0x800000, R0 ;  /* 0xff8000000c007824 */ /* 0x000fc600078e0200 */
[----:B------:R-:W0:Y:S01]  /*48e0*/  MUFU.RCP R16, R21 ;  /* 0x0000001500107308 */ /* 0x000e220000001000 */
[----:B------:R-:W-:-:S04]  /*48f0*/  FADD.FTZ R3, -R21, -RZ ;  /* 0x800000ff15037221 */ /* 0x000fc80000010100 */
[----:B0-----:R-:W-:-:S04]  /*4900*/  FFMA R17, R16, R3, 1 ;  /* 0x3f80000010117423 */ /* 0x001fc80000000003 */
[----:B------:R-:W-:-:S04]  /*4910*/  FFMA R17, R16, R17, R16 ;  /* 0x0000001110117223 */ /* 0x000fc80000000010 */
[----:B------:R-:W-:-:S04]  /*4920*/  FFMA R16, R0, R17, RZ ;  /* 0x0000001100107223 */ /* 0x000fc800000000ff */
[----:B------:R-:W-:-:S04]  /*4930*/  FFMA R19, R3, R16, R0 ;  /* 0x0000001003137223 */ /* 0x000fc80000000000 */
[----:B------:R-:W-:Y:S01]  /*4940*/  FFMA R16, R17, R19, R16 ;  /* 0x0000001311107223 */ /* 0x000fe20000000010 */
[----:B------:R-:W-:-:S03]  /*4950*/  IADD3 R19, PT, PT, R12, 0x7f, -R7 ;  /* 0x0000007f0c137810 */ /* 0x000fc60007ffe807 */
[----:B------:R-:W-:Y:S01]  /*4960*/  FFMA R3, R3, R16, R0 ;  /* 0x0000001003037223 */ /* 0x000fe20000000000 */
[----:B------:R-:W-:-:S03]  /*4970*/  IADD3 R19, PT, PT, R19, R8, RZ ;  /* 0x0000000813137210 */ /* 0x000fc60007ffe0ff */
        /* <DEDUP_REMOVED lines=15> */
[CCC-:B------:R-:W-:Y:S01]  /*4a70*/  FFMA.RP R12, R17.reuse, R3.reuse, R16.reuse ;  /* 0x00000003110c7223 */ /* 0x1c0fe20000008010 */
[----:B------:R-:W-:Y:S01]  /*4a80*/  FFMA.RM R17, R17, R3, R16 ;  /* 0x0000000311117223 */ /* 0x000fe20000004010 */
[C---:B------:R-:W-:Y:S02]  /*4a90*/  IADD3 R3, PT, PT, R7.reuse, 0x20, RZ ;  /* 0x0000002007037810 */ /* 0x040fe40007ffe0ff */
[----:B------:R-:W-:Y:S02]  /*4aa0*/  LOP3.LUT R8, R8, 0x7fffff, RZ, 0xc0, !PT ;  /* 0x007fffff08087812 */ /* 0x000fe400078ec0ff */
[C---:B------:R-:W-:Y:S02]  /*4ab0*/  ISETP.NE.AND P2, PT, R7.reuse, RZ, PT ;  /* 0x000000ff0700720c */ /* 0x040fe40003f45270 */
[----:B------:R-:W-:Y:S02]  /*4ac0*/  LOP3.LUT R8, R8, 0x800000, RZ, 0xfc, !PT ;  /* 0x0080000008087812 */ /* 0x000fe400078efcff */
[----:B------:R-:W-:-:S02]  /*4ad0*/  ISETP.NE.AND P1, PT, R7, RZ, PT ;  /* 0x000000ff0700720c */ /* 0x000fc40003f25270 */
        /* <DEDUP_REMOVED lines=14> */
.L_x_211:
[----:B------:R-:W-:-:S04]  /*4bc0*/  LOP3.LUT R0, R0, 0x80000000, RZ, 0xc0, !PT ;  /* 0x8000000000007812 */ /* 0x000fc800078ec0ff */
[----:B------:R-:W-:Y:S01]  /*4bd0*/  LOP3.LUT R0, R0, 0x7f800000, RZ, 0xfc, !PT ;  /* 0x7f80000000007812 */ /* 0x000fe200078efcff */
[----:B------:R-:W-:Y:S06]  /*4be0*/  BRA `(.L_x_212) ;  /* 0x0000000000287947 */ /* 0x000fec0003800000 */
.L_x_210:
[----:B------:R-:W-:Y:S01]  /*4bf0*/  LEA R0, R19, R0, 0x17 ;  /* 0x0000000013007211 */ /* 0x000fe200078eb8ff */
[----:B------:R-:W-:Y:S06]  /*4c00*/  BRA `(.L_x_212) ;  /* 0x0000000000207947 */ /* 0x000fec0003800000 */
.L_x_209:
[----:B------:R-:W-:-:S04]  /*4c10*/  LOP3.LUT R0, R3, 0x80000000, R0, 0x48, !PT ;  /* 0x8000000003007812 */ /* 0x000fc800078e4800 */
[----:B------:R-:W-:Y:S01]  /*4c20*/  LOP3.LUT R0, R0, 0x7f800000, RZ, 0xfc, !PT ;  /* 0x7f80000000007812 */ /* 0x000fe200078efcff */
[----:B------:R-:W-:Y:S06]  /*4c30*/  BRA `(.L_x_212) ;  /* 0x0000000000147947 */ /* 0x000fec0003800000 */
.L_x_208:
[----:B------:R-:W-:Y:S01]  /*4c40*/  LOP3.LUT R0, R3, 0x80000000, R0, 0x48, !PT ;  /* 0x8000000003007812 */ /* 0x000fe200078e4800 */
[----:B------:R-:W-:Y:S06]  /*4c50*/  BRA `(.L_x_212) ;  /* 0x00000000000c7947 */ /* 0x000fec0003800000 */
.L_x_207:
[----:B------:R-:W0:Y:S01]  /*4c60*/  MUFU.RSQ R0, -QNAN ;  /* 0xffc0000000007908 */ /* 0x000e220000001400 */
[----:B------:R-:W-:Y:S05]  /*4c70*/  BRA `(.L_x_212) ;  /* 0x0000000000047947 */ /* 0x000fea0003800000 */
.L_x_206:
[----:B------:R-:W-:-:S07]  /*4c80*/  FADD.FTZ R0, R0, R3 ;  /* 0x0000000300007221 */ /* 0x000fce0000010000 */
.L_x_212:
[----:B------:R-:W-:-:S04]  /*4c90*/  HFMA2 R3, -RZ, RZ, 0, 0 ;  /* 0x00000000ff037431 */ /* 0x000fc800000001ff */
[----:B0-----:R-:W-:Y:S05]  /*4ca0*/  RET.REL.NODEC R2 `(_Z4_jnfPfif) ;  /* 0xffffffb002d47950 */ /* 0x001fea0003c3ffff */
.L_x_213:
        /* <DEDUP_REMOVED lines=13> */
.L_x_241:


//--------------------- .text._Z4_j1fPff          --------------------------
	.section	.text._Z4_j1fPff,"ax",@progbits
	.align	128
        .global         _Z4_j1fPff
        .type           _Z4_j1fPff,@function
        .size           _Z4_j1fPff,(.L_x_267 - _Z4_j1fPff)
        .other          _Z4_j1fPff,@"STO_CUDA_ENTRY STV_DEFAULT"
_Z4_j1fPff:
.text._Z4_j1fPff:
[----:B------:R-:W-:Y:S08]  /*0000*/  LDC R1, c[0x0][0x37c] ;  /* 0x0000df00ff017b82 */ /* 0x000ff00000000800 */
[----:B------:R-:W0:Y:S01]  /*0010*/  LDC R2, c[0x0][0x388] ;  /* 0x0000e200ff027b82 */ /* 0x000e220000000800 */
[----:B------:R-:W1:Y:S01]  /*0020*/  LDCU.64 UR6, c[0x0][0x358] ;  /* 0x00006b00ff0677ac */ /* 0x000e620008000a00 */
[----:B0-----:R-:W-:-:S13]  /*0030*/  FSETP.GTU.AND P0, PT, |R2|, 8, PT ;  /* 0x410000000200780b */ /* 0x001fda0003f0c200 */
[----:B-1----:R-:W-:Y:S05]  /*0040*/  @P0 BRA `(.L_x_214) ;  /* 0x0000000000540947 */ /* 0x002fea0003800000 */
        /* <DEDUP_REMOVED lines=21> */
.L_x_214:
        /* <DEDUP_REMOVED lines=10> */
[----:B------:R-:W-:-:S03]  /*0240*/  IMAD.MOV.U32 R3, RZ, RZ, 0x4082cb37 ;  /* 0x4082cb37ff037424 */ /* 0x000fc600078e00ff */
        /* <DEDUP_REMOVED lines=23> */
.L_x_217:
        /* <DEDUP_REMOVED lines=65> */
.L_x_218:
        /* <DEDUP_REMOVED lines=18> */
.L_x_216:
[----:B------:R-:W-:Y:S01]  /*08f0*/  LOP3.LUT R8, R8, 0x3, RZ, 0xc0, !PT ;  /* 0x0000000308087812 */ /* 0x000fe200078ec0ff */
[C---:B------:R-:W-:Y:S01]  /*0900*/  FMUL R7, |R2|.reuse, 16777216 ;  /* 0x4b80000002077820 */ /* 0x040fe20000400200 */
[----:B------:R-:W-:Y:S01]  /*0910*/  MOV R5, 0x3fc90fdb ;  /* 0x3fc90fdb00057802 */ /* 0x000fe20000000f00 */
[----:B------:R-:W-:Y:S01]  /*0920*/  IMAD.MOV.U32 R10, RZ, RZ, 0x3e2aaaa8 ;  /* 0x3e2aaaa8ff0a7424 */ /* 0x000fe200078e00ff */
[----:B------:R-:W-:Y:S02]  /*0930*/  I2FP.F32.U32 R8, R8 ;  /* 0x0000000800087245 */ /* 0x000fe40000201000 */
[----:B------:R-:W-:Y:S02]  /*0940*/  FSETP.GEU.AND P2, PT, |R2|, 1.175494350822287508e-38, PT ;  /* 0x008000000200780b */ /* 0x000fe40003f4e200 */
[----:B------:R-:W-:Y:S01]  /*0950*/  MOV R9, 0x3c0885e4 ;  /* 0x3c0885e400097802 */ /* 0x000fe20000000f00 */
[----:B------:R-:W-:Y:S01]  /*0960*/  FFMA R5, R8, R5, -2.3561944961547851562 ;  /* 0xc016cbe408057423 */ /* 0x000fe20000000005 */
[----:B------:R-:W-:-:S03]  /*0970*/  FSEL R8, R7, |R2|, !P2 ;  /* 0x4000000207087208 */ /* 0x000fc60005000000 */
[----:B------:R-:W-:Y:S01]  /*0980*/  FADD R5, R5, R6 ;  /* 0x0000000605057221 */ /* 0x000fe20000000000 */
[----:B------:R-:W-:Y:S02]  /*0990*/  IMAD.MOV.U32 R6, RZ, RZ, 0x37cbac00 ;  /* 0x37cbac00ff067424 */ /* 0x000fe400078e00ff */
[----:B------:R-:W0:Y:S01]  /*09a0*/  MUFU.RSQ R8, R8 ;  /* 0x0000000800087308 */ /* 0x000e220000001400 */
[----:B------:R-:W-:-:S07]  /*09b0*/  FMUL R0, R5, 0.63661974668502807617 ;  /* 0x3f22f98305007820 */ /* 0x000fce0000400000 */
[----:B------:R-:W1:Y:S01]  /*09c0*/  F2I.NTZ R0, R0 ;  /* 0x0000000000007305 */ /* 0x000e620000203100 */
[----:B0-----:R-:W-:-:S04]  /*09d0*/  @!P2 FMUL R8, R8, 4096 ;  /* 0x458000000808a820 */ /* 0x001fc80000400000 */
[----:B------:R-:W-:Y:S01]  /*09e0*/  FMUL R8, R8, 0.79788458347320556641 ;  /* 0x3f4c422a08087820 */ /* 0x000fe20000400000 */
[----:B-1----:R-:W-:-:S03]  /*09f0*/  I2FP.F32.S32 R4, R0 ;  /* 0x0000000000047245 */ /* 0x002fc60000201400 */
[----:B------:R-:W-:Y:S02]  /*0a00*/  FMUL R3, R3, R8 ;  /* 0x0000000803037220 */ /* 0x000fe40000400000 */
        /* <DEDUP_REMOVED lines=18> */
.L_x_215:
[----:B------:R-:W0:Y:S01]  /*0b30*/  LDC.64 R4, c[0x0][0x380] ;  /* 0x0000e000ff047b82 */ /* 0x000e220000000a00 */
[----:B------:R-:W-:-:S04]  /*0b40*/  FSETP.GEU.AND P0, PT, R2, RZ, PT ;  /* 0x000000ff0200720b */ /* 0x000fc80003f0e000 */
[----:B------:R-:W-:Y:S02]  /*0b50*/  FSEL R3, -R3, R3, !P0 ;  /* 0x0000000303037208 */ /* 0x000fe40004000100 */
[----:B------:R-:W-:Y:S02]  /*0b60*/  FSETP.GEU.AND P0, PT, |R2|, 1.000000003171076851e-30, PT ;  /* 0x0da242600200780b */ /* 0x000fe40003f0e200 */
[----:B------:R-:W-:-:S04]  /*0b70*/  LOP3.LUT R2, R3, 0x80000000, R2, 0xb8, !PT ;  /* 0x8000000003027812 */ /* 0x000fc800078eb802 */
[----:B------:R-:W-:-:S05]  /*0b80*/  FSEL R3, R2, R3, !P0 ;  /* 0x0000000302037208 */ /* 0x000fca0004000000 */
[----:B0-----:R-:W-:Y:S01]  /*0b90*/  STG.E desc[UR6][R4.64], R3 ;  /* 0x0000000304007986 */ /* 0x001fe2000c101906 */
[----:B------:R-:W-:Y:S05]  /*0ba0*/  EXIT ;  /* 0x000000000000794d */ /* 0x000fea0003800000 */
.L_x_219:
        /* <DEDUP_REMOVED lines=13> */
.L_x_267:


//--------------------- .text._Z4_j0fPff          --------------------------
	.section	.text._Z4_j0fPff,"ax",@progbits
	.align	128
        .global         _Z4_j0fPff
        .type           _Z4_j0fPff,@function
        .size           _Z4_j0fPff,(.L_x_268 - _Z4_j0fPff)
        .other          _Z4_j0fPff,@"STO_CUDA_ENTRY STV_DEFAULT"
_Z4_j0fPff:
.text._Z4_j0fPff:
[----:B------:R-:W-:Y:S08]  /*0000*/  LDC R1, c[0x0][0x37c] ;  /* 0x0000df00ff017b82 */ /* 0x000ff00000000800 */
[----:B------:R-:W0:Y:S01]  /*0010*/  LDC R7, c[0x0][0x388] ;  /* 0x0000e200ff077b82 */ /* 0x000e220000000800 */
[----:B------:R-:W1:Y:S01]  /*0020*/  LDCU.64 UR6, c[0x0][0x358] ;  /* 0x00006b00ff0677ac */ /* 0x000e620008000a00 */
[----:B0-----:R-:W-:-:S13]  /*0030*/  FSETP.GTU.AND P0, PT, |R7|, 8, PT ;  /* 0x410000000700780b */ /* 0x001fda0003f0c200 */
[----:B-1----:R-:W-:Y:S05]  /*0040*/  @P0 BRA `(.L_x_220) ;  /* 0x0000000000600947 */ /* 0x002fea0003800000 */
        /* <DEDUP_REMOVED lines=24> */
.L_x_220:
        /* <DEDUP_REMOVED lines=41> */
.L_x_223:
        /* <DEDUP_REMOVED lines=65> */
.L_x_224:
        /* <DEDUP_REMOVED lines=18> */
.L_x_222:
[----:B------:R-:W-:Y:S02]  /*0990*/  LOP3.LUT R9, R9, 0x3, RZ, 0xc0, !PT ;  /* 0x0000000309097812 */ /* 0x000fe400078ec0ff */
[----:B------:R-:W-:Y:S02]  /*09a0*/  MOV R0, 0x3fc90fdb ;  /* 0x3fc90fdb00007802 */ /* 0x000fe40000000f00 */
[----:B------:R-:W-:Y:S02]  /*09b0*/  I2FP.F32.U32 R9, R9 ;  /* 0x0000000900097245 */ /* 0x000fe40000201000 */
[----:B------:R-:W-:Y:S02]  /*09c0*/  MOV R6, 0x37cbac00 ;  /* 0x37cbac0000067802 */ /* 0x000fe40000000f00 */
[----:B------:R-:W-:Y:S01]  /*09d0*/  MOV R8, 0x3e2aaaa8 ;  /* 0x3e2aaaa800087802 */ /* 0x000fe20000000f00 */
[----:B------:R-:W-:-:S04]  /*09e0*/  FFMA R0, R9, R0, -0.78539818525314331055 ;  /* 0xbf490fdb09007423 */ /* 0x000fc80000000000 */
[----:B------:R-:W-:Y:S01]  /*09f0*/  FADD R0, R0, R7 ;  /* 0x0000000700007221 */ /* 0x000fe20000000000 */
[----:B------:R-:W-:-:S03]  /*0a00*/  IMAD.MOV.U32 R7, RZ, RZ, 0x3c0885e4 ;  /* 0x3c0885e4ff077424 */ /* 0x000fc600078e00ff */
        /* <DEDUP_REMOVED lines=21> */
.L_x_221:
[----:B------:R-:W0:Y:S02]  /*0b60*/  LDC.64 R2, c[0x0][0x380] ;  /* 0x0000e000ff027b82 */ /* 0x000e240000000a00 */
[----:B0-----:R-:W-:Y:S01]  /*0b70*/  STG.E desc[UR6][R2.64], R5 ;  /* 0x0000000502007986 */ /* 0x001fe2000c101906 */
[----:B------:R-:W-:Y:S05]  /*0b80*/  EXIT ;  /* 0x000000000000794d */ /* 0x000fea0003800000 */
.L_x_225:
        /* <DEDUP_REMOVED lines=15> */
.L_x_268:


//--------------------- .text._Z8_erfinvfPff      --------------------------
	.section	.text._Z8_erfinvfPff,"ax",@progbits
	.align	128
        .global         _Z8_erfinvfPff
        .type           _Z8_erfinvfPff,@function
        .size           _Z8_erfinvfPff,(.L_x_269 - _Z8_erfinvfPff)
        .other          _Z8_erfinvfPff,@"STO_CUDA_ENTRY STV_DEFAULT"
_Z8_erfinvfPff:
.text._Z8_erfinvfPff:
[----:B------:R-:W-:Y:S08]  /*0000*/  LDC R1, c[0x0][0x37c] ;  /* 0x0000df00ff017b82 */ /* 0x000ff00000000800 */
[----:B------:R-:W0:Y:S01]  /*0010*/  LDC R6, c[0x0][0x388] ;  /* 0x0000e200ff067b82 */ /* 0x000e220000000800 */
[----:B------:R-:W-:Y:S01]  /*0020*/  HFMA2 R3, -RZ, RZ, 0.1177978515625, 952 ;  /* 0x2f8a6370ff037431 */ /* 0x000fe200000001ff */
[----:B------:R-:W1:Y:S01]  /*0030*/  LDCU.64 UR4, c[0x0][0x358] ;  /* 0x00006b00ff0477ac */ /* 0x000e620008000a00 */
[----:B0-----:R-:W-:-:S06]  /*0040*/  FFMA R0, R6, -R6, 1 ;  /* 0x3f80000006007423 */ /* 0x001fcc0000000806 */
[----:B------:R-:W0:Y:S02]  /*0050*/  MUFU.LG2 R0, R0 ;  /* 0x0000000000007308 */ /* 0x000e240000000c00 */
[C---:B0-----:R-:W-:Y:S01]  /*0060*/  FFMA R3, R0.reuse, R3, 9.4274286155382469587e-09 ;  /* 0x3221f64500037423 */ /* 0x041fe20000000003 */
[----:B------:R-:W-:-:S03]  /*0070*/  FSETP.GEU.AND P0, PT, R0, -8.1999998092651367188, PT ;  /* 0xc10333330000780b */ /* 0x000fc60003f0e000 */
[----:B------:R-:W-:-:S04]  /*0080*/  FFMA R3, -R0, R3, -1.2054752573931182269e-07 ;  /* 0xb4016fda00037423 */ /* 0x000fc80000000103 */
[----:B------:R-:W-:-:S04]  /*0090*/  FFMA R3, -R0, R3, 2.1697005081477982458e-07 ;  /* 0x3468f84600037423 */ /* 0x000fc80000000103 */
[----:B------:R-:W-:-:S04]  /*00a0*/  FFMA R3, -R0, R3, 8.0621484812581911683e-06 ;  /* 0x370742aa00037423 */ /* 0x000fc80000000103 */
[C---:B------:R-:W-:Y:S02]  /*00b0*/  FFMA R5, -R0.reuse, R3, -3.1675492209615185857e-05 ;  /* 0xb804db4d00057423 */ /* 0x040fe40000000103 */
[----:B------:R-:W0:Y:S02]  /*00c0*/  LDC.64 R2, c[0x0][0x380] ;  /* 0x0000e000ff027b82 */ /* 0x000e240000000a00 */
[----:B------:R-:W-:-:S04]  /*00d0*/  FFMA R5, -R0, R5, -0.00077436311403289437294 ;  /* 0xba4afea100057423 */ /* 0x000fc80000000105 */
[----:B------:R-:W-:-:S04]  /*00e0*/  FFMA R5, -R0, R5, 0.0055465879850089550018 ;  /* 0x3bb5c02700057423 */ /* 0x000fc80000000105 */
[----:B------:R-:W-:-:S04]  /*00f0*/  FFMA R5, -R0, R5, 0.16082023084163665771 ;  /* 0x3e24ae0f00057423 */ /* 0x000fc80000000105 */
[----:B------:R-:W-:-:S04]  /*0100*/  FFMA R5, -R0, R5, 0.88622689247131347656 ;  /* 0x3f62dfc400057423 */ /* 0x000fc80000000105 */
[----:B------:R-:W-:Y:S01]  /*0110*/  FMUL R5, R5, R6 ;  /* 0x0000000605057220 */ /* 0x000fe20000400000 */
[----:B-1----:R-:W-:Y:S06]  /*0120*/  @P0 BRA `(.L_x_226) ;  /* 0x0000000000300947 */ /* 0x002fec0003800000 */
[----:B------:R-:W1:Y:S01]  /*0130*/  MUFU.RSQ R5, -R0 ;  /* 0x8000000000057308 */ /* 0x000e620000001400 */
[----:B------:R-:W-:Y:S02]  /*0140*/  MOV R4, 0x3f1704a1 ;  /* 0x3f1704a100047802 */ /* 0x000fe40000000f00 */
[----:B------:R-:W-:-:S03]  /*0150*/  FSETP.NEU.AND P0, PT, R0, -INF , PT ;  /* 0xff8000000000780b */ /* 0x000fc60003f0d000 */
[----:B-1----:R-:W-:Y:S01]  /*0160*/  FFMA R4, R5, -R4, -0.66300421953201293945 ;  /* 0xbf29baa505047423 */ /* 0x002fe20000000804 */
[----:B------:R-:W-:-:S03]  /*0170*/  FMUL R7, R0, -R5 ;  /* 0x8000000500077220 */ /* 0x000fc60000400000 */
[----:B------:R-:W-:-:S04]  /*0180*/  FFMA R4, R5, R4, 1.5970110893249511719 ;  /* 0x3fcc6adc05047423 */ /* 0x000fc80000000004 */
[----:B------:R-:W-:-:S04]  /*0190*/  FFMA R4, R5, R4, -0.67521554231643676758 ;  /* 0xbf2cdaed05047423 */ /* 0x000fc80000000004 */
[----:B------:R-:W-:-:S04]  /*01a0*/  FFMA R4, R5, R4, -0.095224790275096893311 ;  /* 0xbdc3053705047423 */ /* 0x000fc80000000004 */
[----:B------:R-:W-:-:S04]  /*01b0*/  FFMA R4, R5, R4, 0.83535343408584594727 ;  /* 0x3f55d9b905047423 */ /* 0x000fc80000000004 */
[----:B------:R-:W-:-:S05]  /*01c0*/  FMUL R4, R4, R7 ;  /* 0x0000000704047220 */ /* 0x000fca0000400000 */
[----:B------:R-:W-:-:S04]  /*01d0*/  FSEL R4, R4, +INF , P0 ;  /* 0x7f80000004047808 */ /* 0x000fc80000000000 */
[----:B------:R-:W-:-:S07]  /*01e0*/  LOP3.LUT R5, R4, 0x80000000, R6, 0xb8, !PT ;  /* 0x8000000004057812 */ /* 0x000fce00078eb806 */
.L_x_226:
[----:B0-----:R-:W-:Y:S01]  /*01f0*/  STG.E desc[UR4][R2.64], R5 ;  /* 0x0000000502007986 */ /* 0x001fe2000c101904 */
[----:B------:R-:W-:Y:S05]  /*0200*/  EXIT ;  /* 0x000000000000794d */ /* 0x000fea0003800000 */
.L_x_227:
        /* <DEDUP_REMOVED lines=15> */
.L_x_269:


//--------------------- .text._Z9_erfcinvfPff     --------------------------
	.section	.text._Z9_erfcinvfPff,"ax",@progbits
	.align	128
        .global         _Z9_erfcinvfPff
        .type           _Z9_erfcinvfPff,@function
        .size           _Z9_erfcinvfPff,(.L_x_270 - _Z9_erfcinvfPff)
        .other          _Z9_erfcinvfPff,@"STO_CUDA_ENTRY STV_DEFAULT"
_Z9_erfcinvfPff:
.text._Z9_erfcinvfPff:
[----:B------:R-:W-:Y:S08]  /*0000*/  LDC R1, c[0x0][0x37c] ;  /* 0x0000df00ff017b82 */ /* 0x000ff00000000800 */
[----:B------:R-:W0:Y:S01]  /*0010*/  LDC R5, c[0x0][0x388] ;  /* 0x0000e200ff057b82 */ /* 0x000e220000000800 */
[----:B------:R-:W1:Y:S01]  /*0020*/  LDCU.64 UR4, c[0x0][0x358] ;  /* 0x00006b00ff0477ac */ /* 0x000e620008000a00 */
[C---:B0-----:R-:W-:Y:S01]  /*0030*/  FSETP.GTU.AND P0, PT, R5.reuse, 1.996600031852722168, PT ;  /* 0x3fff90970500780b */ /* 0x041fe20003f0c000 */
[----:B------:R-:W-:-:S03]  /*0040*/  FADD R0, -R5, 2 ;  /* 0x4000000005007421 */ /* 0x000fc60000000100 */
        /* <DEDUP_REMOVED lines=14> */
[----:B------:R-:W-:Y:S01]  /*0130*/  FFMA R5, R3, -R5, R3 ;  /* 0x8000000503057223 */ /* 0x000fe20000000003 */
[----:B------:R-:W-:Y:S06]  /*0140*/  BRA `(.L_x_229) ;  /* 0x0000000000547947 */ /* 0x000fec0003800000 */
.L_x_228:
        /* <DEDUP_REMOVED lines=21> */
.L_x_229:
[----:B------:R-:W0:Y:S02]  /*02a0*/  LDC.64 R2, c[0x0][0x380] ;  /* 0x0000e000ff027b82 */ /* 0x000e240000000a00 */
[----:B0-----:R-:W-:Y:S01]  /*02b0*/  STG.E desc[UR4][R2.64], R5 ;  /* 0x0000000502007986 */ /* 0x001fe2000c101904 */
[----:B------:R-:W-:Y:S05]  /*02c0*/  EXIT ;  /* 0x000000000000794d */ /* 0x000fea0003800000 */
.L_x_230:
        /* <DEDUP_REMOVED lines=11> */
.L_x_270:


//--------------------- .text._Z12cylBesselI1fPff --------------------------
	.section	.text._Z12cylBesselI1fPff,"ax",@progbits
	.align	128
        .global         _Z12cylBesselI1fPff
        .type           _Z12cylBesselI1fPff,@function
        .size           _Z12cylBesselI1fPff,(.L_x_271 - _Z12cylBesselI1fPff)
        .other          _Z12cylBesselI1fPff,@"STO_CUDA_ENTRY STV_DEFAULT"
_Z12cylBesselI1fPff:
.text._Z12cylBesselI1fPff:
[----:B------:R-:W-:Y:S08]  /*0000*/  LDC R1, c[0x0][0x37c] ;  /* 0x0000df00ff017b82 */ /* 0x000ff00000000800 */
[----:B------:R-:W0:Y:S01]  /*0010*/  LDC R0, c[0x0][0x388] ;  /* 0x0000e200ff007b82 */ /* 0x000e220000000800 */
[----:B------:R-:W1:Y:S01]  /*0020*/  LDCU.64 UR4, c[0x0][0x358] ;  /* 0x00006b00ff0477ac */ /* 0x000e620008000a00 */
[----:B0-----:R-:W-:-:S04]  /*0030*/  FSETP.NE.AND P0, PT, |R0|, +INF , PT ;  /* 0x7f8000000000780b */ /* 0x001fc80003f05200 */
[----:B------:R-:W-:-:S13]  /*0040*/  FSETP.LTU.OR P0, PT, |R0|, 8.0850000381469726562, !P0 ;  /* 0x41015c290000780b */ /* 0x000fda0004709600 */
[----:B-1----:R-:W-:Y:S05]  /*0050*/  @P0 BRA `(.L_x_231) ;  /* 0x0000000000b40947 */ /* 0x002fea0003800000 */
[----:B------:R-:W-:Y:S01]  /*0060*/  FMUL R2, |R0|, 0.5 ;  /* 0x3f00000000027820 */ /* 0x000fe20000400200 */
[----:B------:R-:W-:Y:S01]  /*0070*/  HFMA2 R8, -RZ, RZ, 0.83837890625, -4044 ;  /* 0x3ab5ebe6ff087431 */ /* 0x000fe200000001ff */
[----:B------:R-:W-:Y:S02]  /*0080*/  MOV R10, 0x3f00bcd4 ;  /* 0x3f00bcd4000a7802 */ /* 0x000fe40000000f00 */
[C---:B------:R-:W-:Y:S01]  /*0090*/  FMUL R3, R2.reuse, 1.4426950216293334961 ;  /* 0x3fb8aa3b02037820 */ /* 0x040fe20000400000 */
[----:B------:R-:W-:-:S05]  /*00a0*/  FSETP.GEU.AND P0, PT, |R2|, 0.40999999642372131348, PT ;  /* 0x3ed1eb850200780b */ /* 0x000fca0003f0e200 */
[----:B------:R-:W0:Y:S02]  /*00b0*/  FRND R3, R3 ;  /* 0x0000000300037307 */ /* 0x000e240000201000 */
[----:B0-----:R-:W-:-:S06]  /*00c0*/  FSEL R5, R3, RZ, P0 ;  /* 0x000000ff03057208 */ /* 0x001fcc0000000000 */
[----:B------:R-:W0:Y:S01]  /*00d0*/  MUFU.RCP R3, |R0| ;  /* 0x4000000000037308 */ /* 0x000e220000001000 */
[C---:B------:R-:W-:Y:S01]  /*00e0*/  FSETP.NEU.AND P1, PT, R5.reuse, 128, PT ;  /* 0x430000000500780b */ /* 0x040fe20003f2d000 */
[----:B------:R-:W-:-:S03]  /*00f0*/  FFMA R4, R5, -0.693145751953125, R2 ;  /* 0xbf31720005047823 */ /* 0x000fc60000000002 */
[C---:B------:R-:W-:Y:S01]  /*0100*/  FSEL R6, R5.reuse, 127, P1 ;  /* 0x42fe000005067808 */ /* 0x040fe20000800000 */
[----:B------:R-:W-:-:S03]  /*0110*/  FFMA R5, R5, -1.428606765330187045e-06, R4 ;  /* 0xb5bfbe8e05057823 */ /* 0x000fc60000000004 */
[C---:B------:R-:W-:Y:S01]  /*0120*/  FSETP.GEU.AND P0, PT, R6.reuse, -126, PT ;  /* 0xc2fc00000600780b */ /* 0x040fe20003f0e000 */
[C---:B------:R-:W-:Y:S01]  /*0130*/  FMUL R7, R6.reuse, 0.5 ;  /* 0x3f00000006077820 */ /* 0x040fe20000400000 */
[----:B------:R-:W-:Y:S01]  /*0140*/  FFMA R4, R5, R8, 0.0083824126049876213074 ;  /* 0x3c09566305047423 */ /* 0x000fe20000000008 */
[----:B------:R-:W-:-:S03]  /*0150*/  FSETP.GEU.AND P2, PT, R6, -25, PT ;  /* 0xc1c800000600780b */ /* 0x000fc60003f4e000 */
[----:B------:R-:W-:Y:S01]  /*0160*/  FSEL R7, R7, R6, !P0 ;  /* 0x0000000607077208 */ /* 0x000fe20004000000 */
[----:B------:R-:W-:-:S03]  /*0170*/  FFMA R4, R5, R4, 0.041667830199003219604 ;  /* 0x3d2aabe305047423 */ /* 0x000fc60000000004 */
[----:B------:R-:W1:Y:S01]  /*0180*/  MUFU.EX2 R9, R7 ;  /* 0x0000000700097308 */ /* 0x000e620000000800 */
[----:B------:R-:W-:-:S04]  /*0190*/  FFMA R4, R5, R4, 0.16666397452354431152 ;  /* 0x3e2aa9f605047423 */ /* 0x000fc80000000004 */
[----:B------:R-:W-:-:S04]  /*01a0*/  FFMA R4, R5, R4, 0.49999994039535522461 ;  /* 0x3efffffe05047423 */ /* 0x000fc80000000004 */
[----:B------:R-:W-:Y:S01]  /*01b0*/  FMUL R8, R5, R4 ;  /* 0x0000000405087220 */ /* 0x000fe20000400000 */
[----:B0-----:R-:W-:-:S03]  /*01c0*/  FFMA R4, R3, -R10, 0.028471555560827255249 ;  /* 0x3ce93d2e03047423 */ /* 0x001fc6000000080a */
[----:B------:R-:W-:Y:S01]  /*01d0*/  FFMA R8, R5, R8, R5 ;  /* 0x0000000805087223 */ /* 0x000fe20000000005 */
[----:B------:R-:W-:Y:S01]  /*01e0*/  FFMA R4, R3, R4, -0.048736710101366043091 ;  /* 0xbd47a02503047423 */ /* 0x000fe20000000004 */
[----:B------:R-:W0:Y:S01]  /*01f0*/  MUFU.RSQ R5, |R0| ;  /* 0x4000000000057308 */ /* 0x000e220000001400 */
[----:B-1----:R-:W-:Y:S01]  /*0200*/  @!P0 FMUL R9, R9, R9 ;  /* 0x0000000909098220 */ /* 0x002fe20000400000 */
[----:B------:R-:W-:Y:S01]  /*0210*/  FSETP.NEU.AND P0, PT, R2, RZ, PT ;  /* 0x000000ff0200720b */ /* 0x000fe20003f0d000 */
[----:B------:R-:W-:Y:S02]  /*0220*/  FFMA R4, R3, R4, -0.046415958553552627563 ;  /* 0xbd3e1ea903047423 */ /* 0x000fe40000000004 */
[----:B------:R-:W-:Y:S02]  /*0230*/  FADD R7, R9, -1 ;  /* 0xbf80000009077421 */ /* 0x000fe40000000000 */
[----:B------:R-:W-:Y:S02]  /*0240*/  FFMA R4, R3, R4, -0.14960972964763641357 ;  /* 0xbe19334b03047423 */ /* 0x000fe40000000004 */
[----:B------:R-:W-:-:S02]  /*0250*/  FFMA R7, R8, R9, R7 ;  /* 0x0000000908077223 */ /* 0x000fc40000000007 */
[----:B------:R-:W-:Y:S02]  /*0260*/  FFMA R4, R3, R4, 0.3989423215389251709 ;  /* 0x3ecc422b03047423 */ /* 0x000fe40000000004 */
[----:B------:R-:W-:Y:S01]  /*0270*/  @!P1 FADD R7, R7, R7 ;  /* 0x0000000707079221 */ /* 0x000fe20000000000 */
[----:B------:R-:W-:Y:S01]  /*0280*/  FSETP.GT.AND P1, PT, R6, 128, PT ;  /* 0x430000000600780b */ /* 0x000fe20003f24000 */
[----:B0-----:R-:W-:-:S03]  /*0290*/  FMUL R4, R4, R5 ;  /* 0x0000000504047220 */ /* 0x001fc60000400000 */
[----:B------:R-:W-:-:S04]  /*02a0*/  FSEL R7, R7, +INF , !P1 ;  /* 0x7f80000007077808 */ /* 0x000fc80004800000 */
[----:B------:R-:W-:Y:S01]  /*02b0*/  FSEL R7, R7, -1, P2 ;  /* 0xbf80000007077808 */ /* 0x000fe20001000000 */
[----:B------:R-:W-:-:S04]  /*02c0*/  @!P0 FADD R7, R2, R2 ;  /* 0x0000000202078221 */ /* 0x000fc80000000000 */
[----:B------:R-:W-:Y:S01]  /*02d0*/  FMUL R2, R4, R7 ;  /* 0x0000000704027220 */ /* 0x000fe20000400000 */
[----:B------:R-:W-:-:S04]  /*02e0*/  FADD R7, R7, 2 ;  /* 0x4000000007077421 */ /* 0x000fc80000000000 */
[----:B------:R-:W-:-:S04]  /*02f0*/  FMUL R7, R2, R7 ;  /* 0x0000000702077220 */ /* 0x000fc80000400000 */
[----:B------:R-:W-:-:S05]  /*0300*/  FADD R7, R4, R7 ;  /* 0x0000000704077221 */ /* 0x000fca0000000000 */
[----:B------:R-:W-:Y:S01]  /*0310*/  LOP3.LUT R7, R7, 0x80000000, R0, 0xb8, !PT ;  /* 0x8000000007077812 */ /* 0x000fe200078eb800 */
[----:B------:R-:W-:Y:S06]  /*0320*/  BRA `(.L_x_232) ;  /* 0x0000000000347947 */ /* 0x000fec0003800000 */
.L_x_231:
[----:B------:R-:W-:Y:S02]  /*0330*/  HFMA2 R3, -RZ, RZ, 0.01230621337890625, 64416 ;  /* 0x224d7bddff037431 */ /* 0x000fe400000001ff */
[C---:B------:R-:W-:Y:S01]  /*0340*/  FMUL R2, R0.reuse, R0 ;  /* 0x0000000000027220 */ /* 0x040fe20000400000 */
[----:B------:R-:W-:-:S03]  /*0350*/  FMUL R4, R0, 0.5 ;  /* 0x3f00000000047820 */ /* 0x000fc60000400000 */
[----:B------:R-:W-:-:S04]  /*0360*/  FFMA R3, R2, R3, 3.422470769396686709e-16 ;  /* 0x25c54ac102037423 */ /* 0x000fc80000000003 */
[----:B------:R-:W-:-:S04]  /*0370*/  FFMA R3, R2, R3, 1.625800188920223377e-13 ;  /* 0x2a370c8002037423 */ /* 0x000fc80000000003 */
[----:B------:R-:W-:-:S04]  /*0380*/  FFMA R3, R2, R3, 3.3142173033740007781e-11 ;  /* 0x2e11c2c502037423 */ /* 0x000fc80000000003 */
[----:B------:R-:W-:-:S04]  /*0390*/  FFMA R3, R2, R3, 5.6632734057870948163e-09 ;  /* 0x31c296ae02037423 */ /* 0x000fc80000000003 */
[----:B------:R-:W-:-:S04]  /*03a0*/  FFMA R3, R2, R3, 6.7800272063323063776e-07 ;  /* 0x3535fffe02037423 */ /* 0x000fc80000000003 */
[----:B------:R-:W-:-:S04]  /*03b0*/  FFMA R3, R2, R3, 5.4254738643066957593e-05 ;  /* 0x38638f9502037423 */ /* 0x000fc80000000003 */
[----:B------:R-:W-:-:S04]  /*03c0*/  FFMA R3, R2, R3, 0.0026041620876640081406 ;  /* 0x3b2aaa9702037423 */ /* 0x000fc80000000003 */
[----:B------:R-:W-:-:S04]  /*03d0*/  FFMA R3, R2, R3, 0.062500007450580596924 ;  /* 0x3d80000102037423 */ /* 0x000fc80000000003 */
[----:B------:R-:W-:-:S04]  /*03e0*/  FMUL R3, R2, R3 ;  /* 0x0000000302037220 */ /* 0x000fc80000400000 */
[----:B------:R-:W-:-:S07]  /*03f0*/  FFMA R7, R3, R0, R4 ;  /* 0x0000000003077223 */ /* 0x000fce0000000004 */
.L_x_232:
[----:B------:R-:W0:Y:S02]  /*0400*/  LDC.64 R2, c[0x0][0x380] ;  /* 0x0000e000ff027b82 */ /* 0x000e240000000a00 */
[----:B0-----:R-:W-:Y:S01]  /*0410*/  STG.E desc[UR4][R2.64], R7 ;  /* 0x0000000702007986 */ /* 0x001fe2000c101904 */
[----:B------:R-:W-:Y:S05]  /*0420*/  EXIT ;  /* 0x000000000000794d */ /* 0x000fea0003800000 */
.L_x_233:
        /* <DEDUP_REMOVED lines=13> */
.L_x_271:


//--------------------- .text._Z12cylBesselI0fPff --------------------------
	.section	.text._Z12cylBesselI0fPff,"ax",@progbits
	.align	128
        .global         _Z12cylBesselI0fPff
        .type           _Z12cylBesselI0fPff,@function
        .size           _Z12cylBesselI0fPff,(.L_x_272 - _Z12cylBesselI0fPff)
        .other          _Z12cylBesselI0fPff,@"STO_CUDA_ENTRY STV_DEFAULT"
_Z12cylBesselI0fPff:
.text._Z12cylBesselI0fPff:
[----:B------:R-:W-:Y:S08]  /*0000*/  LDC R1, c[0x0][0x37c] ;  /* 0x0000df00ff017b82 */ /* 0x000ff00000000800 */
[----:B------:R-:W0:Y:S01]  /*0010*/  LDC R9, c[0x0][0x388] ;  /* 0x0000e200ff097b82 */ /* 0x000e220000000800 */
[----:B------:R-:W1:Y:S01]  /*0020*/  LDCU.64 UR4, c[0x0][0x358] ;  /* 0x00006b00ff0477ac */ /* 0x000e620008000a00 */
[----:B0-----:R-:W-:-:S04]  /*0030*/  FSETP.NE.AND P0, PT, |R9|, +INF , PT ;  /* 0x7f8000000900780b */ /* 0x001fc80003f05200 */
[----:B------:R-:W-:-:S13]  /*0040*/  FSETP.LTU.OR P0, PT, |R9|, 9, !P0 ;  /* 0x411000000900780b */ /* 0x000fda0004709600 */
        /* <DEDUP_REMOVED lines=8> */
[----:B------:R-:W-:Y:S01]  /*00d0*/  MUFU.RCP R2, |R9| ;  /* 0x4000000900027308 */ /* 0x000fe20000001000 */
[----:B------:R-:W-:-:S04]  /*00e0*/  FSETP.NEU.AND P1, PT, R3, 128, PT ;  /* 0x430000000300780b */ /* 0x000fc80003f2d000 */
[----:B------:R-:W-:-:S04]  /*00f0*/  FSEL R5, R3, 127, P1 ;  /* 0x42fe000003057808 */ /* 0x000fc80000800000 */
[C---:B------:R-:W-:Y:S01]  /*0100*/  FSETP.GEU.AND P0, PT, R5.reuse, -126, PT ;  /* 0xc2fc00000500780b */ /* 0x040fe20003f0e000 */
[C---:B------:R-:W-:Y:S01]  /*0110*/  FMUL R4, R5.reuse, 0.5 ;  /* 0x3f00000005047820 */ /* 0x040fe20000400000 */
[----:B------:R-:W-:-:S04]  /*0120*/  FSETP.GEU.AND P2, PT, R5, -25, PT ;  /* 0xc1c800000500780b */ /* 0x000fc80003f4e000 */
[----:B------:R-:W-:Y:S01]  /*0130*/  FSEL R6, R4, R5, !P0 ;  /* 0x0000000504067208 */ /* 0x000fe20004000000 */
[----:B------:R-:W-:-:S03]  /*0140*/  FFMA R4, R3, -0.693145751953125, R0 ;  /* 0xbf31720003047823 */ /* 0x000fc60000000000 */
[----:B------:R-:W0:Y:S01]  /*0150*/  MUFU.EX2 R8, R6 ;  /* 0x0000000600087308 */ /* 0x000e220000000800 */
[----:B------:R-:W-:-:S04]  /*0160*/  FFMA R4, R3, -1.428606765330187045e-06, R4 ;  /* 0xb5bfbe8e03047823 */ /* 0x000fc80000000004 */
[----:B------:R-:W-:-:S04]  /*0170*/  FFMA R3, R4, R7, 0.0083824126049876213074 ;  /* 0x3c09566304037423 */ /* 0x000fc80000000007 */
[----:B------:R-:W-:-:S04]  /*0180*/  FFMA R3, R4, R3, 0.041667830199003219604 ;  /* 0x3d2aabe304037423 */ /* 0x000fc80000000003 */
[----:B------:R-:W-:-:S04]  /*0190*/  FFMA R3, R4, R3, 0.16666397452354431152 ;  /* 0x3e2aa9f604037423 */ /* 0x000fc80000000003 */
[----:B------:R-:W-:Y:S01]  /*01a0*/  FFMA R3, R4, R3, 0.49999994039535522461 ;  /* 0x3efffffe04037423 */ /* 0x000fe20000000003 */
[----:B0-----:R-:W-:Y:S01]  /*01b0*/  @!P0 FMUL R8, R8, R8 ;  /* 0x0000000808088220 */ /* 0x001fe20000400000 */
[----:B------:R-:W-:Y:S02]  /*01c0*/  FSETP.NEU.AND P0, PT, R0, RZ, PT ;  /* 0x000000ff0000720b */ /* 0x000fe40003f0d000 */
[----:B------:R-:W-:Y:S01]  /*01d0*/  FMUL R7, R4, R3 ;  /* 0x0000000304077220 */ /* 0x000fe20000400000 */
[----:B------:R-:W-:Y:S01]  /*01e0*/  FFMA R3, R2, R11, -0.0054563344456255435944 ;  /* 0xbbb2cb0d02037423 */ /* 0x000fe2000000000b */
[----:B------:R-:W-:Y:S02]  /*01f0*/  FADD R6, R8, -1 ;  /* 0xbf80000008067421 */ /* 0x000fe40000000000 */
[----:B------:R-:W-:Y:S01]  /*0200*/  FFMA R7, R4, R7, R4 ;  /* 0x0000000704077223 */ /* 0x000fe20000000004 */
[C---:B------:R-:W-:Y:S01]  /*0210*/  FFMA R3, R2.reuse, R3, 0.033347155898809432983 ;  /* 0x3d08970702037423 */ /* 0x040fe20000000003 */
[----:B------:R-:W0:Y:S02]  /*0220*/  MUFU.RSQ R4, |R9| ;  /* 0x4000000900047308 */ /* 0x000e240000001400 */
[----:B------:R-:W-:Y:S01]  /*0230*/  FFMA R6, R7, R8, R6 ;  /* 0x0000000807067223 */ /* 0x000fe20000000006 */
[----:B------:R-:W-:-:S03]  /*0240*/  FFMA R3, R2, R3, 0.027889195829629898071 ;  /* 0x3ce477e202037423 */ /* 0x000fc60000000003 */
[----:B------:R-:W-:Y:S01]  /*0250*/  @!P1 FADD R6, R6, R6 ;  /* 0x0000000606069221 */ /* 0x000fe20000000000 */
[----:B------:R-:W-:Y:S01]  /*0260*/  FSETP.GT.AND P1, PT, R5, 128, PT ;  /* 0x430000000500780b */ /* 0x000fe20003f24000 */
[----:B------:R-:W-:-:S03]  /*0270*/  FFMA R3, R2, R3, 0.049870628863573074341 ;  /* 0x3d4c452502037423 */ /* 0x000fc60000000003 */
[----:B------:R-:W-:Y:S01]  /*0280*/  FSEL R6, R6, +INF , !P1 ;  /* 0x7f80000006067808 */ /* 0x000fe20004800000 */
[----:B------:R-:W-:-:S03]  /*0290*/  FFMA R3, R2, R3, 0.39894226193428039551 ;  /* 0x3ecc422902037423 */ /* 0x000fc60000000003 */
[----:B------:R-:W-:Y:S01]  /*02a0*/  FSEL R6, R6, -1, P2 ;  /* 0xbf80000006067808 */ /* 0x000fe20001000000 */
[----:B------:R-:W-:Y:S01]  /*02b0*/  @!P0 FADD R6, R0, R0 ;  /* 0x0000000000068221 */ /* 0x000fe20000000000 */
[----:B0-----:R-:W-:-:S03]  /*02c0*/  FMUL R3, R3, R4 ;  /* 0x0000000403037220 */ /* 0x001fc60000400000 */
[----:B------:R-:W-:Y:S01]  /*02d0*/  FADD R5, R6, 2 ;  /* 0x4000000006057421 */ /* 0x000fe20000000000 */
[----:B------:R-:W-:-:S04]  /*02e0*/  FMUL R0, R3, R6 ;  /* 0x0000000603007220 */ /* 0x000fc80000400000 */
[----:B------:R-:W-:-:S04]  /*02f0*/  FMUL R0, R0, R5 ;  /* 0x0000000500007220 */ /* 0x000fc80000400000 */
[----:B------:R-:W-:Y:S01]  /*0300*/  FADD R5, R3, R0 ;  /* 0x0000000003057221 */ /* 0x000fe20000000000 */
[----:B------:R-:W-:Y:S06]  /*0310*/  BRA `(.L_x_235) ;  /* 0x0000000000307947 */ /* 0x000fec0003800000 */
.L_x_234:
[----:B------:R-:W-:Y:S02]  /*0320*/  HFMA2 R0, -RZ, RZ, 0.00823211669921875, 0.039093017578125 ;  /* 0x20372901ff007431 */ /* 0x000fe400000001ff */
[----:B------:R-:W-:-:S04]  /*0330*/  FMUL R5, R9, R9 ;  /* 0x0000000909057220 */ /* 0x000fc80000400000 */
[----:B------:R-:W-:-:S04]  /*0340*/  FFMA R0, R5, R0, 1.4492505425672014166e-17 ;  /* 0x2385ab7605007423 */ /* 0x000fc80000000000 */
[----:B------:R-:W-:-:S04]  /*0350*/  FFMA R0, R5, R0, 1.0687646582086159086e-14 ;  /* 0x2840881205007423 */ /* 0x000fc80000000000 */
[----:B------:R-:W-:-:S04]  /*0360*/  FFMA R0, R5, R0, 2.3349575311443215853e-12 ;  /* 0x2c244edb05007423 */ /* 0x000fc80000000000 */
[----:B------:R-:W-:-:S04]  /*0370*/  FFMA R0, R5, R0, 4.7306625283738412691e-10 ;  /* 0x3002091405007423 */ /* 0x000fc80000000000 */
[----:B------:R-:W-:-:S04]  /*0380*/  FFMA R0, R5, R0, 6.7778003653984342236e-08 ;  /* 0x33918d5a05007423 */ /* 0x000fc80000000000 */
[----:B------:R-:W-:-:S04]  /*0390*/  FFMA R0, R5, R0, 6.782078344258479774e-06 ;  /* 0x36e3919c05007423 */ /* 0x000fc80000000000 */
[----:B------:R-:W-:-:S04]  /*03a0*/  FFMA R0, R5, R0, 0.00043402583105489611626 ;  /* 0x39e38df605007423 */ /* 0x000fc80000000000 */
[----:B------:R-:W-:-:S04]  /*03b0*/  FFMA R0, R5, R0, 0.015625003725290298462 ;  /* 0x3c80000205007423 */ /* 0x000fc80000000000 */
[----:B------:R-:W-:-:S04]  /*03c0*/  FFMA R0, R5, R0, 0.25 ;  /* 0x3e80000005007423 */ /* 0x000fc80000000000 */
[----:B------:R-:W-:-:S07]  /*03d0*/  FFMA R5, R5, R0, 1 ;  /* 0x3f80000005057423 */ /* 0x000fce0000000000 */
.L_x_235:
[----:B------:R-:W0:Y:S02]  /*03e0*/  LDC.64 R2, c[0x0][0x380] ;  /* 0x0000e000ff027b82 */ /* 0x000e240000000a00 */
[----:B0-----:R-:W-:Y:S01]  /*03f0*/  STG.E desc[UR4][R2.64], R5 ;  /* 0x0000000502007986 */ /* 0x001fe2000c101904 */
[----:B------:R-:W-:Y:S05]  /*0400*/  EXIT ;  /* 0x000000000000794d */ /* 0x000fea0003800000 */
.L_x_236:
        /* <DEDUP_REMOVED lines=15> */
.L_x_272:


//--------------------- .nv.global.init           --------------------------
	.section	.nv.global.init,"aw",@progbits
	.align	4
.nv.global.init:
	.type		__cudart_i2opi_f,@object
	.size		__cudart_i2opi_f,(.L_0 - __cudart_i2opi_f)
__cudart_i2opi_f:
        /*0000*/ 	.byte	0x41, 0x90, 0x43, 0x3c, 0x99, 0x95, 0x62, 0xdb, 0xc0, 0xdd, 0x34, 0xf5, 0xd1, 0x57, 0x27, 0xfc
        /*0010*/ 	.byte	0x29, 0x15, 0x44, 0x4e, 0x6e, 0x83, 0xf9, 0xa2
.L_0:


//--------------------- .nv.shared.reserved.0     --------------------------
	.section	.nv.shared.reserved.0,"aw",@nobits
	.weak		__nv_reservedSMEM_offset_0_alias
	.size		__nv_reservedSMEM_offset_0_alias, 0, 64
	.other		__nv_reservedSMEM_offset_0_alias,@"STO_CUDA_RESERVED_SHARED STV_DEFAULT"
__nv_reservedSMEM_offset_0_alias:
	.zero		0
	.zero		64


//--------------------- .nv.constant0._Z7fsub_rzPfff --------------------------
	.section	.nv.constant0._Z7fsub_rzPfff,"a",@progbits
	.sectionflags	@""
	.align	4
.nv.constant0._Z7fsub_rzPfff:
	.zero		912


//--------------------- .nv.constant0._Z7fsub_ruPfff --------------------------
	.section	.nv.constant0._Z7fsub_ruPfff,"a",@progbits
	.sectionflags	@""
	.align	4
.nv.constant0._Z7fsub_ruPfff:
	.zero		912


//--------------------- .nv.constant0._Z7fsub_rnPfff --------------------------
	.section	.nv.constant0._Z7fsub_rnPfff,"a",@progbits
	.sectionflags	@""
	.align	4
.nv.constant0._Z7fsub_rnPfff:
	.zero		912


//--------------------- .nv.constant0._Z7fsub_rdPfff --------------------------
	.section	.nv.constant0._Z7fsub_rdPfff,"a",@progbits
	.sectionflags	@""
	.align	4
.nv.constant0._Z7fsub_rdPfff:
	.zero		912


//--------------------- .nv.constant0._Z7fmul_rzPfff --------------------------
	.section	.nv.constant0._Z7fmul_rzPfff,"a",@progbits
	.sectionflags	@""
	.align	4
.nv.constant0._Z7fmul_rzPfff:
	.zero		912


//--------------------- .nv.constant0._Z7fmul_ruPfff --------------------------
	.section	.nv.constant0._Z7fmul_ruPfff,"a",@progbits
	.sectionflags	@""
	.align	4
.nv.constant0._Z7fmul_ruPfff:
	.zero		912


//--------------------- .nv.constant0._Z7fmul_rnPfff --------------------------
	.section	.nv.constant0._Z7fmul_rnPfff,"a",@progbits
	.sectionflags	@""
	.align	4
.nv.constant0._Z7fmul_rnPfff:
	.zero		912


//--------------------- .nv.constant0._Z7fmul_rdPfff --------------------------
	.section	.nv.constant0._Z7fmul_rdPfff,"a",@progbits
	.sectionflags	@""
	.align	4
.nv.constant0._Z7fmul_rdPfff:
	.zero		912


//--------------------- .nv.constant0._Z7fmaf_rzPffff --------------------------
	.section	.nv.constant0._Z7fmaf_rzPffff,"a",@progbits
	.sectionflags	@""
	.align	4
.nv.constant0._Z7fmaf_rzPffff:
	.zero		916


//--------------------- .nv.constant0._Z7fmaf_ruPffff --------------------------
	.section	.nv.constant0._Z7fmaf_ruPffff,"a",@progbits
	.sectionflags	@""
	.align	4
.nv.constant0._Z7fmaf_ruPffff:
	.zero		916


//--------------------- .nv.constant0._Z7fmaf_rnPffff --------------------------
	.section	.nv.constant0._Z7fmaf_rnPffff,"a",@progbits
	.sectionflags	@""
	.align	4
.nv.constant0._Z7fmaf_rnPffff:
	.zero		916


//--------------------- .nv.constant0._Z7fmaf_rdPffff --------------------------
	.section	.nv.constant0._Z7fmaf_rdPffff,"a",@progbits
	.sectionflags	@""
	.align	4
.nv.constant0._Z7fmaf_rdPffff:
	.zero		916


//--------------------- .nv.constant0._Z7fadd_rzPfff --------------------------
	.section	.nv.constant0._Z7fadd_rzPfff,"a",@progbits
	.sectionflags	@""
	.align	4
.nv.constant0._Z7fadd_rzPfff:
	.zero		912


//--------------------- .nv.constant0._Z7fadd_ruPfff --------------------------
	.section	.nv.constant0._Z7fadd_ruPfff,"a",@progbits
	.sectionflags	@""
	.align	4
.nv.constant0._Z7fadd_ruPfff:
	.zero		912


//--------------------- .nv.constant0._Z7fadd_rnPfff --------------------------
	.section	.nv.constant0._Z7fadd_rnPfff,"a",@progbits
	.sectionflags	@""
	.align	4
.nv.constant0._Z7fadd_rnPfff:
	.zero		912


//--------------------- .nv.constant0._Z7fadd_rdPfff --------------------------
	.section	.nv.constant0._Z7fadd_rdPfff,"a",@progbits
	.sectionflags	@""
	.align	4
.nv.constant0._Z7fadd_rdPfff:
	.zero		912


//--------------------- .nv.constant0._Z4_ynfPfif --------------------------
	.section	.nv.constant0._Z4_ynfPfif,"a",@progbits
	.sectionflags	@""
	.align	4
.nv.constant0._Z4_ynfPfif:
	.zero		912


//--------------------- .nv.constant0._Z4_y1fPff  --------------------------
	.section	.nv.constant0._Z4_y1fPff,"a",@progbits
	.sectionflags	@""
	.align	4
.nv.constant0._Z4_y1fPff:
	.zero		908


//--------------------- .nv.constant0._Z4_y0fPff  --------------------------
	.section	.nv.constant0._Z4_y0fPff,"a",@progbits
	.sectionflags	@""
	.align	4
.nv.constant0._Z4_y0fPff:
	.zero		908


//--------------------- .nv.constant0._Z7_rnormfPfiPKf --------------------------
	.section	.nv.constant0._Z7_rnormfPfiPKf,"a",@progbits
	.sectionflags	@""
	.align	4
.nv.constant0._Z7_rnormfPfiPKf:
	.zero		920


//--------------------- .nv.constant0._Z6_normfPfiPKf --------------------------
	.section	.nv.constant0._Z6_normfPfiPKf,"a",@progbits
	.sectionflags	@""
	.align	4
.nv.constant0._Z6_normfPfiPKf:
	.zero		920


//--------------------- .nv.constant0._Z11setVecValuePff --------------------------
	.section	.nv.constant0._Z11setVecValuePff,"a",@progbits
	.sectionflags	@""
	.align	4
.nv.constant0._Z11setVecValuePff:
	.zero		908


//--------------------- .nv.constant0._Z12_normcdfinvfPff --------------------------
	.section	.nv.constant0._Z12_normcdfinvfPff,"a",@progbits
	.sectionflags	@""
	.align	4
.nv.constant0._Z12_normcdfinvfPff:
	.zero		908


//--------------------- .nv.constant0._Z9_normcdffPff --------------------------
	.section	.nv.constant0._Z9_normcdffPff,"a",@progbits
	.sectionflags	@""
	.align	4
.nv.constant0._Z9_normcdffPff:
	.zero		908


//--------------------- .nv.constant0._Z4_jnfPfif --------------------------
	.section	.nv.constant0._Z4_jnfPfif,"a",@progbits
	.sectionflags	@""
	.align	4
.nv.constant0._Z4_jnfPfif:
	.zero		912


//--------------------- .nv.constant0._Z4_j1fPff  --------------------------
	.section	.nv.constant0._Z4_j1fPff,"a",@progbits
	.sectionflags	@""
	.align	4
.nv.constant0._Z4_j1fPff:
	.zero		908


//--------------------- .nv.constant0._Z4_j0fPff  --------------------------
	.section	.nv.constant0._Z4_j0fPff,"a",@progbits
	.sectionflags	@""
	.align	4
.nv.constant0._Z4_j0fPff:
	.zero		908


//--------------------- .nv.constant0._Z8_erfinvfPff --------------------------
	.section	.nv.constant0._Z8_erfinvfPff,"a",@progbits
	.sectionflags	@""
	.align	4
.nv.constant0._Z8_erfinvfPff:
	.zero		908


//--------------------- .nv.constant0._Z9_erfcinvfPff --------------------------
	.section	.nv.constant0._Z9_erfcinvfPff,"a",@progbits
	.sectionflags	@""
	.align	4
.nv.constant0._Z9_erfcinvfPff:
	.zero		908


//--------------------- .nv.constant0._Z12cylBesselI1fPff --------------------------
	.section	.nv.constant0._Z12cylBesselI1fPff,"a",@progbits
	.sectionflags	@""
	.align	4
.nv.constant0._Z12cylBesselI1fPff:
	.zero		908


//--------------------- .nv.constant0._Z12cylBesselI0fPff --------------------------
	.section	.nv.constant0._Z12cylBesselI0fPff,"a",@progbits
	.sectionflags	@""
	.align	4
.nv.constant0._Z12cylBesselI0fPff:
	.zero		908


//--------------------- SYMBOLS --------------------------

	.type		.nv.reservedSmem.offset0,@object
	.size		.nv.reservedSmem.offset0,0x4
